def attn_fwd(
    Q,
    K,
    V,
    Out,
    Lse,
    sm_scale,
    stride_qz,
    stride_qh,
    stride_qm,
    stride_qk,
    stride_kz,
    stride_kh,
    stride_kn,
    stride_kk,
    stride_vz,
    stride_vh,
    stride_vn,
    stride_vk,
    stride_oz,
    stride_oh,
    stride_om,
    stride_ok,
    seqlen_q,
    seqlen_k,
    BLOCK_M: tl.constexpr,
    BLOCK_N: tl.constexpr,
    HEAD_DIM: tl.constexpr,
    CAUSAL: tl.constexpr,
):
    start_m = tl.program_id(0)
    off_hz = tl.program_id(1)
    q_off = off_hz * stride_qh
    k_off = off_hz * stride_kh
    v_off = off_hz * stride_vh
    offs_m = start_m * BLOCK_M + tl.arange(0, BLOCK_M)
    offs_d = tl.arange(0, HEAD_DIM)
    offs_n = tl.arange(0, BLOCK_N)
    q_ptrs = Q + q_off + offs_m[:, None] * stride_qm + offs_d[None, :] * stride_qk
    k_ptrs = K + k_off + offs_d[:, None] * stride_kk + offs_n[None, :] * stride_kn
    v_ptrs = V + v_off + offs_n[:, None] * stride_vn + offs_d[None, :] * stride_vk
    m_i = tl.full([BLOCK_M], float("-inf"), dtype=tl.float32)
    l_i = tl.zeros([BLOCK_M], dtype=tl.float32) + 1.0
    acc = tl.zeros([BLOCK_M, HEAD_DIM], dtype=tl.float32)
    q = tl.load(q_ptrs)
    acc, l_i, m_i = _attn_fwd_inner(
        acc,
        l_i,
        m_i,
        q,
        k_ptrs,
        v_ptrs,
        sm_scale,
        stride_kn,
        stride_vn,
        start_m,
        seqlen_k,
        BLOCK_M,
        BLOCK_N,
        HEAD_DIM,
        CAUSAL,
    )
    acc = acc / l_i[:, None]
    lse = m_i + tl.math.log2(l_i) / 1.4426950408889634
    o_ptrs = (
        Out
        + off_hz * stride_oh
        + offs_m[:, None] * stride_om
        + offs_d[None, :] * stride_ok
    )
    tl.store(o_ptrs, acc.to(Out.dtype.element_ty))
    tl.store(Lse + off_hz * seqlen_q + offs_m, lse)

# config = {"BLOCK_M": 64, "BLOCK_N": 32, "HEAD_DIM": 256, "arch": "sm_100", "causal": true, "dtype": "fp16", "num_stages": 2, "num_warps": 4}
# arch = sm_100


// ===== COMPILED SASS (sm_100a) =====

	.target	sm_100a

	.elftype	@"ET_EXEC"


//--------------------- .note.nv.tkinfo           --------------------------
	.section	.note.nv.tkinfo,"",@"SHT_NOTE"
	.sectionflags	@"SHF_NOTE_NV_TKINFO"
	.tkinfo
        /*0018*/ 	.word	0x00000081
        /*0030*/ 	.string	""
        /*0030*/ 	.string	"ptxas-blackwell"
        /*0030*/ 	.string	"Cuda compilation tools, release 12.9, V12.9.86"
        /*0030*/ 	.string	"Build cuda_12.9.r12.9/compiler.36037853_0"
        /*0030*/ 	.string	"-v  -suppress-debug-info  -lineinfo  -arch sm_100a "



//--------------------- .note.nv.cuver            --------------------------
	.section	.note.nv.cuver,"",@"SHT_NOTE"
	.sectionflags	@"SHF_NOTE_NV_CUVER"
        /*0018*/ 	.short	0x0001
        /*001a*/ 	.short	0x0064
        /*001c*/ 	.short	0x0001
        /*001e*/ 	.short	0x0000
        /*0020*/ 	.short	0x0001
        /*0022*/ 	.short	0x0000


//--------------------- .nv.info                  --------------------------
	.section	.nv.info,"",@"SHT_CUDA_INFO"
	.align	4


	//----- nvinfo : EIATTR_REGCOUNT
	.align		4
        /*0000*/ 	.byte	0x04, 0x2f
        /*0002*/ 	.short	(.L_5 - .L_4)
	.align		4
.L_4:
        /*0004*/ 	.word	index@(attn_fwd)
        /*0008*/ 	.word	0x000000ff


	//----- nvinfo : EIATTR_FRAME_SIZE
	.align		4
.L_5:
        /*000c*/ 	.byte	0x04, 0x11
        /*000e*/ 	.short	(.L_7 - .L_6)
	.align		4
.L_6:
        /*0010*/ 	.word	index@($__internal_2_$__cuda_sm10x_tcgen05_guardrail_trap_unallocated_columns_being_dealloced)
        /*0014*/ 	.word	0x00000258


	//----- nvinfo : EIATTR_FRAME_SIZE
	.align		4
.L_7:
        /*0018*/ 	.byte	0x04, 0x11
        /*001a*/ 	.short	(.L_9 - .L_8)
	.align		4
.L_8:
        /*001c*/ 	.word	index@($__internal_1_$__cuda_sm10x_tcgen05_guardrail_trap_phase_invalid_during_alloc)
        /*0020*/ 	.word	0x00000258


	//----- nvinfo : EIATTR_FRAME_SIZE
	.align		4
.L_9:
        /*0024*/ 	.byte	0x04, 0x11
        /*0026*/ 	.short	(.L_11 - .L_10)
	.align		4
.L_10:
        /*0028*/ 	.word	index@($__internal_0_$__cuda_sm10x_tcgen05_guardrail_trap_col_being_dealloced_not_returned_by_alloc)
        /*002c*/ 	.word	0x00000258


	//----- nvinfo : EIATTR_FRAME_SIZE
	.align		4
.L_11:
        /*0030*/ 	.byte	0x04, 0x11
        /*0032*/ 	.short	(.L_13 - .L_12)
	.align		4
.L_12:
        /*0034*/ 	.word	index@(attn_fwd)
        /*0038*/ 	.word	0x00000258


	//----- nvinfo : EIATTR_MIN_STACK_SIZE
	.align		4
.L_13:
        /*003c*/ 	.byte	0x04, 0x12
        /*003e*/ 	.short	(.L_15 - .L_14)
	.align		4
.L_14:
        /*0040*/ 	.word	index@(attn_fwd)
        /*0044*/ 	.word	0x00000258
.L_15:


//--------------------- .nv.info.attn_fwd         --------------------------
	.section	.nv.info.attn_fwd,"",@"SHT_CUDA_INFO"
	.sectionflags	@""
	.align	4


	//----- nvinfo : EIATTR_CUDA_API_VERSION
	.align		4
        /*0000*/ 	.byte	0x04, 0x37
        /*0002*/ 	.short	(.L_17 - .L_16)
.L_16:
        /*0004*/ 	.word	0x00000081


	//----- nvinfo : EIATTR_KPARAM_INFO
	.align		4
.L_17:
        /*0008*/ 	.byte	0x04, 0x17
        /*000a*/ 	.short	(.L_19 - .L_18)
.L_18:
        /*000c*/ 	.word	0x00000000
        /*0010*/ 	.short	0x0019
        /*0012*/ 	.short	0x0080
        /*0014*/ 	.byte	0x00, 0xf4, 0x21, 0x00


	//----- nvinfo : EIATTR_KPARAM_INFO
	.align		4
.L_19:
        /*0018*/ 	.byte	0x04, 0x17
        /*001a*/ 	.short	(.L_21 - .L_20)
.L_20:
        /*001c*/ 	.word	0x00000000
        /*0020*/ 	.short	0x0018
        /*0022*/ 	.short	0x0078
        /*0024*/ 	.byte	0x00, 0xf4, 0x21, 0x00


	//----- nvinfo : EIATTR_KPARAM_INFO
	.align		4
.L_21:
        /*0028*/ 	.byte	0x04, 0x17
        /*002a*/ 	.short	(.L_23 - .L_22)
.L_22:
        /*002c*/ 	.word	0x00000000
        /*0030*/ 	.short	0x0017
        /*0032*/ 	.short	0x0070
        /*0034*/ 	.byte	0x00, 0xf0, 0x11, 0x00


	//----- nvinfo : EIATTR_KPARAM_INFO
	.align		4
.L_23:
        /*0038*/ 	.byte	0x04, 0x17
        /*003a*/ 	.short	(.L_25 - .L_24)
.L_24:
        /*003c*/ 	.word	0x00000000
        /*0040*/ 	.short	0x0016
        /*0042*/ 	.short	0x006c
        /*0044*/ 	.byte	0x00, 0xf0, 0x11, 0x00


	//----- nvinfo : EIATTR_KPARAM_INFO
	.align		4
.L_25:
        /*0048*/ 	.byte	0x04, 0x17
        /*004a*/ 	.short	(.L_27 - .L_26)
.L_26:
        /*004c*/ 	.word	0x00000000
        /*0050*/ 	.short	0x0015
        /*0052*/ 	.short	0x0068
        /*0054*/ 	.byte	0x00, 0xf0, 0x11, 0x00


	//----- nvinfo : EIATTR_KPARAM_INFO
	.align		4
.L_27:
        /*0058*/ 	.byte	0x04, 0x17
        /*005a*/ 	.short	(.L_29 - .L_28)
.L_28:
        /*005c*/ 	.word	0x00000000
        /*0060*/ 	.short	0x0014
        /*0062*/ 	.short	0x0064
        /*0064*/ 	.byte	0x00, 0xf0, 0x11, 0x00


	//----- nvinfo : EIATTR_KPARAM_INFO
	.align		4
.L_29:
        /*0068*/ 	.byte	0x04, 0x17
        /*006a*/ 	.short	(.L_31 - .L_30)
.L_30:
        /*006c*/ 	.word	0x00000000
        /*0070*/ 	.short	0x0013
        /*0072*/ 	.short	0x0060
        /*0074*/ 	.byte	0x00, 0xf0, 0x11, 0x00


	//----- nvinfo : EIATTR_KPARAM_INFO
	.align		4
.L_31:
        /*0078*/ 	.byte	0x04, 0x17
        /*007a*/ 	.short	(.L_33 - .L_32)
.L_32:
        /*007c*/ 	.word	0x00000000
        /*0080*/ 	.short	0x0012
        /*0082*/ 	.short	0x005c
        /*0084*/ 	.byte	0x00, 0xf0, 0x11, 0x00


	//----- nvinfo : EIATTR_KPARAM_INFO
	.align		4
.L_33:
        /*0088*/ 	.byte	0x04, 0x17
        /*008a*/ 	.short	(.L_35 - .L_34)
.L_34:
        /*008c*/ 	.word	0x00000000
        /*0090*/ 	.short	0x0011
        /*0092*/ 	.short	0x0058
        /*0094*/ 	.byte	0x00, 0xf0, 0x11, 0x00


	//----- nvinfo : EIATTR_KPARAM_INFO
	.align		4
.L_35:
        /*0098*/ 	.byte	0x04, 0x17
        /*009a*/ 	.short	(.L_37 - .L_36)
.L_36:
        /*009c*/ 	.word	0x00000000
        /*00a0*/ 	.short	0x0010
        /*00a2*/ 	.short	0x0054
        /*00a4*/ 	.byte	0x00, 0xf0, 0x11, 0x00


	//----- nvinfo : EIATTR_KPARAM_INFO
	.align		4
.L_37:
        /*00a8*/ 	.byte	0x04, 0x17
        /*00aa*/ 	.short	(.L_39 - .L_38)
.L_38:
        /*00ac*/ 	.word	0x00000000
        /*00b0*/ 	.short	0x000f
        /*00b2*/ 	.short	0x0050
        /*00b4*/ 	.byte	0x00, 0xf0, 0x11, 0x00


	//----- nvinfo : EIATTR_KPARAM_INFO
	.align		4
.L_39:
        /*00b8*/ 	.byte	0x04, 0x17
        /*00ba*/ 	.short	(.L_41 - .L_40)
.L_40:
        /*00bc*/ 	.word	0x00000000
        /*00c0*/ 	.short	0x000e
        /*00c2*/ 	.short	0x004c
        /*00c4*/ 	.byte	0x00, 0xf0, 0x11, 0x00


	//----- nvinfo : EIATTR_KPARAM_INFO
	.align		4
.L_41:
        /*00c8*/ 	.byte	0x04, 0x17
        /*00ca*/ 	.short	(.L_43 - .L_42)
.L_42:
        /*00cc*/ 	.word	0x00000000
        /*00d0*/ 	.short	0x000d
        /*00d2*/ 	.short	0x0048
        /*00d4*/ 	.byte	0x00, 0xf0, 0x11, 0x00


	//----- nvinfo : EIATTR_KPARAM_INFO
	.align		4
.L_43:
        /*00d8*/ 	.byte	0x04, 0x17
        /*00da*/ 	.short	(.L_45 - .L_44)
.L_44:
        /*00dc*/ 	.word	0x00000000
        /*00e0*/ 	.short	0x000c
        /*00e2*/ 	.short	0x0044
        /*00e4*/ 	.byte	0x00, 0xf0, 0x11, 0x00


	//----- nvinfo : EIATTR_KPARAM_INFO
	.align		4
.L_45:
        /*00e8*/ 	.byte	0x04, 0x17
        /*00ea*/ 	.short	(.L_47 - .L_46)
.L_46:
        /*00ec*/ 	.word	0x00000000
        /*00f0*/ 	.short	0x000b
        /*00f2*/ 	.short	0x0040
        /*00f4*/ 	.byte	0x00, 0xf0, 0x11, 0x00


	//----- nvinfo : EIATTR_KPARAM_INFO
	.align		4
.L_47:
        /*00f8*/ 	.byte	0x04, 0x17
        /*00fa*/ 	.short	(.L_49 - .L_48)
.L_48:
        /*00fc*/ 	.word	0x00000000
        /*0100*/ 	.short	0x000a
        /*0102*/ 	.short	0x003c
        /*0104*/ 	.byte	0x00, 0xf0, 0x11, 0x00


	//----- nvinfo : EIATTR_KPARAM_INFO
	.align		4
.L_49:
        /*0108*/ 	.byte	0x04, 0x17
        /*010a*/ 	.short	(.L_51 - .L_50)
.L_50:
        /*010c*/ 	.word	0x00000000
        /*0110*/ 	.short	0x0009
        /*0112*/ 	.short	0x0038
        /*0114*/ 	.byte	0x00, 0xf0, 0x11, 0x00


	//----- nvinfo : EIATTR_KPARAM_INFO
	.align		4
.L_51:
        /*0118*/ 	.byte	0x04, 0x17
        /*011a*/ 	.short	(.L_53 - .L_52)
.L_52:
        /*011c*/ 	.word	0x00000000
        /*0120*/ 	.short	0x0008
        /*0122*/ 	.short	0x0034
        /*0124*/ 	.byte	0x00, 0xf0, 0x11, 0x00


	//----- nvinfo : EIATTR_KPARAM_INFO
	.align		4
.L_53:
        /*0128*/ 	.byte	0x04, 0x17
        /*012a*/ 	.short	(.L_55 - .L_54)
.L_54:
        /*012c*/ 	.word	0x00000000
        /*0130*/ 	.short	0x0007
        /*0132*/ 	.short	0x0030
        /*0134*/ 	.byte	0x00, 0xf0, 0x11, 0x00


	//----- nvinfo : EIATTR_KPARAM_INFO
	.align		4
.L_55:
        /*0138*/ 	.byte	0x04, 0x17
        /*013a*/ 	.short	(.L_57 - .L_56)
.L_56:
        /*013c*/ 	.word	0x00000000
        /*0140*/ 	.short	0x0006
        /*0142*/ 	.short	0x002c
        /*0144*/ 	.byte	0x00, 0xf0, 0x11, 0x00


	//----- nvinfo : EIATTR_KPARAM_INFO
	.align		4
.L_57:
        /*0148*/ 	.byte	0x04, 0x17
        /*014a*/ 	.short	(.L_59 - .L_58)
.L_58:
        /*014c*/ 	.word	0x00000000
        /*0150*/ 	.short	0x0005
        /*0152*/ 	.short	0x0028
        /*0154*/ 	.byte	0x00, 0xf0, 0x11, 0x00


	//----- nvinfo : EIATTR_KPARAM_INFO
	.align		4
.L_59:
        /*0158*/ 	.byte	0x04, 0x17
        /*015a*/ 	.short	(.L_61 - .L_60)
.L_60:
        /*015c*/ 	.word	0x00000000
        /*0160*/ 	.short	0x0004
        /*0162*/ 	.short	0x0020
        /*0164*/ 	.byte	0x00, 0xf4, 0x21, 0x00


	//----- nvinfo : EIATTR_KPARAM_INFO
	.align		4
.L_61:
        /*0168*/ 	.byte	0x04, 0x17
        /*016a*/ 	.short	(.L_63 - .L_62)
.L_62:
        /*016c*/ 	.word	0x00000000
        /*0170*/ 	.short	0x0003
        /*0172*/ 	.short	0x0018
        /*0174*/ 	.byte	0x00, 0xf4, 0x21, 0x00


	//----- nvinfo : EIATTR_KPARAM_INFO
	.align		4
.L_63:
        /*0178*/ 	.byte	0x04, 0x17
        /*017a*/ 	.short	(.L_65 - .L_64)
.L_64:
        /*017c*/ 	.word	0x00000000
        /*0180*/ 	.short	0x0002
        /*0182*/ 	.short	0x0010
        /*0184*/ 	.byte	0x00, 0xf4, 0x21, 0x00


	//----- nvinfo : EIATTR_KPARAM_INFO
	.align		4
.L_65:
        /*0188*/ 	.byte	0x04, 0x17
        /*018a*/ 	.short	(.L_67 - .L_66)
.L_66:
        /*018c*/ 	.word	0x00000000
        /*0190*/ 	.short	0x0001
        /*0192*/ 	.short	0x0008
        /*0194*/ 	.byte	0x00, 0xf4, 0x21, 0x00


	//----- nvinfo : EIATTR_KPARAM_INFO
	.align		4
.L_67:
        /*0198*/ 	.byte	0x04, 0x17
        /*019a*/ 	.short	(.L_69 - .L_68)
.L_68:
        /*019c*/ 	.word	0x00000000
        /*01a0*/ 	.short	0x0000
        /*01a2*/ 	.short	0x0000
        /*01a4*/ 	.byte	0x00, 0xf4, 0x21, 0x00


	//----- nvinfo : EIATTR_AT_ENTRY_FRAGMENTS
	.align		4
.L_69:
        /*01a8*/ 	.byte	0x04, 0x4f
        /*01aa*/ 	.short	(.L_71 - .L_70)


	//   ....[0]....
.L_70:
        /*01ac*/ 	.word	0x00000004


	//----- nvinfo : EIATTR_RESERVED_SMEM_USED
	.align		4
.L_71:
        /*01b0*/ 	.byte	0x01, 0x41
	.zero		2


	//----- nvinfo : EIATTR_SPARSE_MMA_MASK
	.align		4
        /*01b4*/ 	.byte	0x03, 0x50
        /*01b6*/ 	.short	0x0000


	//----- nvinfo : EIATTR_TCGEN05_1CTA_USED
	.align		4
        /*01b8*/ 	.byte	0x01, 0x51
	.zero		2


	//----- nvinfo : EIATTR_MAXREG_COUNT
	.align		4
        /*01bc*/ 	.byte	0x03, 0x1b
        /*01be*/ 	.short	0x00ff


	//----- nvinfo : EIATTR_NUM_BARRIERS
	.align		4
        /*01c0*/ 	.byte	0x02, 0x4c
        /*01c2*/ 	.byte	0x01
	.zero		1


	//----- nvinfo : EIATTR_ANNOTATIONS
	.align		4
        /*01c4*/ 	.byte	0x04, 0x55
        /*01c6*/ 	.short	(.L_73 - .L_72)


	//   ....[0]....
.L_72:
        /*01c8*/ 	.word	0x00000001
        /*01cc*/ 	.byte	0x70, 0x35, 0x00, 0x00, 0x01, 0x00, 0x00, 0x00, 0x20, 0x36, 0x00, 0x00, 0x01, 0x00, 0x00, 0x00
        /* <DEDUP_REMOVED lines=81> */
        /*06ec*/ 	.byte	0xe0, 0xa8, 0x00, 0x00


	//----- nvinfo : EIATTR_INT_WARP_WIDE_INSTR_OFFSETS
	.align		4
.L_73:
        /*06f0*/ 	.byte	0x04, 0x31
        /*06f2*/ 	.short	(.L_75 - .L_74)


	//   ....[0]....
.L_74:
        /*06f4*/ 	.word	0x000026b0


	//   ....[1]....
        /*06f8*/ 	.word	0x000026e0


	//   ....[2]....
        /*06fc*/ 	.word	0x00003cc0


	//   ....[3]....
        /*0700*/ 	.word	0x00005a00


	//   ....[4]....
        /*0704*/ 	.word	0x000096c0


	//   ....[5]....
        /*0708*/ 	.word	0x00010c00


	//   ....[6]....
        /*070c*/ 	.word	0x00010c50


	//----- nvinfo : EIATTR_COOP_GROUP_MASK_REGIDS
	.align		4
.L_75:
        /*0710*/ 	.byte	0x04, 0x29
        /*0712*/ 	.short	(.L_77 - .L_76)


	//   ....[0]....
.L_76:
        /*0714*/ 	.word	0xffffffff


	//   ....[1]....
        /*0718*/ 	.word	0xffffffff


	//   ....[2]....
        /*071c*/ 	.word	0xffffffff


	//   ....[3]....
        /*0720*/ 	.word	0xffffffff


	//   ....[4]....
        /*0724*/ 	.word	0xffffffff


	//   ....[5]....
        /*0728*/ 	.word	0xffffffff


	//   ....[6]....
        /*072c*/ 	.word	0xffffffff


	//   ....[7]....
        /*0730*/ 	.word	0xffffffff


	//----- nvinfo : EIATTR_COOP_GROUP_INSTR_OFFSETS
	.align		4
.L_77:
        /*0734*/ 	.byte	0x04, 0x28
        /*0736*/ 	.short	(.L_79 - .L_78)


	//   ....[0]....
.L_78:
        /*0738*/ 	.word	0x00000070


	//   ....[1]....
        /*073c*/ 	.word	0x00000330


	//   ....[2]....
        /*0740*/ 	.word	0x00006f10


	//   ....[3]....
        /*0744*/ 	.word	0x00007320


	//   ....[4]....
        /*0748*/ 	.word	0x0000a3d0


	//   ....[5]....
        /*074c*/ 	.word	0x0000a7e0


	//   ....[6]....
        /*0750*/ 	.word	0x00010a90


	//   ....[7]....
        /*0754*/ 	.word	0x00010d00


	//----- nvinfo : EIATTR_VRC_CTA_INIT_COUNT
	.align		4
.L_79:
        /*0758*/ 	.byte	0x02, 0x4a
        /*075a*/ 	.byte	0x80
	.zero		1


	//----- nvinfo : EIATTR_MBARRIER_INSTR_OFFSETS
	.align		4
        /*075c*/ 	.byte	0x04, 0x39
        /*075e*/ 	.short	(.L_81 - .L_80)


	//   ....[0]....
.L_80:
        /*0760*/ 	.word	0x000035e0
        /*0764*/ 	.word	0x000000ff
        /*0768*/ 	.word	0x00014000
        /*076c*/ 	.short	0x0100
        /*076e*/ 	.byte	0x06
	.zero		1


	//   ....[1]....
        /*0770*/ 	.word	0x00003d40
        /*0774*/ 	.word	0x000000ff
        /*0778*/ 	.word	0x00014008
        /*077c*/ 	.short	0x0100
        /*077e*/ 	.byte	0x06
	.zero		1


	//   ....[2]....
        /*0780*/ 	.word	0x00005a50
        /*0784*/ 	.word	0x000000ff
        /*0788*/ 	.word	0x0000c000
        /*078c*/ 	.short	0x0100
        /*078e*/ 	.byte	0x06
	.zero		1


	//   ....[3]....
        /*0790*/ 	.word	0x000064e0
        /*0794*/ 	.word	0x000000ff
        /*0798*/ 	.word	0x0000c000
        /*079c*/ 	.short	0x010a
        /*079e*/ 	.byte	0x06
	.zero		1


	//   ....[4]....
        /*07a0*/ 	.word	0x00006630
        /*07a4*/ 	.word	0x000000ff
        /*07a8*/ 	.word	0x0000c000
        /*07ac*/ 	.short	0x0108
        /*07ae*/ 	.byte	0x06
	.zero		1


	//   ....[5]....
        /*07b0*/ 	.word	0x00009920
        /*07b4*/ 	.word	0x000000ff
        /*07b8*/ 	.word	0x00014010
        /*07bc*/ 	.short	0x0100
        /*07be*/ 	.byte	0x06
	.zero		1


	//   ....[6]....
        /*07c0*/ 	.word	0x00009c70
        /*07c4*/ 	.word	0x000000ff
        /*07c8*/ 	.word	0x00014010
        /*07cc*/ 	.short	0x010a
        /*07ce*/ 	.byte	0x06
	.zero		1


	//   ....[7]....
        /*07d0*/ 	.word	0x00009e80
        /*07d4*/ 	.word	0x000000ff
        /*07d8*/ 	.word	0x00014010
        /*07dc*/ 	.short	0x0108
        /*07de*/ 	.byte	0x06
	.zero		1


	//   ....[8]....
        /*07e0*/ 	.word	0x0000a350
        /*07e4*/ 	.word	0x000000fc
        /*07e8*/ 	.word	0x00000000
        /*07ec*/ 	.short	0x010a
        /*07ee*/ 	.byte	0xff
	.zero		1


	//   ....[9]....
        /*07f0*/ 	.word	0x0000c160
        /*07f4*/ 	.word	0x000000fc
        /*07f8*/ 	.word	0x00000000
        /*07fc*/ 	.short	0x010a
        /*07fe*/ 	.byte	0xff
	.zero		1


	//   ....[10]....
        /*0800*/ 	.word	0x0000c2d0
        /*0804*/ 	.word	0x000000ff
        /*0808*/ 	.word	0x00014000
        /*080c*/ 	.short	0x0108
        /*080e*/ 	.byte	0x06
	.zero		1


	//   ....[11]....
        /*0810*/ 	.word	0x0000c430
        /*0814*/ 	.word	0x000000ff
        /*0818*/ 	.word	0x00014008
        /*081c*/ 	.short	0x0108
        /*081e*/ 	.byte	0x06
	.zero		1


	//   ....[12]....
        /*0820*/ 	.word	0x00010d20
        /*0824*/ 	.word	0x000000ff
        /*0828*/ 	.word	0x0000c000
        /*082c*/ 	.short	0x010a
        /*082e*/ 	.byte	0x06
	.zero		1


	//   ....[13]....
        /*0830*/ 	.word	0x00010d50
        /*0834*/ 	.word	0x000000ff
        /*0838*/ 	.word	0x00014010
        /*083c*/ 	.short	0x010a
        /*083e*/ 	.byte	0x06
	.zero		1


	//   ....[14]....
        /*0840*/ 	.word	0x00010d80
        /*0844*/ 	.word	0x000000fc
        /*0848*/ 	.word	0x00000000
        /*084c*/ 	.short	0x010a
        /*084e*/ 	.byte	0xff
	.zero		1


	//   ....[15]....
        /*0850*/ 	.word	0x00010db0
        /*0854*/ 	.word	0x000000fc
        /*0858*/ 	.word	0x00000000
        /*085c*/ 	.short	0x010a
        /*085e*/ 	.byte	0xff
	.zero		1


	//----- nvinfo : EIATTR_NUM_MBARRIERS
	.align		4
.L_81:
        /*0860*/ 	.byte	0x03, 0x38
        /*0862*/ 	.short	0xffff


	//----- nvinfo : EIATTR_EXIT_INSTR_OFFSETS
	.align		4
        /*0864*/ 	.byte	0x04, 0x1c
        /*0866*/ 	.short	(.L_83 - .L_82)


	//   ....[0]....
.L_82:
        /*0868*/ 	.word	0x00010d10


	//----- nvinfo : EIATTR_REQNTID
	.align		4
.L_83:
        /*086c*/ 	.byte	0x04, 0x10
        /*086e*/ 	.short	(.L_85 - .L_84)
.L_84:
        /*0870*/ 	.word	0x00000080
        /*0874*/ 	.word	0x00000001
        /*0878*/ 	.word	0x00000001


	//----- nvinfo : EIATTR_CRS_STACK_SIZE
	.align		4
.L_85:
        /*087c*/ 	.byte	0x04, 0x1e
        /*087e*/ 	.short	(.L_87 - .L_86)
.L_86:
        /*0880*/ 	.word	0x00000000


	//----- nvinfo : EIATTR_CBANK_PARAM_SIZE
	.align		4
.L_87:
        /*0884*/ 	.byte	0x03, 0x19
        /*0886*/ 	.short	0x0088


	//----- nvinfo : EIATTR_PARAM_CBANK
	.align		4
        /*0888*/ 	.byte	0x04, 0x0a
        /*088a*/ 	.short	(.L_89 - .L_88)
	.align		4
.L_88:
        /*088c*/ 	.word	index@(.nv.constant0.attn_fwd)
        /*0890*/ 	.short	0x0380
        /*0892*/ 	.short	0x0088


	//----- nvinfo : EIATTR_SW_WAR
	.align		4
.L_89:
        /*0894*/ 	.byte	0x04, 0x36
        /*0896*/ 	.short	(.L_91 - .L_90)
.L_90:
        /*0898*/ 	.word	0x00000008
.L_91:


//--------------------- .nv.compat                --------------------------
	.section	.nv.compat,"",@"SHT_CUDA_COMPAT_INFO"
	.align	4
        /*0000*/ 	.byte	0x02, 0x02, 0x02, 0x00, 0x02, 0x05, 0x05, 0x00, 0x02, 0x03, 0x00, 0x00, 0x02, 0x06, 0x01, 0x00


//--------------------- .nv.callgraph             --------------------------
	.section	.nv.callgraph,"",@"SHT_CUDA_CALLGRAPH"
	.align	4
	.sectionentsize	8
	.align		4
        /*0000*/ 	.word	0x00000000
	.align		4
        /*0004*/ 	.word	0xffffffff
	.align		4
        /*0008*/ 	.word	0x00000000
	.align		4
        /*000c*/ 	.word	0xfffffffe
	.align		4
        /*0010*/ 	.word	0x00000000
	.align		4
        /*0014*/ 	.word	0xfffffffd
	.align		4
        /*0018*/ 	.word	0x00000000
	.align		4
        /*001c*/ 	.word	0xfffffffc


//--------------------- .nv.constant4             --------------------------
	.section	.nv.constant4,"a",@progbits
	.align	8
	.align		8
.nv.constant4:
        /*0000*/ 	.dword	_$_str


//--------------------- .text.attn_fwd            --------------------------
	.section	.text.attn_fwd,"ax",@progbits
	.align	128
        .global         attn_fwd
        .type           attn_fwd,@function
        .size           attn_fwd,(.L_x_31 - attn_fwd)
        .other          attn_fwd,@"STO_CUDA_ENTRY STV_DEFAULT"
attn_fwd:
.text.attn_fwd:
[----:B------:R-:W0:Y:S01]  /*0000*/  LDC R1, c[0x0][0x37c] ;  /* 0x0000df00ff017b82 */ /* 0x000e220000000800 */
[----:B------:R-:W1:Y:S01]  /*0010*/  S2R R0, SR_TID.X ;  /* 0x0000000000007919 */ /* 0x000e620000002100 */
[----:B0-----:R-:W-:Y:S01]  /*0020*/  VIADD R1, R1, 0xfffffda8 ;  /* 0xfffffda801017836 */ /* 0x001fe20000000000 */
[----:B-1----:R-:W-:-:S13]  /*0030*/  ISETP.GE.U32.AND P0, PT, R0, 0x20, PT ;  /* 0x000000200000780c */ /* 0x002fda0003f06070 */
[----:B------:R-:W-:Y:S02]  /*0040*/  VOTEU.ANY UP0, P0 ;  /* 0x0000000000ff7886 */ /* 0x000fe40000000100 */
[----:B------:R-:W-:Y:S05]  /*0050*/  BRA.U UP0, `(.L_x_0) ;  /* 0x0000000100b87547 */ /* 0x000fea000b800000 */
[----:B------:R-:W0:Y:S01]  /*0060*/  S2UR UR6, SR_CgaCtaId ;  /* 0x00000000000679c3 */ /* 0x000e220000008800 */
[----:B------:R-:W-:Y:S01]  /*0070*/  NOP ;  /* 0x0000000000007918 */ /* 0x000fe20000000000 */
[----:B------:R-:W-:Y:S02]  /*0080*/  UMOV UR4, 0x40 ;  /* 0x0000004000047882 */ /* 0x000fe40000000000 */
[----:B0-----:R-:W-:-:S09]  /*0090*/  ULEA UR4, UR6, UR4, 0x18 ;  /* 0x0000000406047291 */ /* 0x001fd2000f8ec0ff */
[----:B------:R-:W0:Y:S01]  /*00a0*/  LDS.U8 R0, [UR4] ;  /* 0x00000004ff007984 */ /* 0x000e220008000000 */
[----:B------:R-:W-:Y:S02]  /*00b0*/  UMOV UR4, 0x400 ;  /* 0x0000040000047882 */ /* 0x000fe40000000000 */
[----:B------:R-:W-:Y:S01]  /*00c0*/  ULEA UR4, UR6, UR4, 0x18 ;  /* 0x0000000406047291 */ /* 0x000fe2000f8ec0ff */
[----:B0-----:R-:W-:-:S13]  /*00d0*/  ISETP.NE.AND P0, PT, R0, RZ, PT ;  /* 0x000000ff0000720c */ /* 0x001fda0003f05270 */
[----:B------:R-:W-:Y:S05]  /*00e0*/  @P0 BRA `(.L_x_1) ;  /* 0x00000000007c0947 */ /* 0x000fea0003800000 */
[----:B------:R-:W-:-:S13]  /*00f0*/  ELECT P0, URZ, PT ;  /* 0x0000000000ff782f */ /* 0x000fda0003800000 */
[----:B------:R-:W-:Y:S05]  /*0100*/  @!P0 BRA `(.L_x_2) ;  /* 0x0000000000848947 */ /* 0x000fea0003800000 */
[----:B------:R-:W-:Y:S01]  /*0110*/  UMOV UR5, 0x10 ;  /* 0x0000001000057882 */ /* 0x000fe20000000000 */
[----:B------:R-:W-:Y:S02]  /*0120*/  IMAD.MOV.U32 R4, RZ, RZ, 0x1 ;  /* 0x00000001ff047424 */ /* 0x000fe400078e00ff */
[----:B------:R-:W-:Y:S02]  /*0130*/  IMAD.MOV.U32 R5, RZ, RZ, 0xffff ;  /* 0x0000ffffff057424 */ /* 0x000fe400078e00ff */
[----:B------:R-:W-:Y:S04]  /*0140*/  DEPBAR.LE SB0, 0x36 ;  /* 0x00008d800000791a */ /* 0x000fe80000000000 */
[----:B------:R-:W0:Y:S02]  /*0150*/  UTCATOMSWS.FIND_AND_SET.ALIGN UP1, UR5, UR5 ;  /* 0x00000005000575e3 */ /* 0x000e240008020800 */
[----:B0-----:R-:W-:-:S04]  /*0160*/  PLOP3.LUT P0, PT, PT, PT, UP1, 0x80, 0x8 ;  /* 0x000000000008781c */ /* 0x001fc80003f0f018 */
[----:B------:R-:W-:-:S04]  /*0170*/  SEL R0, RZ, 0xffffffff, !P0 ;  /* 0xffffffffff007807 */ /* 0x000fc80004000000 */
[----:B------:R-:W-:Y:S02]  /*0180*/  ISETP.NE.AND P0, PT, R0, RZ, PT ;  /* 0x000000ff0000720c */ /* 0x000fe40003f05270 */
[----:B------:R-:W-:-:S11]  /*0190*/  MOV R0, UR5 ;  /* 0x0000000500007c02 */ /* 0x000fd60008000f00 */
[----:B------:R-:W-:Y:S05]  /*01a0*/  @P0 BRA `(.L_x_3) ;  /* 0x0000000000240947 */ /* 0x000fea0003800000 */
.L_x_4:
[----:B------:R-:W-:Y:S05]  /*01b0*/  NANOSLEEP 0x64 ;  /* 0x000000640000795d */ /* 0x000fea0003800000 */
[----:B------:R-:W-:-:S05]  /*01c0*/  UMOV UR5, 0x10 ;  /* 0x0000001000057882 */ /* 0x000fca0000000000 */
[----:B------:R-:W-:Y:S04]  /*01d0*/  DEPBAR.LE SB0, 0x36 ;  /* 0x00008d800000791a */ /* 0x000fe80000000000 */
[----:B------:R-:W0:Y:S02]  /*01e0*/  UTCATOMSWS.FIND_AND_SET.ALIGN UP1, UR5, UR5 ;  /* 0x00000005000575e3 */ /* 0x000e240008020800 */
[----:B0-----:R-:W-:-:S04]  /*01f0*/  PLOP3.LUT P0, PT, PT, PT, UP1, 0x80, 0x8 ;  /* 0x000000000008781c */ /* 0x001fc80003f0f018 */
[----:B------:R-:W-:-:S04]  /*0200*/  SEL R0, RZ, 0xffffffff, !P0 ;  /* 0xffffffffff007807 */ /* 0x000fc80004000000 */
[----:B------:R-:W-:Y:S01]  /*0210*/  ISETP.NE.AND P0, PT, R0, RZ, PT ;  /* 0x000000ff0000720c */ /* 0x000fe20003f05270 */
[----:B------:R-:W-:-:S12]  /*0220*/  IMAD.U32 R0, RZ, RZ, UR5 ;  /* 0x00000005ff007e24 */ /* 0x000fd8000f8e00ff */
[----:B------:R-:W-:Y:S05]  /*0230*/  @!P0 BRA `(.L_x_4) ;  /* 0xfffffffc00dc8947 */ /* 0x000fea000383ffff */
.L_x_3:
[C---:B------:R-:W-:Y:S01]  /*0240*/  VIADD R3, R0.reuse, 0x10 ;  /* 0x0000001000037836 */ /* 0x040fe20000000000 */
[----:B------:R-:W-:Y:S01]  /*0250*/  UMOV UR5, 0x50 ;  /* 0x0000005000057882 */ /* 0x000fe20000000000 */
[----:B------:R-:W-:Y:S01]  /*0260*/  SHF.L.U32 R2, R5, R0, RZ ;  /* 0x0000000005027219 */ /* 0x000fe200000006ff */
[----:B------:R-:W-:Y:S01]  /*0270*/  ULEA UR5, UR6, UR5, 0x18 ;  /* 0x0000000506057291 */ /* 0x000fe2000f8ec0ff */
[----:B------:R-:W-:Y:S01]  /*0280*/  IMAD.SHL.U32 R0, R0, 0x20, RZ ;  /* 0x0000002000007824 */ /* 0x000fe200078e00ff */
[----:B------:R-:W-:-:S04]  /*0290*/  SHF.L.U32 R3, R4, R3, RZ ;  /* 0x0000000304037219 */ /* 0x000fc800000006ff */
[----:B------:R-:W-:-:S05]  /*02a0*/  LOP3.LUT R2, R3, R2, RZ, 0xfc, !PT ;  /* 0x0000000203027212 */ /* 0x000fca00078efcff */
[----:B------:R0:W-:Y:S04]  /*02b0*/  ATOMS.OR RZ, [UR5], R2 ;  /* 0x00000002ffff798c */ /* 0x0001e8000b000005 */
[----:B------:R0:W-:Y:S01]  /*02c0*/  STS [UR4], R0 ;  /* 0x00000000ff007988 */ /* 0x0001e20008000804 */
[----:B------:R-:W-:Y:S05]  /*02d0*/  BRA `(.L_x_2) ;  /* 0x0000000000107947 */ /* 0x000fea0003800000 */
.L_x_1:
[----:B------:R-:W-:Y:S02]  /*02e0*/  MOV R0, 0xffffffff ;  /* 0xffffffff00007802 */ /* 0x000fe40000000f00 */
[----:B------:R-:W-:-:S03]  /*02f0*/  MOV R2, 0x320 ;  /* 0x0000032000027802 */ /* 0x000fc60000000f00 */
[----:B------:R0:W-:Y:S04]  /*0300*/  STS [UR4], R0 ;  /* 0x00000000ff007988 */ /* 0x0001e80008000804 */
[----:B0-----:R-:W-:Y:S05]  /*0310*/  CALL.REL.NOINC `($__internal_1_$__cuda_sm10x_tcgen05_guardrail_trap_phase_invalid_during_alloc) ;  /* 0x0000010800bc7944 */ /* 0x001fea0003c00000 */
.L_x_2:
[----:B------:R-:W-:Y:S05]  /*0320*/  WARPSYNC.ALL ;  /* 0x0000000000007948 */ /* 0x000fea0003800000 */
[----:B------:R-:W-:Y:S01]  /*0330*/  NOP ;  /* 0x0000000000007918 */ /* 0x000fe20000000000 */
.L_x_0:
[----:B------:R-:W1:Y:S01]  /*0340*/  S2R R144, SR_CTAID.X ;  /* 0x0000000000907919 */ /* 0x000e620000002500 */
[----:B------:R-:W2:Y:S01]  /*0350*/  S2UR UR6, SR_CTAID.Y ;  /* 0x00000000000679c3 */ /* 0x000ea20000002600 */
[----:B------:R-:W2:Y:S01]  /*0360*/  LDCU.64 UR4, c[0x0][0x3b0] ;  /* 0x00007600ff0477ac */ /* 0x000ea20008000a00 */
[----:B------:R-:W3:Y:S01]  /*0370*/  S2R R143, SR_TID.X ;  /* 0x00000000008f7919 */ /* 0x000ee20000002100 */
[----:B------:R-:W4:Y:S05]  /*0380*/  LDCU.64 UR12, c[0x0][0x358] ;  /* 0x00006b00ff0c77ac */ /* 0x000f2a0008000a00 */
[----:B------:R-:W0:Y:S08]  /*0390*/  LDC R6, c[0x0][0x3b8] ;  /* 0x0000ee00ff067b82 */ /* 0x000e300000000800 */
[----:B------:R-:W4:Y:S08]  /*03a0*/  S2UR UR8, SR_CgaCtaId ;  /* 0x00000000000879c3 */ /* 0x000f300000008800 */
[----:B------:R-:W0:Y:S01]  /*03b0*/  LDC.64 R8, c[0x0][0x380] ;  /* 0x0000e000ff087b82 */ /* 0x000e220000000a00 */
[----:B--2---:R-:W-:-:S03]  /*03c0*/  UIMAD UR4, UR6, UR4, URZ ;  /* 0x00000004060472a4 */ /* 0x004fc6000f8e02ff */
[----:B------:R-:W-:Y:S01]  /*03d0*/  UMOV UR6, 0x400 ;  /* 0x0000040000067882 */ /* 0x000fe20000000000 */
[----:B------:R-:W-:Y:S01]  /*03e0*/  USHF.L.U32 UR7, UR4, 0x1, URZ ;  /* 0x0000000104077899 */ /* 0x000fe200080006ff */
[----:B-1----:R-:W-:Y:S01]  /*03f0*/  IMAD.SHL.U32 R144, R144, 0x40, RZ ;  /* 0x0000004090907824 */ /* 0x002fe200078e00ff */
[----:B---3--:R-:W-:-:S04]  /*0400*/  SHF.R.U32.HI R5, RZ, 0x6, R143 ;  /* 0x00000006ff057819 */ /* 0x008fc8000001168f */
[----:B0-----:R-:W-:Y:S02]  /*0410*/  LOP3.LUT R0, R144, 0x3f, R143, 0xf8, !PT ;  /* 0x0000003f90007812 */ /* 0x001fe400078ef88f */
[----:B------:R-:W-:Y:S01]  /*0420*/  SGXT.U32 R5, R5, 0x1 ;  /* 0x000000010505781a */ /* 0x000fe20000000000 */
[----:B----4-:R-:W-:Y:S01]  /*0430*/  ULEA UR6, UR8, UR6, 0x18 ;  /* 0x0000000608067291 */ /* 0x010fe2000f8ec0ff */
[----:B------:R-:W-:Y:S01]  /*0440*/  BAR.SYNC.DEFER_BLOCKING 0x0 ;  /* 0x0000000000007b1d */ /* 0x000fe20000010000 */
[----:B------:R-:W-:Y:S01]  /*0450*/  IMAD R0, R0, UR5, RZ ;  /* 0x0000000500007c24 */ /* 0x000fe2000f8e02ff */
[----:B------:R-:W-:Y:S01]  /*0460*/  UIMAD.WIDE UR4, UR4, 0x2, URZ ;  /* 0x00000002040478a5 */ /* 0x000fe2000f8e02ff */
[----:B------:R-:W-:Y:S02]  /*0470*/  IMAD R5, R5, R6, RZ ;  /* 0x0000000605057224 */ /* 0x000fe400078e02ff */
[C---:B------:R-:W-:Y:S02]  /*0480*/  IMAD.SHL.U32 R3, R0.reuse, 0x2, RZ ;  /* 0x0000000200037824 */ /* 0x040fe400078e00ff */
[----:B------:R-:W-:-:S03]  /*0490*/  IMAD.HI R0, R0, 0x2, RZ ;  /* 0x0000000200007827 */ /* 0x000fc600078e02ff */
[----:B------:R-:W-:Y:S01]  /*04a0*/  IADD3 R4, P0, P1, R3, UR7, R8 ;  /* 0x0000000703047c10 */ /* 0x000fe2000f91e008 */
[----:B------:R-:W-:-:S03]  /*04b0*/  IMAD R3, R6, 0x2, R5 ;  /* 0x0000000206037824 */ /* 0x000fc600078e0205 */
[----:B------:R-:W-:Y:S02]  /*04c0*/  IADD3.X R0, PT, PT, R0, UR5, R9, P0, P1 ;  /* 0x0000000500007c10 */ /* 0x000fe400087e2409 */
[C---:B------:R-:W-:Y:S02]  /*04d0*/  LEA R8, P0, R5.reuse, R4, 0x1 ;  /* 0x0000000405087211 */ /* 0x040fe400078008ff */
[C---:B------:R-:W-:Y:S02]  /*04e0*/  LEA R7, R6.reuse, R3, 0x1 ;  /* 0x0000000306077211 */ /* 0x040fe400078e08ff */
[----:B------:R-:W-:Y:S02]  /*04f0*/  LEA.HI.X.SX32 R9, R5, R0, 0x1, P0 ;  /* 0x0000000005097211 */ /* 0x000fe400000f0eff */
[-C--:B------:R-:W-:Y:S01]  /*0500*/  LEA R10, P1, R3, R4.reuse, 0x1 ;  /* 0x00000004030a7211 */ /* 0x080fe200078208ff */
[C---:B------:R-:W-:Y:S01]  /*0510*/  IMAD R5, R6.reuse, 0x2, R7 ;  /* 0x0000000206057824 */ /* 0x040fe200078e0207 */
[----:B------:R-:W0:Y:S01]  /*0520*/  LDS R110, [UR6] ;  /* 0x00000006ff6e7984 */ /* 0x000e220008000800 */
[----:B------:R-:W-:Y:S02]  /*0530*/  BAR.SYNC.DEFER_BLOCKING 0x0 ;  /* 0x0000000000007b1d */ /* 0x000fe40000010000 */
[----:B------:R-:W-:Y:S01]  /*0540*/  IMAD R17, R6, 0x2, R5 ;  /* 0x0000000206117824 */ /* 0x000fe200078e0205 */
[----:B------:R-:W-:-:S02]  /*0550*/  LEA R12, P0, R7, R4, 0x1 ;  /* 0x00000004070c7211 */ /* 0x000fc400078008ff */
[----:B------:R-:W-:Y:S01]  /*0560*/  LEA.HI.X.SX32 R11, R3, R0, 0x1, P1 ;  /* 0x00000000030b7211 */ /* 0x000fe200008f0eff */
[----:B------:R-:W-:-:S05]  /*0570*/  IMAD R19, R6, 0x2, R17 ;  /* 0x0000000206137824 */ /* 0x000fca00078e0211 */
[C---:B------:R-:W-:Y:S02]  /*0580*/  LEA R21, R6.reuse, R19, 0x1 ;  /* 0x0000001306157211 */ /* 0x040fe400078e08ff */
[----:B------:R-:W-:Y:S02]  /*0590*/  LEA.HI.X.SX32 R13, R7, R0, 0x1, P0 ;  /* 0x00000000070d7211 */ /* 0x000fe400000f0eff */
[-C--:B------:R-:W-:Y:S01]  /*05a0*/  LEA R16, P0, R17, R4.reuse, 0x1 ;  /* 0x0000000411107211 */ /* 0x080fe200078008ff */
[----:B------:R-:W-:Y:S01]  /*05b0*/  IMAD R23, R6, 0x2, R21 ;  /* 0x0000000206177824 */ /* 0x000fe200078e0215 */
[----:B------:R-:W-:Y:S02]  /*05c0*/  LEA R14, P1, R5, R4, 0x1 ;  /* 0x00000004050e7211 */ /* 0x000fe400078208ff */
[-C--:B------:R-:W-:Y:S02]  /*05d0*/  LEA.HI.X.SX32 R17, R17, R0.reuse, 0x1, P0 ;  /* 0x0000000011117211 */ /* 0x080fe400000f0eff */
[----:B------:R-:W-:Y:S01]  /*05e0*/  LEA.HI.X.SX32 R15, R5, R0, 0x1, P1 ;  /* 0x00000000050f7211 */ /* 0x000fe200008f0eff */
[----:B------:R1:W5:Y:S01]  /*05f0*/  LDG.E.U16 R2, desc[UR12][R10.64] ;  /* 0x0000000c0a027981 */ /* 0x000362000c1e1500 */
[----:B------:R-:W-:-:S03]  /*0600*/  LEA R18, P0, R19, R4, 0x1 ;  /* 0x0000000413127211 */ /* 0x000fc600078008ff */
[----:B------:R2:W5:Y:S04]  /*0610*/  LDG.E.U16 R5, desc[UR12][R12.64] ;  /* 0x0000000c0c057981 */ /* 0x000568000c1e1500 */
[----:B------:R3:W5:Y:S01]  /*0620*/  LDG.E.U16 R7, desc[UR12][R14.64] ;  /* 0x0000000c0e077981 */ /* 0x000762000c1e1500 */
[C---:B-1----:R-:W-:Y:S01]  /*0630*/  IMAD R11, R6.reuse, 0x2, R23 ;  /* 0x00000002060b7824 */ /* 0x042fe200078e0217 */
[----:B------:R-:W-:Y:S02]  /*0640*/  LEA.HI.X.SX32 R19, R19, R0, 0x1, P0 ;  /* 0x0000000013137211 */ /* 0x000fe400000f0eff */
[----:B------:R-:W5:Y:S01]  /*0650*/  LDG.E.U16 R3, desc[UR12][R8.64] ;  /* 0x0000000c08037981 */ /* 0x000f62000c1e1500 */
[----:B--2---:R-:W-:Y:S01]  /*0660*/  IMAD R13, R6, 0x2, R11 ;  /* 0x00000002060d7824 */ /* 0x004fe200078e020b */
[----:B------:R-:W-:-:S04]  /*0670*/  LEA R20, P0, R21, R4, 0x1 ;  /* 0x0000000415147211 */ /* 0x000fc800078008ff */
[C---:B---3--:R-:W-:Y:S02]  /*0680*/  LEA R15, R6.reuse, R13, 0x1 ;  /* 0x0000000d060f7211 */ /* 0x048fe400078e08ff */
[----:B------:R-:W-:Y:S01]  /*0690*/  LEA.HI.X.SX32 R21, R21, R0, 0x1, P0 ;  /* 0x0000000015157211 */ /* 0x000fe200000f0eff */
[----:B------:R1:W5:Y:S01]  /*06a0*/  LDG.E.U16 R9, desc[UR12][R16.64] ;  /* 0x0000000c10097981 */ /* 0x000362000c1e1500 */
[-C--:B------:R-:W-:Y:S02]  /*06b0*/  LEA R22, P1, R23, R4.reuse, 0x1 ;  /* 0x0000000417167211 */ /* 0x080fe400078208ff */
[----:B------:R-:W-:Y:S01]  /*06c0*/  LEA R24, P0, R11, R4, 0x1 ;  /* 0x000000040b187211 */ /* 0x000fe200078008ff */
[C---:B------:R-:W-:Y:S01]  /*06d0*/  IMAD R27, R6.reuse, 0x2, R15 ;  /* 0x00000002061b7824 */ /* 0x040fe200078e020f */
[-C--:B------:R-:W-:Y:S01]  /*06e0*/  LEA.HI.X.SX32 R23, R23, R0.reuse, 0x1, P1 ;  /* 0x0000000017177211 */ /* 0x080fe200008f0eff */
[----:B------:R2:W5:Y:S01]  /*06f0*/  LDG.E.U16 R8, desc[UR12][R18.64] ;  /* 0x0000000c12087981 */ /* 0x000562000c1e1500 */
[----:B------:R-:W-:Y:S01]  /*0700*/  LEA.HI.X.SX32 R25, R11, R0, 0x1, P0 ;  /* 0x000000000b197211 */ /* 0x000fe200000f0eff */
[----:B------:R-:W-:Y:S01]  /*0710*/  IMAD R29, R6, 0x2, R27 ;  /* 0x00000002061d7824 */ /* 0x000fe200078e021b */
[C---:B-1----:R-:W-:Y:S01]  /*0720*/  LEA R16, P0, R13.reuse, R4, 0x1 ;  /* 0x000000040d107211 */ /* 0x042fe200078008ff */
[----:B------:R1:W5:Y:S03]  /*0730*/  LDG.E.U16 R11, desc[UR12][R22.64] ;  /* 0x0000000c160b7981 */ /* 0x000366000c1e1500 */
[----:B------:R-:W-:Y:S01]  /*0740*/  LEA.HI.X.SX32 R17, R13, R0, 0x1, P0 ;  /* 0x000000000d117211 */ /* 0x000fe200000f0eff */
[----:B------:R3:W5:Y:S01]  /*0750*/  LDG.E.U16 R10, desc[UR12][R20.64] ;  /* 0x0000000c140a7981 */ /* 0x000762000c1e1500 */
[----:B--2---:R-:W-:-:S03]  /*0760*/  LEA R18, P0, R15, R4, 0x1 ;  /* 0x000000040f127211 */ /* 0x004fc600078008ff */
[----:B------:R2:W5:Y:S01]  /*0770*/  LDG.E.U16 R13, desc[UR12][R24.64] ;  /* 0x0000000c180d7981 */ /* 0x000562000c1e1500 */
[C---:B-1----:R-:W-:Y:S01]  /*0780*/  IMAD R23, R6.reuse, 0x2, R29 ;  /* 0x0000000206177824 */ /* 0x042fe200078e021d */
[----:B------:R-:W-:Y:S02]  /*0790*/  LEA.HI.X.SX32 R19, R15, R0, 0x1, P0 ;  /* 0x000000000f137211 */ /* 0x000fe400000f0eff */
[----:B------:R-:W5:Y:S01]  /*07a0*/  LDG.E.U16 R12, desc[UR12][R16.64] ;  /* 0x0000000c100c7981 */ /* 0x000f62000c1e1500 */
[-C--:B---3--:R-:W-:Y:S02]  /*07b0*/  LEA R20, P0, R29, R4.reuse, 0x1 ;  /* 0x000000041d147211 */ /* 0x088fe400078008ff */
[----:B------:R-:W-:Y:S01]  /*07c0*/  LEA R26, P1, R27, R4, 0x1 ;  /* 0x000000041b1a7211 */ /* 0x000fe200078208ff */
[----:B------:R-:W5:Y:S01]  /*07d0*/  LDG.E.U16 R14, desc[UR12][R18.64] ;  /* 0x0000000c120e7981 */ /* 0x000f62000c1e1500 */
[----:B--2---:R-:W-:Y:S02]  /*07e0*/  LEA R25, R6, R23, 0x1 ;  /* 0x0000001706197211 */ /* 0x004fe400078e08ff */
[----:B------:R-:W-:-:S03]  /*07f0*/  LEA.HI.X.SX32 R21, R29, R0, 0x1, P0 ;  /* 0x000000001d157211 */ /* 0x000fc600000f0eff */
[C---:B------:R-:W-:Y:S01]  /*0800*/  IMAD R29, R6.reuse, 0x2, R25 ;  /* 0x00000002061d7824 */ /* 0x040fe200078e0219 */
[----:B------:R-:W-:Y:S01]  /*0810*/  LEA.HI.X.SX32 R27, R27, R0, 0x1, P1 ;  /* 0x000000001b1b7211 */ /* 0x000fe200008f0eff */
[----:B------:R-:W5:Y:S02]  /*0820*/  LDG.E.U16 R17, desc[UR12][R20.64] ;  /* 0x0000000c14117981 */ /* 0x000f64000c1e1500 */
[C---:B------:R-:W-:Y:S02]  /*0830*/  IMAD R31, R6.reuse, 0x2, R29 ;  /* 0x00000002061f7824 */ /* 0x040fe400078e021d */
[----:B------:R1:W5:Y:S01]  /*0840*/  LDG.E.U16 R15, desc[UR12][R26.64] ;  /* 0x0000000c1a0f7981 */ /* 0x000362000c1e1500 */
[----:B------:R-:W-:Y:S01]  /*0850*/  LEA R22, P0, R23, R4, 0x1 ;  /* 0x0000000417167211 */ /* 0x000fe200078008ff */
[----:B-1----:R-:W-:-:S03]  /*0860*/  IMAD R27, R6, 0x2, R31 ;  /* 0x00000002061b7824 */ /* 0x002fc600078e021f */
[----:B------:R-:W-:Y:S02]  /*0870*/  LEA.HI.X.SX32 R23, R23, R0, 0x1, P0 ;  /* 0x0000000017177211 */ /* 0x000fe400000f0eff */
[----:B------:R-:W-:-:S03]  /*0880*/  LEA R33, R6, R27, 0x1 ;  /* 0x0000001b06217211 */ /* 0x000fc600078e08ff */
[----:B------:R1:W5:Y:S01]  /*0890*/  LDG.E.U16 R16, desc[UR12][R22.64] ;  /* 0x0000000c16107981 */ /* 0x000362000c1e1500 */
[----:B------:R-:W-:Y:S01]  /*08a0*/  LEA R24, P0, R25, R4, 0x1 ;  /* 0x0000000419187211 */ /* 0x000fe200078008ff */
[----:B------:R-:W-:-:S03]  /*08b0*/  IMAD R35, R6, 0x2, R33 ;  /* 0x0000000206237824 */ /* 0x000fc600078e0221 */
[----:B------:R-:W-:Y:S02]  /*08c0*/  LEA.HI.X.SX32 R25, R25, R0, 0x1, P0 ;  /* 0x0000000019197211 */ /* 0x000fe400000f0eff */
[C---:B------:R-:W-:Y:S01]  /*08d0*/  LEA R30, P0, R31.reuse, R4, 0x1 ;  /* 0x000000041f1e7211 */ /* 0x040fe200078008ff */
[C---:B-1----:R-:W-:Y:S02]  /*08e0*/  IMAD R23, R6.reuse, 0x2, R35 ;  /* 0x0000000206177824 */ /* 0x042fe400078e0223 */
[----:B------:R1:W5:Y:S01]  /*08f0*/  LDG.E.U16 R18, desc[UR12][R24.64] ;  /* 0x0000000c18127981 */ /* 0x000362000c1e1500 */
[----:B------:R-:W-:Y:S02]  /*0900*/  LEA.HI.X.SX32 R31, R31, R0, 0x1, P0 ;  /* 0x000000001f1f7211 */ /* 0x000fe400000f0eff */
[-C--:B------:R-:W-:Y:S02]  /*0910*/  LEA R26, P0, R27, R4.reuse, 0x1 ;  /* 0x000000041b1a7211 */ /* 0x080fe400078008ff */
[----:B------:R-:W-:Y:S01]  /*0920*/  LEA R28, P1, R29, R4, 0x1 ;  /* 0x000000041d1c7211 */ /* 0x000fe200078208ff */
[----:B------:R2:W5:Y:S01]  /*0930*/  LDG.E.U16 R21, desc[UR12][R30.64] ;  /* 0x0000000c1e157981 */ /* 0x000562000c1e1500 */
[----:B-1----:R-:W-:Y:S01]  /*0940*/  IMAD R25, R6, 0x2, R23 ;  /* 0x0000000206197824 */ /* 0x002fe200078e0217 */
[----:B------:R-:W-:-:S02]  /*0950*/  LEA.HI.X.SX32 R27, R27, R0, 0x1, P0 ;  /* 0x000000001b1b7211 */ /* 0x000fc400000f0eff */
[----:B------:R-:W-:Y:S02]  /*0960*/  LEA.HI.X.SX32 R29, R29, R0, 0x1, P1 ;  /* 0x000000001d1d7211 */ /* 0x000fe400008f0eff */
[C---:B--2---:R-:W-:Y:S01]  /*0970*/  LEA R31, R6.reuse, R25, 0x1 ;  /* 0x00000019061f7211 */ /* 0x044fe200078e08ff */
[----:B------:R1:W5:Y:S01]  /*0980*/  LDG.E.U16 R20, desc[UR12][R26.64] ;  /* 0x0000000c1a147981 */ /* 0x000362000c1e1500 */
[-C--:B------:R-:W-:Y:S02]  /*0990*/  LEA R32, P0, R33, R4.reuse, 0x1 ;  /* 0x0000000421207211 */ /* 0x080fe400078008ff */
[----:B------:R-:W-:Y:S01]  /*09a0*/  LEA R34, P1, R35, R4, 0x1 ;  /* 0x0000000423227211 */ /* 0x000fe200078208ff */
[----:B------:R-:W-:Y:S01]  /*09b0*/  IMAD R39, R6, 0x2, R31 ;  /* 0x0000000206277824 */ /* 0x000fe200078e021f */
[-C--:B------:R-:W-:Y:S01]  /*09c0*/  LEA.HI.X.SX32 R33, R33, R0.reuse, 0x1, P0 ;  /* 0x0000000021217211 */ /* 0x080fe200000f0eff */
[----:B------:R2:W5:Y:S01]  /*09d0*/  LDG.E.U16 R19, desc[UR12][R28.64] ;  /* 0x0000000c1c137981 */ /* 0x000562000c1e1500 */
[----:B------:R-:W-:-:S02]  /*09e0*/  LEA.HI.X.SX32 R35, R35, R0, 0x1, P1 ;  /* 0x0000000023237211 */ /* 0x000fc400008f0eff */
[C---:B------:R-:W-:Y:S01]  /*09f0*/  LEA R36, P0, R23.reuse, R4, 0x1 ;  /* 0x0000000417247211 */ /* 0x040fe200078008ff */
[----:B-1----:R-:W-:Y:S01]  /*0a00*/  IMAD R27, R6, 0x2, R39 ;  /* 0x00000002061b7824 */ /* 0x002fe200078e0227 */
[----:B------:R-:W5:Y:S02]  /*0a10*/  LDG.E.U16 R22, desc[UR12][R32.64] ;  /* 0x0000000c20167981 */ /* 0x000f64000c1e1500 */
[----:B------:R-:W-:Y:S02]  /*0a20*/  LEA.HI.X.SX32 R37, R23, R0, 0x1, P0 ;  /* 0x0000000017257211 */ /* 0x000fe400000f0eff */
[----:B------:R1:W5:Y:S01]  /*0a30*/  LDG.E.U16 R23, desc[UR12][R34.64] ;  /* 0x0000000c22177981 */ /* 0x000362000c1e1500 */
[----:B--2---:R-:W-:-:S04]  /*0a40*/  LEA R28, P0, R25, R4, 0x1 ;  /* 0x00000004191c7211 */ /* 0x004fc800078008ff */
[----:B------:R-:W-:Y:S02]  /*0a50*/  LEA.HI.X.SX32 R29, R25, R0, 0x1, P0 ;  /* 0x00000000191d7211 */ /* 0x000fe400000f0eff */
[----:B------:R2:W5:Y:S01]  /*0a60*/  LDG.E.U16 R25, desc[UR12][R36.64] ;  /* 0x0000000c24197981 */ /* 0x000562000c1e1500 */
[C---:B-1----:R-:W-:Y:S01]  /*0a70*/  IMAD R35, R6.reuse, 0x2, R27 ;  /* 0x0000000206237824 */ /* 0x042fe200078e021b */
[-C--:B------:R-:W-:Y:S02]  /*0a80*/  LEA R30, P0, R31, R4.reuse, 0x1 ;  /* 0x000000041f1e7211 */ /* 0x080fe400078008ff */
[----:B------:R-:W5:Y:S01]  /*0a90*/  LDG.E.U16 R24, desc[UR12][R28.64] ;  /* 0x0000000c1c187981 */ /* 0x000f62000c1e1500 */
[----:B------:R-:W-:Y:S02]  /*0aa0*/  LEA R38, P1, R39, R4, 0x1 ;  /* 0x0000000427267211 */ /* 0x000fe400078208ff */
[----:B--2---:R-:W-:Y:S02]  /*0ab0*/  LEA R37, R6, R35, 0x1 ;  /* 0x0000002306257211 */ /* 0x004fe400078e08ff */
[----:B------:R-:W-:-:S03]  /*0ac0*/  LEA.HI.X.SX32 R31, R31, R0, 0x1, P0 ;  /* 0x000000001f1f7211 */ /* 0x000fc600000f0eff */
[C---:B------:R-:W-:Y:S01]  /*0ad0*/  IMAD R41, R6.reuse, 0x2, R37 ;  /* 0x0000000206297824 */ /* 0x040fe200078e0225 */
[----:B------:R-:W-:Y:S01]  /*0ae0*/  LEA.HI.X.SX32 R39, R39, R0, 0x1, P1 ;  /* 0x0000000027277211 */ /* 0x000fe200008f0eff */
[----:B------:R-:W5:Y:S01]  /*0af0*/  LDG.E.U16 R26, desc[UR12][R30.64] ;  /* 0x0000000c1e1a7981 */ /* 0x000f62000c1e1500 */
[----:B------:R-:W-:Y:S01]  /*0b00*/  LEA R32, P0, R27, R4, 0x1 ;  /* 0x000000041b207211 */ /* 0x000fe200078008ff */
[----:B------:R-:W-:-:S03]  /*0b10*/  IMAD R43, R6, 0x2, R41 ;  /* 0x00000002062b7824 */ /* 0x000fc600078e0229 */
[----:B------:R-:W-:Y:S02]  /*0b20*/  LEA.HI.X.SX32 R33, R27, R0, 0x1, P0 ;  /* 0x000000001b217211 */ /* 0x000fe400000f0eff */
[----:B------:R1:W5:Y:S01]  /*0b30*/  LDG.E.U16 R27, desc[UR12][R38.64] ;  /* 0x0000000c261b7981 */ /* 0x000362000c1e1500 */
[-C--:B------:R-:W-:Y:S02]  /*0b40*/  LEA R34, P0, R35, R4.reuse, 0x1 ;  /* 0x0000000423227211 */ /* 0x080fe400078008ff */
[----:B------:R-:W-:Y:S01]  /*0b50*/  LEA R40, P1, R41, R4, 0x1 ;  /* 0x0000000429287211 */ /* 0x000fe200078208ff */
[----:B------:R-:W5:Y:S01]  /*0b60*/  LDG.E.U16 R29, desc[UR12][R32.64] ;  /* 0x0000000c201d7981 */ /* 0x000f62000c1e1500 */
[----:B-1----:R-:W-:Y:S01]  /*0b70*/  IMAD R39, R6, 0x2, R43 ;  /* 0x0000000206277824 */ /* 0x002fe200078e022b */
[----:B------:R-:W-:-:S04]  /*0b80*/  LEA.HI.X.SX32 R35, R35, R0, 0x1, P0 ;  /* 0x0000000023237211 */ /* 0x000fc800000f0eff */
[----:B------:R-:W-:Y:S01]  /*0b90*/  LEA R45, R6, R39, 0x1 ;  /* 0x00000027062d7211 */ /* 0x000fe200078e08ff */
[----:B------:R1:W5:Y:S01]  /*0ba0*/  LDG.E.U16 R28, desc[UR12][R34.64] ;  /* 0x0000000c221c7981 */ /* 0x000362000c1e1500 */
[----:B------:R-:W-:-:S03]  /*0bb0*/  LEA R36, P0, R37, R4, 0x1 ;  /* 0x0000000425247211 */ /* 0x000fc600078008ff */
[C---:B------:R-:W-:Y:S01]  /*0bc0*/  IMAD R47, R6.reuse, 0x2, R45 ;  /* 0x00000002062f7824 */ /* 0x040fe200078e022d */
[----:B------:R-:W-:Y:S02]  /*0bd0*/  LEA.HI.X.SX32 R37, R37, R0, 0x1, P0 ;  /* 0x0000000025257211 */ /* 0x000fe400000f0eff */
[C---:B------:R-:W-:Y:S01]  /*0be0*/  LEA R42, P0, R43.reuse, R4, 0x1 ;  /* 0x000000042b2a7211 */ /* 0x040fe200078008ff */
[----:B-1----:R-:W-:Y:S02]  /*0bf0*/  IMAD R35, R6, 0x2, R47 ;  /* 0x0000000206237824 */ /* 0x002fe400078e022f */
[----:B------:R1:W5:Y:S01]  /*0c00*/  LDG.E.U16 R30, desc[UR12][R36.64] ;  /* 0x0000000c241e7981 */ /* 0x000362000c1e1500 */
[----:B------:R-:W-:Y:S02]  /*0c10*/  LEA.HI.X.SX32 R43, R43, R0, 0x1, P0 ;  /* 0x000000002b2b7211 */ /* 0x000fe400000f0eff */
[----:B------:R-:W-:-:S03]  /*0c20*/  LEA R38, P0, R39, R4, 0x1 ;  /* 0x0000000427267211 */ /* 0x000fc600078008ff */
[----:B------:R2:W5:Y:S01]  /*0c30*/  LDG.E.U16 R33, desc[UR12][R42.64] ;  /* 0x0000000c2a217981 */ /* 0x000562000c1e1500 */
[C---:B-1----:R-:W-:Y:S01]  /*0c40*/  IMAD R37, R6.reuse, 0x2, R35 ;  /* 0x0000000206257824 */ /* 0x042fe200078e0223 */
[-C--:B------:R-:W-:Y:S02]  /*0c50*/  LEA.HI.X.SX32 R39, R39, R0.reuse, 0x1, P0 ;  /* 0x0000000027277211 */ /* 0x080fe400000f0eff */
        /* <DEDUP_REMOVED lines=177> */
[----:B------:R-:W-:Y:S01]  /*1770*/  LEA.HI.X.SX32 R83, R83, R0, 0x1, P0 ;  /* 0x0000000053537211 */ /* 0x000fe200000f0eff */
[----:B-1----:R-:W-:Y:S01]  /*1780*/  IMAD R87, R6, 0x2, R91 ;  /* 0x0000000206577824 */ /* 0x002fe200078e025b */
[----:B------:R-:W-:-:S03]  /*1790*/  LEA R84, P0, R85, R4, 0x1 ;  /* 0x0000000455547211 */ /* 0x000fc600078008ff */
[----:B------:R1:W5:Y:S01]  /*17a0*/  LDG.E.U16 R76, desc[UR12][R82.64] ;  /* 0x0000000c524c7981 */ /* 0x000362000c1e1500 */
[C---:B------:R-:W-:Y:S02]  /*17b0*/  LEA R93, R6.reuse, R87, 0x1 ;  /* 0x00000057065d7211 */ /* 0x040fe400078e08ff */
[----:B------:R-:W-:Y:S02]  /*17c0*/  LEA.HI.X.SX32 R85, R85, R0, 0x1, P0 ;  /* 0x0000000055557211 */ /* 0x000fe400000f0eff */
[C---:B------:R-:W-:Y:S01]  /*17d0*/  LEA R90, P0, R91.reuse, R4, 0x1 ;  /* 0x000000045b5a7211 */ /* 0x040fe200078008ff */
[C---:B------:R-:W-:Y:S02]  /*17e0*/  IMAD R95, R6.reuse, 0x2, R93 ;  /* 0x00000002065f7824 */ /* 0x040fe400078e025d */
[----:B------:R2:W5:Y:S01]  /*17f0*/  LDG.E.U16 R78, desc[UR12][R84.64] ;  /* 0x0000000c544e7981 */ /* 0x000562000c1e1500 */
[----:B------:R-:W-:Y:S01]  /*1800*/  LEA.HI.X.SX32 R91, R91, R0, 0x1, P0 ;  /* 0x000000005b5b7211 */ /* 0x000fe200000f0eff */
[----:B-1----:R-:W-:Y:S01]  /*1810*/  IMAD R83, R6, 0x2, R95 ;  /* 0x0000000206537824 */ /* 0x002fe200078e025f */
[----:B------:R-:W-:-:S03]  /*1820*/  LEA R86, P0, R87, R4, 0x1 ;  /* 0x0000000457567211 */ /* 0x000fc600078008ff */
[----:B------:R1:W5:Y:S01]  /*1830*/  LDG.E.U16 R81, desc[UR12][R90.64] ;  /* 0x0000000c5a517981 */ /* 0x000362000c1e1500 */
[----:B------:R-:W-:Y:S01]  /*1840*/  LEA.HI.X.SX32 R87, R87, R0, 0x1, P0 ;  /* 0x0000000057577211 */ /* 0x000fe200000f0eff */
[----:B--2---:R-:W-:Y:S01]  /*1850*/  IMAD R85, R6, 0x2, R83 ;  /* 0x0000000206557824 */ /* 0x004fe200078e0253 */
[----:B------:R-:W-:-:S03]  /*1860*/  LEA R92, P0, R93, R4, 0x1 ;  /* 0x000000045d5c7211 */ /* 0x000fc600078008ff */
[----:B------:R2:W5:Y:S01]  /*1870*/  LDG.E.U16 R80, desc[UR12][R86.64] ;  /* 0x0000000c56507981 */ /* 0x000562000c1e1500 */
[-C--:B------:R-:W-:Y:S02]  /*1880*/  LEA.HI.X.SX32 R89, R89, R0.reuse, 0x1, P1 ;  /* 0x0000000059597211 */ /* 0x080fe400008f0eff */
[----:B------:R-:W-:Y:S02]  /*1890*/  LEA.HI.X.SX32 R93, R93, R0, 0x1, P0 ;  /* 0x000000005d5d7211 */ /* 0x000fe400000f0eff */
[C---:B-1----:R-:W-:Y:S01]  /*18a0*/  LEA R91, R6.reuse, R85, 0x1 ;  /* 0x00000055065b7211 */ /* 0x042fe200078e08ff */
[----:B------:R1:W5:Y:S01]  /*18b0*/  LDG.E.U16 R79, desc[UR12][R88.64] ;  /* 0x0000000c584f7981 */ /* 0x000362000c1e1500 */
[-C--:B------:R-:W-:Y:S02]  /*18c0*/  LEA R96, P0, R83, R4.reuse, 0x1 ;  /* 0x0000000453607211 */ /* 0x080fe400078008ff */
[----:B------:R-:W-:Y:S01]  /*18d0*/  LEA R94, P1, R95, R4, 0x1 ;  /* 0x000000045f5e7211 */ /* 0x000fe200078208ff */
[C---:B------:R-:W-:Y:S01]  /*18e0*/  IMAD R99, R6.reuse, 0x2, R91 ;  /* 0x0000000206637824 */ /* 0x040fe200078e025b */
[-C--:B------:R-:W-:Y:S01]  /*18f0*/  LEA.HI.X.SX32 R97, R83, R0.reuse, 0x1, P0 ;  /* 0x0000000053617211 */ /* 0x080fe200000f0eff */
[----:B------:R-:W5:Y:S01]  /*1900*/  LDG.E.U16 R82, desc[UR12][R92.64] ;  /* 0x0000000c5c527981 */ /* 0x000f62000c1e1500 */
[----:B------:R-:W-:Y:S01]  /*1910*/  LEA.HI.X.SX32 R95, R95, R0, 0x1, P1 ;  /* 0x000000005f5f7211 */ /* 0x000fe200008f0eff */
[----:B--2---:R-:W-:Y:S01]  /*1920*/  IMAD R87, R6, 0x2, R99 ;  /* 0x0000000206577824 */ /* 0x004fe200078e0263 */
[----:B-1----:R-:W-:-:S03]  /*1930*/  LEA R88, P0, R85, R4, 0x1 ;  /* 0x0000000455587211 */ /* 0x002fc600078008ff */
[----:B------:R1:W5:Y:S01]  /*1940*/  LDG.E.U16 R83, desc[UR12][R94.64] ;  /* 0x0000000c5e537981 */ /* 0x000362000c1e1500 */
[----:B------:R-:W-:Y:S02]  /*1950*/  LEA.HI.X.SX32 R89, R85, R0, 0x1, P0 ;  /* 0x0000000055597211 */ /* 0x000fe400000f0eff */
[C---:B------:R-:W-:Y:S01]  /*1960*/  LEA R90, P0, R91.reuse, R4, 0x1 ;  /* 0x000000045b5a7211 */ /* 0x040fe200078008ff */
[----:B------:R2:W5:Y:S01]  /*1970*/  LDG.E.U16 R85, desc[UR12][R96.64] ;  /* 0x0000000c60557981 */ /* 0x000562000c1e1500 */
[C---:B-1----:R-:W-:Y:S02]  /*1980*/  IMAD R95, R6.reuse, 0x2, R87 ;  /* 0x00000002065f7824 */ /* 0x042fe400078e0257 */
[----:B------:R-:W-:Y:S01]  /*1990*/  LEA.HI.X.SX32 R91, R91, R0, 0x1, P0 ;  /* 0x000000005b5b7211 */ /* 0x000fe200000f0eff */
[----:B------:R1:W5:Y:S01]  /*19a0*/  LDG.E.U16 R84, desc[UR12][R88.64] ;  /* 0x0000000c58547981 */ /* 0x000362000c1e1500 */
[C---:B------:R-:W-:Y:S02]  /*19b0*/  LEA R92, P0, R87.reuse, R4, 0x1 ;  /* 0x00000004575c7211 */ /* 0x040fe400078008ff */
[----:B--2---:R-:W-:Y:S01]  /*19c0*/  LEA R97, R6, R95, 0x1 ;  /* 0x0000005f06617211 */ /* 0x004fe200078e08ff */
[----:B------:R2:W5:Y:S01]  /*19d0*/  LDG.E.U16 R86, desc[UR12][R90.64] ;  /* 0x0000000c5a567981 */ /* 0x000562000c1e1500 */
[----:B------:R-:W-:-:S02]  /*19e0*/  LEA.HI.X.SX32 R93, R87, R0, 0x1, P0 ;  /* 0x00000000575d7211 */ /* 0x000fc400000f0eff */
[-C--:B------:R-:W-:Y:S01]  /*19f0*/  LEA R98, P1, R99, R4.reuse, 0x1 ;  /* 0x0000000463627211 */ /* 0x080fe200078208ff */
[C---:B------:R-:W-:Y:S01]  /*1a00*/  IMAD R101, R6.reuse, 0x2, R97 ;  /* 0x0000000206657824 */ /* 0x040fe200078e0261 */
[----:B------:R-:W-:Y:S01]  /*1a10*/  LEA R94, P0, R95, R4, 0x1 ;  /* 0x000000045f5e7211 */ /* 0x000fe200078008ff */
[----:B------:R-:W5:Y:S01]  /*1a20*/  LDG.E.U16 R103, desc[UR12][R92.64] ;  /* 0x0000000c5c677981 */ /* 0x000f62000c1e1500 */
[-C--:B------:R-:W-:Y:S01]  /*1a30*/  LEA.HI.X.SX32 R99, R99, R0.reuse, 0x1, P1 ;  /* 0x0000000063637211 */ /* 0x080fe200008f0eff */
[----:B------:R-:W-:Y:S01]  /*1a40*/  IMAD R105, R6, 0x2, R101 ;  /* 0x0000000206697824 */ /* 0x000fe200078e0265 */
[----:B------:R-:W-:Y:S02]  /*1a50*/  LEA.HI.X.SX32 R95, R95, R0, 0x1, P0 ;  /* 0x000000005f5f7211 */ /* 0x000fe400000f0eff */
[-C--:B-1----:R-:W-:Y:S01]  /*1a60*/  LEA R88, P0, R97, R4.reuse, 0x1 ;  /* 0x0000000461587211 */ /* 0x082fe200078008ff */
[----:B------:R1:W5:Y:S01]  /*1a70*/  LDG.E.U16 R87, desc[UR12][R98.64] ;  /* 0x0000000c62577981 */ /* 0x000362000c1e1500 */
[----:B------:R-:W-:-:S02]  /*1a80*/  LEA R96, P1, R101, R4, 0x1 ;  /* 0x0000000465607211 */ /* 0x000fc400078208ff */
[----:B------:R-:W-:Y:S01]  /*1a90*/  LEA.HI.X.SX32 R89, R97, R0, 0x1, P0 ;  /* 0x0000000061597211 */ /* 0x000fe200000f0eff */
[----:B------:R3:W5:Y:S01]  /*1aa0*/  LDG.E.U16 R102, desc[UR12][R94.64] ;  /* 0x0000000c5e667981 */ /* 0x000762000c1e1500 */
[----:B--2---:R-:W-:Y:S01]  /*1ab0*/  LEA R90, P0, R105, R4, 0x1 ;  /* 0x00000004695a7211 */ /* 0x004fe200078008ff */
[C---:B-1----:R-:W-:Y:S01]  /*1ac0*/  IMAD R99, R6.reuse, 0x2, R105 ;  /* 0x0000000206637824 */ /* 0x042fe200078e0269 */
[-C--:B------:R-:W-:Y:S01]  /*1ad0*/  LEA.HI.X.SX32 R97, R101, R0.reuse, 0x1, P1 ;  /* 0x0000000065617211 */ /* 0x080fe200008f0eff */
[----:B------:R-:W5:Y:S01]  /*1ae0*/  LDG.E.U16 R104, desc[UR12][R88.64] ;  /* 0x0000000c58687981 */ /* 0x000f62000c1e1500 */
[----:B------:R-:W-:Y:S02]  /*1af0*/  LEA.HI.X.SX32 R91, R105, R0, 0x1, P0 ;  /* 0x00000000695b7211 */ /* 0x000fe400000f0eff */
[----:B------:R-:W-:Y:S01]  /*1b00*/  LEA R92, P0, R99, R4, 0x1 ;  /* 0x00000004635c7211 */ /* 0x000fe200078008ff */
[----:B------:R1:W5:Y:S01]  /*1b10*/  LDG.E.U16 R105, desc[UR12][R96.64] ;  /* 0x0000000c60697981 */ /* 0x000362000c1e1500 */
[----:B------:R-:W-:-:S02]  /*1b20*/  LEA R101, R6, R99, 0x1 ;  /* 0x0000006306657211 */ /* 0x000fc400078e08ff */
[----:B------:R-:W-:Y:S01]  /*1b30*/  LEA.HI.X.SX32 R93, R99, R0, 0x1, P0 ;  /* 0x00000000635d7211 */ /* 0x000fe200000f0eff */
[----:B------:R2:W5:Y:S02]  /*1b40*/  LDG.E.U16 R107, desc[UR12][R90.64] ;  /* 0x0000000c5a6b7981 */ /* 0x000564000c1e1500 */
[C---:B------:R-:W-:Y:S01]  /*1b50*/  IMAD R99, R6.reuse, 0x2, R101 ;  /* 0x0000000206637824 */ /* 0x040fe200078e0265 */
[C---:B---3--:R-:W-:Y:S01]  /*1b60*/  LEA R94, P0, R101.reuse, R4, 0x1 ;  /* 0x00000004655e7211 */ /* 0x048fe200078008ff */
[----:B------:R3:W5:Y:S02]  /*1b70*/  LDG.E.U16 R106, desc[UR12][R92.64] ;  /* 0x0000000c5c6a7981 */ /* 0x000764000c1e1500 */
[----:B------:R-:W-:Y:S01]  /*1b80*/  IMAD R111, R6, 0x2, R99 ;  /* 0x00000002066f7824 */ /* 0x000fe200078e0263 */
[----:B------:R-:W-:-:S03]  /*1b90*/  LEA.HI.X.SX32 R95, R101, R0, 0x1, P0 ;  /* 0x00000000655f7211 */ /* 0x000fc600000f0eff */
[C---:B-1----:R-:W-:Y:S01]  /*1ba0*/  IMAD R97, R6.reuse, 0x2, R111 ;  /* 0x0000000206617824 */ /* 0x042fe200078e026f */
[C---:B------:R-:W-:Y:S01]  /*1bb0*/  LEA R88, P0, R111.reuse, R4, 0x1 ;  /* 0x000000046f587211 */ /* 0x040fe200078008ff */
[----:B------:R1:W5:Y:S03]  /*1bc0*/  LDG.E.U16 R109, desc[UR12][R94.64] ;  /* 0x0000000c5e6d7981 */ /* 0x000366000c1e1500 */
[----:B------:R-:W-:Y:S02]  /*1bd0*/  LEA.HI.X.SX32 R89, R111, R0, 0x1, P0 ;  /* 0x000000006f597211 */ /* 0x000fe400000f0eff */
[-C--:B--2---:R-:W-:Y:S02]  /*1be0*/  LEA R90, P0, R97, R4.reuse, 0x1 ;  /* 0x00000004615a7211 */ /* 0x084fe400078008ff */
[----:B------:R-:W-:Y:S01]  /*1bf0*/  LEA R101, R6, R97, 0x1 ;  /* 0x0000006106657211 */ /* 0x000fe200078e08ff */
[----:B------:R-:W5:Y:S01]  /*1c00*/  LDG.E.U16 R115, desc[UR12][R88.64] ;  /* 0x0000000c58737981 */ /* 0x000f62000c1e1500 */
[----:B------:R-:W-:-:S02]  /*1c10*/  LEA R98, P1, R99, R4, 0x1 ;  /* 0x0000000463627211 */ /* 0x000fc400078208ff */
[-C--:B------:R-:W-:Y:S01]  /*1c20*/  LEA.HI.X.SX32 R91, R97, R0.reuse, 0x1, P0 ;  /* 0x00000000615b7211 */ /* 0x080fe200000f0eff */
[C---:B------:R-:W-:Y:S01]  /*1c30*/  IMAD R97, R6.reuse, 0x2, R101 ;  /* 0x0000000206617824 */ /* 0x040fe200078e0265 */
[----:B------:R-:W-:Y:S02]  /*1c40*/  LEA.HI.X.SX32 R99, R99, R0, 0x1, P1 ;  /* 0x0000000063637211 */ /* 0x000fe400008f0eff */
[C---:B---3--:R-:W-:Y:S01]  /*1c50*/  LEA R92, P0, R101.reuse, R4, 0x1 ;  /* 0x00000004655c7211 */ /* 0x048fe200078008ff */
[----:B------:R-:W-:Y:S01]  /*1c60*/  IMAD R111, R6, 0x2, R97 ;  /* 0x00000002066f7824 */ /* 0x000fe200078e0261 */
[----:B------:R-:W5:Y:S02]  /*1c70*/  LDG.E.U16 R114, desc[UR12][R90.64] ;  /* 0x0000000c5a727981 */ /* 0x000f64000c1e1500 */
[----:B------:R-:W-:Y:S02]  /*1c80*/  LEA.HI.X.SX32 R93, R101, R0, 0x1, P0 ;  /* 0x00000000655d7211 */ /* 0x000fe400000f0eff */
[----:B------:R2:W5:Y:S01]  /*1c90*/  LDG.E.U16 R108, desc[UR12][R98.64] ;  /* 0x0000000c626c7981 */ /* 0x000562000c1e1500 */
[----:B-1----:R-:W-:-:S02]  /*1ca0*/  LEA R94, P0, R111, R4, 0x1 ;  /* 0x000000046f5e7211 */ /* 0x002fc400078008ff */
[----:B------:R-:W-:Y:S01]  /*1cb0*/  LEA R96, P1, R97, R4, 0x1 ;  /* 0x0000000461607211 */ /* 0x000fe200078208ff */
[----:B------:R-:W5:Y:S01]  /*1cc0*/  LDG.E.U16 R116, desc[UR12][R92.64] ;  /* 0x0000000c5c747981 */ /* 0x000f62000c1e1500 */
[-C--:B------:R-:W-:Y:S01]  /*1cd0*/  LEA.HI.X.SX32 R95, R111, R0.reuse, 0x1, P0 ;  /* 0x000000006f5f7211 */ /* 0x080fe200000f0eff */
[----:B--2---:R-:W-:Y:S01]  /*1ce0*/  IMAD R99, R6, 0x2, R111 ;  /* 0x0000000206637824 */ /* 0x004fe200078e026f */
[----:B------:R-:W-:-:S03]  /*1cf0*/  LEA.HI.X.SX32 R97, R97, R0, 0x1, P1 ;  /* 0x0000000061617211 */ /* 0x000fc600008f0eff */
[----:B------:R-:W5:Y:S01]  /*1d00*/  LDG.E.U16 R119, desc[UR12][R94.64] ;  /* 0x0000000c5e777981 */ /* 0x000f62000c1e1500 */
[----:B------:R-:W-:-:S03]  /*1d10*/  LEA R88, P0, R99, R4, 0x1 ;  /* 0x0000000463587211 */ /* 0x000fc600078008ff */
[----:B------:R1:W5:Y:S01]  /*1d20*/  LDG.E.U16 R117, desc[UR12][R96.64] ;  /* 0x0000000c60757981 */ /* 0x000362000c1e1500 */
[----:B------:R-:W-:Y:S02]  /*1d30*/  LEA R101, R6, R99, 0x1 ;  /* 0x0000006306657211 */ /* 0x000fe400078e08ff */
[----:B------:R-:W-:-:S03]  /*1d40*/  LEA.HI.X.SX32 R89, R99, R0, 0x1, P0 ;  /* 0x0000000063597211 */ /* 0x000fc600000f0eff */
[C---:B------:R-:W-:Y:S01]  /*1d50*/  IMAD R99, R6.reuse, 0x2, R101 ;  /* 0x0000000206637824 */ /* 0x040fe200078e0265 */
[C---:B------:R-:W-:Y:S01]  /*1d60*/  LEA R90, P0, R101.reuse, R4, 0x1 ;  /* 0x00000004655a7211 */ /* 0x040fe200078008ff */
[----:B------:R2:W5:Y:S02]  /*1d70*/  LDG.E.U16 R118, desc[UR12][R88.64] ;  /* 0x0000000c58767981 */ /* 0x000564000c1e1500 */
[----:B------:R-:W-:Y:S01]  /*1d80*/  IMAD R111, R6, 0x2, R99 ;  /* 0x00000002066f7824 */ /* 0x000fe200078e0263 */
[----:B------:R-:W-:-:S03]  /*1d90*/  LEA.HI.X.SX32 R91, R101, R0, 0x1, P0 ;  /* 0x00000000655b7211 */ /* 0x000fc600000f0eff */
[C---:B-1----:R-:W-:Y:S01]  /*1da0*/  IMAD R97, R6.reuse, 0x2, R111 ;  /* 0x0000000206617824 */ /* 0x042fe200078e026f */
[C---:B------:R-:W-:Y:S01]  /*1db0*/  LEA R92, P0, R111.reuse, R4, 0x1 ;  /* 0x000000046f5c7211 */ /* 0x040fe200078008ff */
[----:B------:R1:W5:Y:S03]  /*1dc0*/  LDG.E.U16 R120, desc[UR12][R90.64] ;  /* 0x0000000c5a787981 */ /* 0x000366000c1e1500 */
[----:B------:R-:W-:Y:S02]  /*1dd0*/  LEA.HI.X.SX32 R93, R111, R0, 0x1, P0 ;  /* 0x000000006f5d7211 */ /* 0x000fe400000f0eff */
[-C--:B------:R-:W-:Y:S02]  /*1de0*/  LEA R94, P0, R97, R4.reuse, 0x1 ;  /* 0x00000004615e7211 */ /* 0x080fe400078008ff */
[----:B------:R-:W-:Y:S01]  /*1df0*/  LEA R101, R6, R97, 0x1 ;  /* 0x0000006106657211 */ /* 0x000fe200078e08ff */
[----:B------:R-:W5:Y:S01]  /*1e00*/  LDG.E.U16 R123, desc[UR12][R92.64] ;  /* 0x0000000c5c7b7981 */ /* 0x000f62000c1e1500 */
[----:B------:R-:W-:-:S02]  /*1e10*/  LEA R98, P1, R99, R4, 0x1 ;  /* 0x0000000463627211 */ /* 0x000fc400078208ff */
[-C--:B------:R-:W-:Y:S01]  /*1e20*/  LEA.HI.X.SX32 R95, R97, R0.reuse, 0x1, P0 ;  /* 0x00000000615f7211 */ /* 0x080fe200000f0eff */
[C---:B------:R-:W-:Y:S01]  /*1e30*/  IMAD R97, R6.reuse, 0x2, R101 ;  /* 0x0000000206617824 */ /* 0x040fe200078e0265 */
[----:B------:R-:W-:Y:S02]  /*1e40*/  LEA.HI.X.SX32 R99, R99, R0, 0x1, P1 ;  /* 0x0000000063637211 */ /* 0x000fe400008f0eff */
[C---:B--2---:R-:W-:Y:S01]  /*1e50*/  LEA R88, P0, R101.reuse, R4, 0x1 ;  /* 0x0000000465587211 */ /* 0x044fe200078008ff */
[----:B------:R-:W-:Y:S01]  /*1e60*/  IMAD R111, R6, 0x2, R97 ;  /* 0x00000002066f7824 */ /* 0x000fe200078e0261 */
[----:B------:R-:W5:Y:S02]  /*1e70*/  LDG.E.U16 R122, desc[UR12][R94.64] ;  /* 0x0000000c5e7a7981 */ /* 0x000f64000c1e1500 */
[----:B------:R-:W-:Y:S02]  /*1e80*/  LEA.HI.X.SX32 R89, R101, R0, 0x1, P0 ;  /* 0x0000000065597211 */ /* 0x000fe400000f0eff */
[----:B------:R2:W5:Y:S01]  /*1e90*/  LDG.E.U16 R121, desc[UR12][R98.64] ;  /* 0x0000000c62797981 */ /* 0x000562000c1e1500 */
[----:B-1----:R-:W-:-:S02]  /*1ea0*/  LEA R90, P0, R111, R4, 0x1 ;  /* 0x000000046f5a7211 */ /* 0x002fc400078008ff */
[----:B------:R-:W-:Y:S01]  /*1eb0*/  LEA R96, P1, R97, R4, 0x1 ;  /* 0x0000000461607211 */ /* 0x000fe200078208ff */
[----:B------:R1:W5:Y:S01]  /*1ec0*/  LDG.E.U16 R124, desc[UR12][R88.64] ;  /* 0x0000000c587c7981 */ /* 0x000362000c1e1500 */
[-C--:B------:R-:W-:Y:S01]  /*1ed0*/  LEA.HI.X.SX32 R91, R111, R0.reuse, 0x1, P0 ;  /* 0x000000006f5b7211 */ /* 0x080fe200000f0eff */
[----:B--2---:R-:W-:Y:S01]  /*1ee0*/  IMAD R99, R6, 0x2, R111 ;  /* 0x0000000206637824 */ /* 0x004fe200078e026f */
[----:B------:R-:W-:-:S03]  /*1ef0*/  LEA.HI.X.SX32 R97, R97, R0, 0x1, P1 ;  /* 0x0000000061617211 */ /* 0x000fc600008f0eff */
[----:B------:R2:W5:Y:S01]  /*1f00*/  LDG.E.U16 R127, desc[UR12][R90.64] ;  /* 0x0000000c5a7f7981 */ /* 0x000562000c1e1500 */
        /* <DEDUP_REMOVED lines=13> */
[C---:B--2---:R-:W-:Y:S02]  /*1fe0*/  LEA R90, P0, R89.reuse, R4, 0x1 ;  /* 0x00000004595a7211 */ /* 0x044fe400078008ff */
[----:B---3--:R-:W-:Y:S01]  /*1ff0*/  LEA R97, R6, R89, 0x1 ;  /* 0x0000005906617211 */ /* 0x008fe200078e08ff */
[----:B------:R-:W5:Y:S01]  /*2000*/  LDG.E.U16 R131, desc[UR12][R100.64] ;  /* 0x0000000c64837981 */ /* 0x000f62000c1e1500 */
[----:B------:R-:W-:-:S03]  /*2010*/  LEA.HI.X.SX32 R91, R89, R0, 0x1, P0 ;  /* 0x00000000595b7211 */ /* 0x000fc600000f0eff */
[C---:B------:R-:W-:Y:S01]  /*2020*/  IMAD R89, R6.reuse, 0x2, R97 ;  /* 0x0000000206597824 */ /* 0x040fe200078e0261 */
[-C--:B------:R-:W-:Y:S01]  /*2030*/  LEA R98, P1, R99, R4.reuse, 0x1 ;  /* 0x0000000463627211 */ /* 0x080fe200078208ff */
[----:B------:R-:W5:Y:S01]  /*2040*/  LDG.E.U16 R130, desc[UR12][R90.64] ;  /* 0x0000000c5a827981 */ /* 0x000f62000c1e1500 */
[----:B------:R-:W-:Y:S01]  /*2050*/  LEA R112, P0, R97, R4, 0x1 ;  /* 0x0000000461707211 */ /* 0x000fe200078008ff */
[C---:B----4-:R-:W-:Y:S01]  /*2060*/  IMAD R93, R6.reuse, 0x2, R89 ;  /* 0x00000002065d7824 */ /* 0x050fe200078e0259 */
[-C--:B------:R-:W-:Y:S02]  /*2070*/  LEA.HI.X.SX32 R99, R99, R0.reuse, 0x1, P1 ;  /* 0x0000000063637211 */ /* 0x080fe400008f0eff */
[----:B------:R-:W-:Y:S01]  /*2080*/  LEA.HI.X.SX32 R113, R97, R0, 0x1, P0 ;  /* 0x0000000061717211 */ /* 0x000fe200000f0eff */
[----:B------:R-:W-:Y:S02]  /*2090*/  IMAD R97, R6, 0x2, R93 ;  /* 0x0000000206617824 */ /* 0x000fe400078e025d */
[----:B------:R2:W5:Y:S01]  /*20a0*/  LDG.E.U16 R129, desc[UR12][R98.64] ;  /* 0x0000000c62817981 */ /* 0x000562000c1e1500 */
[----:B-1----:R-:W-:-:S02]  /*20b0*/  LEA R94, P0, R93, R4, 0x1 ;  /* 0x000000045d5e7211 */ /* 0x002fc400078008ff */
[----:B------:R-:W-:Y:S01]  /*20c0*/  LEA R88, P1, R89, R4, 0x1 ;  /* 0x0000000459587211 */ /* 0x000fe200078208ff */
[----:B------:R-:W5:Y:S01]  /*20d0*/  LDG.E.U16 R112, desc[UR12][R112.64] ;  /* 0x0000000c70707981 */ /* 0x000f62000c1e1500 */
[----:B--2---:R-:W-:Y:S02]  /*20e0*/  LEA R99, R6, R97, 0x1 ;  /* 0x0000006106637211 */ /* 0x004fe400078e08ff */
[----:B------:R-:W-:-:S03]  /*20f0*/  LEA.HI.X.SX32 R95, R93, R0, 0x1, P0 ;  /* 0x000000005d5f7211 */ /* 0x000fc600000f0eff */
[C---:B------:R-:W-:Y:S01]  /*2100*/  IMAD R101, R6.reuse, 0x2, R99 ;  /* 0x0000000206657824 */ /* 0x040fe200078e0263 */
[----:B------:R-:W-:Y:S01]  /*2110*/  LEA.HI.X.SX32 R89, R89, R0, 0x1, P1 ;  /* 0x0000000059597211 */ /* 0x000fe200008f0eff */
[----:B------:R-:W5:Y:S01]  /*2120*/  LDG.E.U16 R135, desc[UR12][R94.64] ;  /* 0x0000000c5e877981 */ /* 0x000f62000c1e1500 */
[C---:B------:R-:W-:Y:S01]  /*2130*/  LEA R92, P0, R97.reuse, R4, 0x1 ;  /* 0x00000004615c7211 */ /* 0x040fe200078008ff */
[C---:B------:R-:W-:Y:S02]  /*2140*/  IMAD R111, R6.reuse, 0x2, R101 ;  /* 0x00000002066f7824 */ /* 0x040fe400078e0265 */
[----:B------:R1:W5:Y:S01]  /*2150*/  LDG.E.U16 R133, desc[UR12][R88.64] ;  /* 0x0000000c58857981 */ /* 0x000362000c1e1500 */
[----:B------:R-:W-:Y:S02]  /*2160*/  LEA.HI.X.SX32 R93, R97, R0, 0x1, P0 ;  /* 0x00000000615d7211 */ /* 0x000fe400000f0eff */
        /* <DEDUP_REMOVED lines=9> */
[----:B------:R-:W-:Y:S01]  /*2200*/  LEA R88, P0, R89, R4, 0x1 ;  /* 0x0000000459587211 */ /* 0x000fe200078008ff */
[C---:B------:R-:W-:Y:S01]  /*2210*/  IMAD R111, R6.reuse, 0x2, R95 ;  /* 0x00000002066f7824 */ /* 0x040fe200078e025f */
[-C--:B------:R-:W-:Y:S01]  /*2220*/  LEA.HI.X.SX32 R91, R101, R0.reuse, 0x1, P1 ;  /* 0x00000000655b7211 */ /* 0x080fe200008f0eff */
[----:B------:R-:W5:Y:S01]  /*2230*/  LDG.E.U16 R137, desc[UR12][R98.64] ;  /* 0x0000000c62897981 */ /* 0x000f62000c1e1500 */
[----:B------:R-:W-:Y:S01]  /*2240*/  LEA.HI.X.SX32 R89, R89, R0, 0x1, P0 ;  /* 0x0000000059597211 */ /* 0x000fe200000f0eff */
[----:B------:R-:W-:Y:S01]  /*2250*/  IMAD R113, R6, 0x2, R111 ;  /* 0x0000000206717824 */ /* 0x000fe200078e026f */
[C---:B------:R-:W-:Y:S01]  /*2260*/  LEA R100, P0, R95.reuse, R4, 0x1 ;  /* 0x000000045f647211 */ /* 0x040fe200078008ff */
[----:B------:R2:W5:Y:S03]  /*2270*/  LDG.E.U16 R140, desc[UR12][R90.64] ;  /* 0x0000000c5a8c7981 */ /* 0x000566000c1e1500 */
[----:B------:R-:W-:Y:S01]  /*2280*/  LEA.HI.X.SX32 R101, R95, R0, 0x1, P0 ;  /* 0x000000005f657211 */ /* 0x000fe200000f0eff */
[----:B------:R-:W5:Y:S01]  /*2290*/  LDG.E.U16 R138, desc[UR12][R88.64] ;  /* 0x0000000c588a7981 */ /* 0x000f62000c1e1500 */
[----:B-1----:R-:W-:-:S02]  /*22a0*/  LEA R96, P0, R113, R4, 0x1 ;  /* 0x0000000471607211 */ /* 0x002fc400078008ff */
[----:B------:R-:W-:Y:S01]  /*22b0*/  LEA R92, P1, R111, R4, 0x1 ;  /* 0x000000046f5c7211 */ /* 0x000fe200078208ff */
[----:B------:R1:W5:Y:S01]  /*22c0*/  LDG.E.U16 R100, desc[UR12][R100.64] ;  /* 0x0000000c64647981 */ /* 0x000362000c1e1500 */
[----:B--2---:R-:W-:Y:S01]  /*22d0*/  IMAD R91, R6, 0x2, R113 ;  /* 0x00000002065b7824 */ /* 0x004fe200078e0271 */
[----:B------:R-:W-:-:S04]  /*22e0*/  LEA.HI.X.SX32 R97, R113, R0, 0x1, P0 ;  /* 0x0000000071617211 */ /* 0x000fc800000f0eff */
[C---:B------:R-:W-:Y:S01]  /*22f0*/  LEA R94, P0, R91.reuse, R4, 0x1 ;  /* 0x000000045b5e7211 */ /* 0x040fe200078008ff */
[----:B------:R-:W5:Y:S01]  /*2300*/  LDG.E.U16 R139, desc[UR12][R96.64] ;  /* 0x0000000c608b7981 */ /* 0x000f62000c1e1500 */
[----:B------:R-:W-:Y:S02]  /*2310*/  LEA R99, R6, R91, 0x1 ;  /* 0x0000005b06637211 */ /* 0x000fe400078e08ff */
[----:B------:R-:W-:-:S03]  /*2320*/  LEA.HI.X.SX32 R95, R91, R0, 0x1, P0 ;  /* 0x000000005b5f7211 */ /* 0x000fc600000f0eff */
[C---:B------:R-:W-:Y:S01]  /*2330*/  IMAD R91, R6.reuse, 0x2, R99 ;  /* 0x00000002065b7824 */ /* 0x040fe200078e0263 */
[----:B------:R-:W-:Y:S01]  /*2340*/  LEA.HI.X.SX32 R93, R111, R0, 0x1, P1 ;  /* 0x000000006f5d7211 */ /* 0x000fe200008f0eff */
[----:B------:R-:W5:Y:S02]  /*2350*/  LDG.E.U16 R142, desc[UR12][R94.64] ;  /* 0x0000000c5e8e7981 */ /* 0x000f64000c1e1500 */
[C---:B------:R-:W-:Y:S01]  /*2360*/  IMAD R111, R6.reuse, 0x2, R91 ;  /* 0x00000002066f7824 */ /* 0x040fe200078e025b */
[-C--:B------:R-:W-:Y:S01]  /*2370*/  LEA R98, P0, R99, R4.reuse, 0x1 ;  /* 0x0000000463627211 */ /* 0x080fe200078008ff */
[----:B------:R2:W5:Y:S02]  /*2380*/  LDG.E.U16 R141, desc[UR12][R92.64] ;  /* 0x0000000c5c8d7981 */ /* 0x000564000c1e1500 */
[----:B-1----:R-:W-:Y:S01]  /*2390*/  IMAD R101, R6, 0x2, R111 ;  /* 0x0000000206657824 */ /* 0x002fe200078e026f */
[----:B------:R-:W-:Y:S02]  /*23a0*/  LEA R88, P1, R91, R4, 0x1 ;  /* 0x000000045b587211 */ /* 0x000fe400078208ff */
[----:B------:R-:W-:-:S02]  /*23b0*/  LEA.HI.X.SX32 R99, R99, R0, 0x1, P0 ;  /* 0x0000000063637211 */ /* 0x000fc400000f0eff */
[----:B------:R-:W-:Y:S02]  /*23c0*/  LEA R90, P0, R111, R4, 0x1 ;  /* 0x000000046f5a7211 */ /* 0x000fe400078008ff */
[C---:B------:R-:W-:Y:S01]  /*23d0*/  LEA R113, R6.reuse, R101, 0x1 ;  /* 0x0000006506717211 */ /* 0x040fe200078e08ff */
[----:B------:R-:W5:Y:S01]  /*23e0*/  LDG.E.U16 R98, desc[UR12][R98.64] ;  /* 0x0000000c62627981 */ /* 0x000f62000c1e1500 */
[-C--:B------:R-:W-:Y:S02]  /*23f0*/  LEA.HI.X.SX32 R89, R91, R0.reuse, 0x1, P1 ;  /* 0x000000005b597211 */ /* 0x080fe400008f0eff */
[----:B------:R-:W-:Y:S01]  /*2400*/  LEA.HI.X.SX32 R91, R111, R0, 0x1, P0 ;  /* 0x000000006f5b7211 */ /* 0x000fe200000f0eff */
[----:B------:R-:W-:Y:S01]  /*2410*/  IMAD R111, R6, 0x2, R113 ;  /* 0x00000002066f7824 */ /* 0x000fe200078e0271 */
[-C--:B--2---:R-:W-:Y:S01]  /*2420*/  LEA R92, P0, R101, R4.reuse, 0x1 ;  /* 0x00000004655c7211 */ /* 0x084fe200078008ff */
[----:B------:R1:W5:Y:S01]  /*2430*/  LDG.E.U16 R88, desc[UR12][R88.64] ;  /* 0x0000000c58587981 */ /* 0x000362000c1e1500 */
[----:B------:R-:W-:-:S02]  /*2440*/  LEA R96, P1, R113, R4, 0x1 ;  /* 0x0000000471607211 */ /* 0x000fc400078208ff */
[----:B------:R-:W-:Y:S01]  /*2450*/  LEA.HI.X.SX32 R93, R101, R0, 0x1, P0 ;  /* 0x00000000655d7211 */ /* 0x000fe200000f0eff */
[----:B------:R2:W5:Y:S01]  /*2460*/  LDG.E.U16 R91, desc[UR12][R90.64] ;  /* 0x0000000c5a5b7981 */ /* 0x000562000c1e1500 */
[----:B------:R-:W-:Y:S02]  /*2470*/  LEA R94, P0, R111, R4, 0x1 ;  /* 0x000000046f5e7211 */ /* 0x000fe400078008ff */
[-C--:B------:R-:W-:Y:S01]  /*2480*/  LEA.HI.X.SX32 R97, R113, R0.reuse, 0x1, P1 ;  /* 0x0000000071617211 */ /* 0x080fe200008f0eff */
[----:B------:R2:W5:Y:S01]  /*2490*/  LDG.E.U16 R92, desc[UR12][R92.64] ;  /* 0x0000000c5c5c7981 */ /* 0x000562000c1e1500 */
[----:B------:R-:W-:-:S03]  /*24a0*/  LEA.HI.X.SX32 R95, R111, R0, 0x1, P0 ;  /* 0x000000006f5f7211 */ /* 0x000fc600000f0eff */
[----:B------:R2:W5:Y:S04]  /*24b0*/  LDG.E.U16 R96, desc[UR12][R96.64] ;  /* 0x0000000c60607981 */ /* 0x000568000c1e1500 */
[----:B------:R2:W5:Y:S01]  /*24c0*/  LDG.E.U16 R94, desc[UR12][R94.64] ;  /* 0x0000000c5e5e7981 */ /* 0x000562000c1e1500 */
[----:B------:R-:W-:Y:S02]  /*24d0*/  SHF.R.U32.HI R0, RZ, 0x5, R143 ;  /* 0x00000005ff007819 */ /* 0x000fe4000001168f */
[----:B0-----:R-:W-:Y:S02]  /*24e0*/  R2UR UR7, R110 ;  /* 0x000000006e0772ca */ /* 0x001fe400000e0000 */
[----:B------:R-:W-:Y:S02]  /*24f0*/  R2UR UR4, R0 ;  /* 0x00000000000472ca */ /* 0x000fe400000e0000 */
[----:B------:R-:W-:-:S02]  /*2500*/  LOP3.LUT R0, R143, 0x3f, RZ, 0xc0, !PT ;  /* 0x0000003f8f007812 */ /* 0x000fc400078ec0ff */
[----:B-1----:R-:W-:-:S03]  /*2510*/  SHF.R.S32.HI R89, RZ, 0x6, R143 ;  /* 0x00000006ff597819 */ /* 0x002fc6000001148f */
[----:B------:R-:W-:Y:S01]  /*2520*/  IMAD.SHL.U32 R0, R0, 0x2, RZ ;  /* 0x0000000200007824 */ /* 0x000fe200078e00ff */
[----:B------:R-:W-:-:S04]  /*2530*/  SGXT R89, R89, 0x1 ;  /* 0x000000015959781a */ /* 0x000fc80000000200 */
[----:B------:R-:W-:Y:S01]  /*2540*/  LOP3.LUT R132, R0, 0x90, R89, 0x78, !PT ;  /* 0x0000009000847812 */ /* 0x000fe200078e7859 */
[----:B--2---:R-:W-:Y:S06]  /*2550*/  BRA.U UP0, `(.L_x_5) ;  /* 0x0000000100187547 */ /* 0x004fec000b800000 */
[----:B------:R-:W-:Y:S01]  /*2560*/  ELECT P0, URZ, PT ;  /* 0x0000000000ff782f */ /* 0x000fe20003800000 */
[----:B------:R-:W-:Y:S01]  /*2570*/  IMAD.MOV.U32 R4, RZ, RZ, 0x1 ;  /* 0x00000001ff047424 */ /* 0x000fe200078e00ff */
[----:B------:R-:W-:Y:S01]  /*2580*/  UMOV UR5, 0x40 ;  /* 0x0000004000057882 */ /* 0x000fe20000000000 */
[----:B------:R-:W-:Y:S01]  /*2590*/  UVIRTCOUNT.DEALLOC.SMPOOL 0x80 ;  /* 0x000000800000784c */ /* 0x000fe20000000000 */
[----:B------:R-:W-:-:S09]  /*25a0*/  ULEA UR5, UR8, UR5, 0x18 ;  /* 0x0000000508057291 */ /* 0x000fd2000f8ec0ff */
[----:B------:R0:W-:Y:S03]  /*25b0*/  @P0 STS.U8 [UR5], R4 ;  /* 0x00000004ff000988 */ /* 0x0001e60008000005 */
.L_x_5:
[C---:B0-----:R-:W-:Y:S01]  /*25c0*/  LOP3.LUT R4, R132.reuse, 0x20, RZ, 0x3c, !PT ;  /* 0x0000002084047812 */ /* 0x041fe200078e3cff */
[----:B-----5:R0:W-:Y:S01]  /*25d0*/  STS.U16 [R132+UR6], R3 ;  /* 0x0000000384007988 */ /* 0x0201e20008000406 */
[----:B------:R-:W1:Y:S01]  /*25e0*/  LDCU UR5, c[0x0][0x3c8] ;  /* 0x00007900ff0577ac */ /* 0x000e620008000800 */
[----:B------:R-:W2:Y:S01]  /*25f0*/  S2UR UR9, SR_CTAID.Y ;  /* 0x00000000000979c3 */ /* 0x000ea20000002600 */
[C---:B------:R-:W-:Y:S01]  /*2600*/  LOP3.LUT R6, R132.reuse, 0x60, RZ, 0x3c, !PT ;  /* 0x0000006084067812 */ /* 0x040fe200078e3cff */
[----:B------:R3:W-:Y:S01]  /*2610*/  STS.U16 [R132+UR6+0x400], R9 ;  /* 0x0004000984007988 */ /* 0x0007e20008000406 */
[----:B------:R-:W-:Y:S01]  /*2620*/  LOP3.LUT P5, RZ, R143, 0x7f, RZ, 0xc0, !PT ;  /* 0x0000007f8fff7812 */ /* 0x000fe200078ac0ff */
[----:B------:R-:W-:Y:S01]  /*2630*/  UMOV UR14, 0x1 ;  /* 0x00000001000e7882 */ /* 0x000fe20000000000 */
[----:B------:R-:W4:Y:S01]  /*2640*/  LDCU UR66, c[0x0][0x3d4] ;  /* 0x00007a80ff4277ac */ /* 0x000f220008000800 */
[----:B------:R-:W-:Y:S01]  /*2650*/  STS.U16 [R132+UR6+0x800], R13 ;  /* 0x0008000d84007988 */ /* 0x000fe20008000406 */
[----:B0-----:R-:W-:Y:S01]  /*2660*/  LOP3.LUT R3, R132, 0x40, RZ, 0x3c, !PT ;  /* 0x0000004084037812 */ /* 0x001fe200078e3cff */
[----:B------:R-:W0:Y:S02]  /*2670*/  LDC R101, c[0x0][0x3c4] ;  /* 0x0000f100ff657b82 */ /* 0x000e240000000800 */
[----:B------:R-:W-:Y:S01]  /*2680*/  STS.U16 [R132+UR6+0xc00], R17 ;  /* 0x000c001184007988 */ /* 0x000fe20008000406 */
[----:B---3--:R-:W-:-:S03]  /*2690*/  PRMT R9, RZ, 0x7610, R9 ;  /* 0x00007610ff097816 */ /* 0x008fc60000000009 */
[----:B------:R-:W-:Y:S02]  /*26a0*/  STS.U16 [R132+UR6+0x1000], R21 ;  /* 0x0010001584007988 */ /* 0x000fe40008000406 */
[----:B------:R-:W-:Y:S01]  /*26b0*/  VOTEU.ALL UP1, P5 ;  /* 0x0000000000ff7886 */ /* 0x000fe20002820000 */
[----:B------:R-:W3:Y:S01]  /*26c0*/  LDC R89, c[0x0][0x3c4] ;  /* 0x0000f100ff597b82 */ /* 0x000ee20000000800 */
[----:B------:R-:W-:Y:S01]  /*26d0*/  STS.U16 [R132+UR6+0x1400], R25 ;  /* 0x0014001984007988 */ /* 0x000fe20008000406 */
[----:B------:R-:W-:Y:S02]  /*26e0*/  VOTEU.ALL UP2, P5 ;  /* 0x0000000000ff7886 */ /* 0x000fe40002840000 */
[----:B------:R-:W-:-:S04]  /*26f0*/  @!UP1 UIADD3 UR10, UPT, UPT, -UR14, 0x100000, URZ ;  /* 0x001000000e0a9890 */ /* 0x000fc8000fffe1ff */
[----:B------:R-:W-:Y:S02]  /*2700*/  @!UP1 USHF.L.U32 UR11, UR10, 0xb, URZ ;  /* 0x0000000b0a0b9899 */ /* 0x000fe400080006ff */
[----:B------:R-:W-:Y:S01]  /*2710*/  @!UP1 USHF.L.U32 UR10, UR10, 0x1, URZ ;  /* 0x000000010a0a9899 */ /* 0x000fe200080006ff */
[----:B------:R-:W-:Y:S01]  /*2720*/  STS.U16 [R132+UR6+0x1800], R29 ;  /* 0x0018001d84007988 */ /* 0x000fe20008000406 */
[----:B------:R-:W0:Y:S03]  /*2730*/  LDC R93, c[0x0][0x3c4] ;  /* 0x0000f100ff5d7b82 */ /* 0x000e260000000800 */
[----:B------:R-:W-:Y:S04]  /*2740*/  STS.U16 [R132+UR6+0x1c00], R33 ;  /* 0x001c002184007988 */ /* 0x000fe80008000406 */
[----:B------:R-:W-:Y:S04]  /*2750*/  STS.U16 [R132+UR6+0x2000], R37 ;  /* 0x0020002584007988 */ /* 0x000fe80008000406 */
[----:B------:R-:W-:Y:S04]  /*2760*/  STS.U16 [R132+UR6+0x2400], R41 ;  /* 0x0024002984007988 */ /* 0x000fe80008000406 */
[----:B------:R-:W-:Y:S04]  /*2770*/  STS.U16 [R132+UR6+0x2800], R45 ;  /* 0x0028002d84007988 */ /* 0x000fe80008000406 */
[----:B------:R-:W-:Y:S04]  /*2780*/  STS.U16 [R132+UR6+0x2c00], R49 ;  /* 0x002c003184007988 */ /* 0x000fe80008000406 */
[----:B------:R-:W-:Y:S04]  /*2790*/  STS.U16 [R132+UR6+0x3000], R53 ;  /* 0x0030003584007988 */ /* 0x000fe80008000406 */
[----:B------:R-:W-:Y:S04]  /*27a0*/  STS.U16 [R132+UR6+0x3400], R57 ;  /* 0x0034003984007988 */ /* 0x000fe80008000406 */
[----:B------:R-:W-:Y:S04]  /*27b0*/  STS.U16 [R132+UR6+0x3800], R61 ;  /* 0x0038003d84007988 */ /* 0x000fe80008000406 */
[----:B------:R0:W-:Y:S04]  /*27c0*/  STS.U16 [R132+UR6+0x3c00], R65 ;  /* 0x003c004184007988 */ /* 0x0001e80008000406 */
[----:B------:R-:W-:Y:S04]  /*27d0*/  STS.U16 [R132+UR6+0x4000], R69 ;  /* 0x0040004584007988 */ /* 0x000fe80008000406 */
[----:B------:R1:W-:Y:S04]  /*27e0*/  STS.U16 [R132+UR6+0x4400], R73 ;  /* 0x0044004984007988 */ /* 0x0003e80008000406 */
[----:B------:R2:W-:Y:S01]  /*27f0*/  STS.U16 [R132+UR6+0x4800], R77 ;  /* 0x0048004d84007988 */ /* 0x0005e20008000406 */
[----:B0-----:R-:W0:Y:S03]  /*2800*/  LDC R65, c[0x0][0x3c4] ;  /* 0x0000f100ff417b82 */ /* 0x001e260000000800 */
[----:B------:R-:W-:Y:S04]  /*2810*/  STS.U16 [R132+UR6+0x4c00], R81 ;  /* 0x004c005184007988 */ /* 0x000fe80008000406 */
[----:B------:R-:W-:Y:S01]  /*2820*/  STS.U16 [R132+UR6+0x5000], R85 ;  /* 0x0050005584007988 */ /* 0x000fe20008000406 */
[----:B-1----:R-:W1:Y:S03]  /*2830*/  LDC R73, c[0x0][0x3c4] ;  /* 0x0000f100ff497b82 */ /* 0x002e660000000800 */
[----:B------:R3:W-:Y:S04]  /*2840*/  STS.U16 [R132+UR6+0x5400], R103 ;  /* 0x0054006784007988 */ /* 0x0007e80008000406 */
[----:B------:R0:W-:Y:S01]  /*2850*/  STS.U16 [R132+UR6+0x5800], R107 ;  /* 0x0058006b84007988 */ /* 0x0001e20008000406 */
[----:B--2---:R-:W2:Y:S03]  /*2860*/  LDC R77, c[0x0][0x3c4] ;  /* 0x0000f100ff4d7b82 */ /* 0x004ea60000000800 */
[----:B------:R-:W-:Y:S04]  /*2870*/  STS.U16 [R132+UR6+0x5c00], R115 ;  /* 0x005c007384007988 */ /* 0x000fe80008000406 */
[----:B------:R-:W-:Y:S01]  /*2880*/  STS.U16 [R132+UR6+0x6000], R119 ;  /* 0x0060007784007988 */ /* 0x000fe20008000406 */
[----:B---3--:R-:W3:Y:S03]  /*2890*/  LDC R103, c[0x0][0x3c4] ;  /* 0x0000f100ff677b82 */ /* 0x008ee60000000800 */
[----:B------:R-:W-:Y:S04]  /*28a0*/  STS.U16 [R132+UR6+0x6400], R123 ;  /* 0x0064007b84007988 */ /* 0x000fe80008000406 */
[----:B------:R-:W-:Y:S04]  /*28b0*/  STS.U16 [R132+UR6+0x6800], R127 ;  /* 0x0068007f84007988 */ /* 0x000fe80008000406 */
[----:B------:R-:W-:Y:S04]  /*28c0*/  STS.U16 [R132+UR6+0x6c00], R131 ;  /* 0x006c008384007988 */ /* 0x000fe80008000406 */
[----:B------:R-:W-:Y:S04]  /*28d0*/  STS.U16 [R132+UR6+0x7000], R135 ;  /* 0x0070008784007988 */ /* 0x000fe80008000406 */
[----:B------:R-:W-:Y:S04]  /*28e0*/  STS.U16 [R132+UR6+0x7400], R137 ;  /* 0x0074008984007988 */ /* 0x000fe80008000406 */
[----:B------:R-:W-:Y:S04]  /*28f0*/  STS.U16 [R132+UR6+0x7800], R139 ;  /* 0x0078008b84007988 */ /* 0x000fe80008000406 */
[----:B------:R2:W-:Y:S01]  /*2900*/  STS.U16 [R132+UR6+0x7c00], R91 ;  /* 0x007c005b84007988 */ /* 0x0005e20008000406 */
[----:B-1----:R-:W-:Y:S01]  /*2910*/  IMAD.SHL.U32 R73, R73, 0x8, RZ ;  /* 0x0000000849497824 */ /* 0x002fe200078e00ff */
[----:B0-----:R-:W0:Y:S02]  /*2920*/  LDC R107, c[0x0][0x3c4] ;  /* 0x0000f100ff6b7b82 */ /* 0x001e240000000800 */
[----:B------:R1:W-:Y:S04]  /*2930*/  STS.U16 [R4+UR6+0x100], R2 ;  /* 0x0001000204007988 */ /* 0x0003e80008000406 */
[----:B------:R-:W-:Y:S02]  /*2940*/  STS.U16 [R4+UR6+0x500], R8 ;  /* 0x0005000804007988 */ /* 0x000fe40008000406 */
[----:B--2---:R-:W2:Y:S02]  /*2950*/  LDC R91, c[0x0][0x3c4] ;  /* 0x0000f100ff5b7b82 */ /* 0x004ea40000000800 */
[----:B------:R-:W-:Y:S04]  /*2960*/  STS.U16 [R4+UR6+0x900], R12 ;  /* 0x0009000c04007988 */ /* 0x000fe80008000406 */
[----:B------:R-:W-:Y:S02]  /*2970*/  STS.U16 [R4+UR6+0xd00], R16 ;  /* 0x000d001004007988 */ /* 0x000fe40008000406 */
[----:B-1----:R-:W1:Y:S02]  /*2980*/  LDC R2, c[0x0][0x3c0] ;  /* 0x0000f000ff027b82 */ /* 0x002e640000000800 */
[----:B------:R-:W-:Y:S04]  /*2990*/  STS.U16 [R4+UR6+0x1100], R20 ;  /* 0x0011001404007988 */ /* 0x000fe80008000406 */
[----:B------:R-:W-:Y:S01]  /*29a0*/  STS.U16 [R4+UR6+0x1500], R24 ;  /* 0x0015001804007988 */ /* 0x000fe20008000406 */
[----:B------:R-:W-:Y:S01]  /*29b0*/  IMAD R101, R101, 0x18, RZ ;  /* 0x0000001865657824 */ /* 0x000fe200078e02ff */
[----:B------:R-:W0:Y:S02]  /*29c0*/  LDC R81, c[0x0][0x3c4] ;  /* 0x0000f100ff517b82 */ /* 0x000e240000000800 */
[----:B------:R0:W-:Y:S04]  /*29d0*/  STS.U16 [R4+UR6+0x1900], R28 ;  /* 0x0019001c04007988 */ /* 0x0001e80008000406 */
[----:B------:R-:W-:Y:S02]  /*29e0*/  STS.U16 [R4+UR6+0x1d00], R32 ;  /* 0x001d002004007988 */ /* 0x000fe40008000406 */
[----:B------:R-:W0:Y:S02]  /*29f0*/  LDC R95, c[0x0][0x3c4] ;  /* 0x0000f100ff5f7b82 */ /* 0x000e240000000800 */
[----:B------:R-:W-:Y:S01]  /*2a00*/  STS.U16 [R4+UR6+0x2100], R36 ;  /* 0x0021002404007988 */ /* 0x000fe20008000406 */
[----:B------:R-:W-:-:S05]  /*2a10*/  IMAD R89, R89, 0x11, RZ ;  /* 0x0000001159597824 */ /* 0x000fca00078e02ff */
[----:B------:R-:W4:Y:S01]  /*2a20*/  LDC R111, c[0x0][0x3c4] ;  /* 0x0000f100ff6f7b82 */ /* 0x000f220000000800 */
[----:B------:R-:W-:Y:S01]  /*2a30*/  STS.U16 [R4+UR6+0x2500], R40 ;  /* 0x0025002804007988 */ /* 0x000fe20008000406 */
[----:B-1----:R-:W-:-:S06]  /*2a40*/  IMAD R2, R2, UR9, RZ ;  /* 0x0000000902027c24 */ /* 0x002fcc000f8e02ff */
[----:B------:R-:W1:Y:S01]  /*2a50*/  LDC R97, c[0x0][0x3c4] ;  /* 0x0000f100ff617b82 */ /* 0x000e620000000800 */
[----:B------:R-:W-:Y:S01]  /*2a60*/  STS.U16 [R4+UR6+0x2900], R44 ;  /* 0x0029002c04007988 */ /* 0x000fe20008000406 */
[----:B---3--:R-:W-:Y:S01]  /*2a70*/  IMAD R103, R103, 0x19, RZ ;  /* 0x0000001967677824 */ /* 0x008fe200078e02ff */
[----:B------:R-:W-:Y:S02]  /*2a80*/  PRMT R61, RZ, 0x7610, R61 ;  /* 0x00007610ff3d7816 */ /* 0x000fe4000000003d */
[----:B------:R-:W-:Y:S01]  /*2a90*/  STS.U16 [R4+UR6+0x2d00], R48 ;  /* 0x002d003004007988 */ /* 0x000fe20008000406 */
[----:B------:R-:W-:Y:S01]  /*2aa0*/  IMAD R77, R77, 0xa, RZ ;  /* 0x0000000a4d4d7824 */ /* 0x000fe200078e02ff */
[----:B------:R-:W-:Y:S01]  /*2ab0*/  PRMT R53, RZ, 0x7610, R53 ;  /* 0x00007610ff357816 */ /* 0x000fe20000000035 */
[----:B------:R-:W3:Y:S01]  /*2ac0*/  LDC R69, c[0x0][0x3c4] ;  /* 0x0000f100ff457b82 */ /* 0x000ee20000000800 */
[----:B------:R-:W-:Y:S01]  /*2ad0*/  STS.U16 [R4+UR6+0x3100], R52 ;  /* 0x0031003404007988 */ /* 0x000fe20008000406 */
[----:B--2---:R-:W-:Y:S01]  /*2ae0*/  IMAD R91, R91, 0x12, RZ ;  /* 0x000000125b5b7824 */ /* 0x004fe200078e02ff */
[----:B0-----:R-:W-:-:S02]  /*2af0*/  PRMT R28, RZ, 0x7610, R28 ;  /* 0x00007610ff1c7816 */ /* 0x001fc4000000001c */
[----:B------:R-:W-:Y:S01]  /*2b00*/  STS.U16 [R4+UR6+0x3500], R56 ;  /* 0x0035003804007988 */ /* 0x000fe20008000406 */
[----:B------:R-:W-:Y:S02]  /*2b10*/  IMAD R93, R93, 0x13, RZ ;  /* 0x000000135d5d7824 */ /* 0x000fe400078e02ff */
[----:B------:R-:W0:Y:S01]  /*2b20*/  LDC R85, c[0x0][0x3c4] ;  /* 0x0000f100ff557b82 */ /* 0x000e220000000800 */
[----:B------:R-:W-:Y:S04]  /*2b30*/  STS.U16 [R4+UR6+0x3900], R60 ;  /* 0x0039003c04007988 */ /* 0x000fe80008000406 */
[----:B------:R2:W-:Y:S03]  /*2b40*/  STS.U16 [R4+UR6+0x3d00], R64 ;  /* 0x003d004004007988 */ /* 0x0005e60008000406 */
[----:B------:R-:W0:Y:S01]  /*2b50*/  LDC R99, c[0x0][0x3c4] ;  /* 0x0000f100ff637b82 */ /* 0x000e220000000800 */
[----:B------:R-:W-:Y:S04]  /*2b60*/  STS.U16 [R4+UR6+0x4100], R68 ;  /* 0x0041004404007988 */ /* 0x000fe80008000406 */
[----:B------:R4:W-:Y:S01]  /*2b70*/  STS.U16 [R4+UR6+0x4500], R72 ;  /* 0x0045004804007988 */ /* 0x0009e20008000406 */
[----:B--2---:R-:W-:-:S02]  /*2b80*/  VIADD R64, R144, 0x40 ;  /* 0x0000004090407836 */ /* 0x004fc40000000000 */
[----:B------:R-:W2:Y:S01]  /*2b90*/  LDC R113, c[0x0][0x3c4] ;  /* 0x0000f100ff717b82 */ /* 0x000ea20000000800 */
[----:B------:R-:W-:Y:S04]  /*2ba0*/  STS.U16 [R4+UR6+0x4900], R76 ;  /* 0x0049004c04007988 */ /* 0x000fe80008000406 */
[----:B------:R-:W-:Y:S03]  /*2bb0*/  STS.U16 [R4+UR6+0x4d00], R80 ;  /* 0x004d005004007988 */ /* 0x000fe60008000406 */
[----:B----4-:R-:W4:Y:S01]  /*2bc0*/  LDC R72, c[0x0][0x3c4] ;  /* 0x0000f100ff487b82 */ /* 0x010f220000000800 */
[----:B------:R-:W-:Y:S04]  /*2bd0*/  STS.U16 [R4+UR6+0x5100], R84 ;  /* 0x0051005404007988 */ /* 0x000fe80008000406 */
[----:B------:R-:W-:Y:S01]  /*2be0*/  STS.U16 [R4+UR6+0x5500], R102 ;  /* 0x0055006604007988 */ /* 0x000fe20008000406 */
[----:B------:R-:W-:-:S02]  /*2bf0*/  PRMT R60, RZ, 0x7610, R60 ;  /* 0x00007610ff3c7816 */ /* 0x000fc4000000003c */
[----:B------:R-:W-:Y:S01]  /*2c00*/  PRMT R56, RZ, 0x7610, R56 ;  /* 0x00007610ff387816 */ /* 0x000fe20000000038 */
[----:B------:R-:W-:Y:S01]  /*2c10*/  STS.U16 [R4+UR6+0x5900], R106 ;  /* 0x0059006a04007988 */ /* 0x000fe20008000406 */
[----:B------:R-:W-:Y:S01]  /*2c20*/  PRMT R57, RZ, 0x7610, R57 ;  /* 0x00007610ff397816 */ /* 0x000fe20000000039 */
[----:B------:R-:W-:Y:S01]  /*2c30*/  IMAD R107, R107, 0x1b, RZ ;  /* 0x0000001b6b6b7824 */ /* 0x000fe200078e02ff */
[----:B------:R-:W-:Y:S01]  /*2c40*/  PRMT R49, RZ, 0x7610, R49 ;  /* 0x00007610ff317816 */ /* 0x000fe20000000031 */
[----:B------:R-:W-:Y:S01]  /*2c50*/  STS.U16 [R4+UR6+0x5d00], R114 ;  /* 0x005d007204007988 */ /* 0x000fe20008000406 */
[----:B------:R-:W-:Y:S01]  /*2c60*/  PRMT R45, RZ, 0x7610, R45 ;  /* 0x00007610ff2d7816 */ /* 0x000fe2000000002d */
[----:B------:R-:W-:Y:S01]  /*2c70*/  IMAD.SHL.U32 R65, R65, 0x4, RZ ;  /* 0x0000000441417824 */ /* 0x000fe200078e00ff */
[----:B------:R-:W-:Y:S01]  /*2c80*/  PRMT R48, RZ, 0x7610, R48 ;  /* 0x00007610ff307816 */ /* 0x000fe20000000030 */
[----:B------:R-:W-:Y:S01]  /*2c90*/  STS.U16 [R4+UR6+0x6100], R118 ;  /* 0x0061007604007988 */ /* 0x000fe20008000406 */
[----:B------:R-:W-:Y:S01]  /*2ca0*/  IMAD R81, R81, 0xc, RZ ;  /* 0x0000000c51517824 */ /* 0x000fe200078e02ff */
[----:B------:R-:W-:Y:S01]  /*2cb0*/  PRMT R52, RZ, 0x7610, R52 ;  /* 0x00007610ff347816 */ /* 0x000fe20000000034 */
[----:B------:R-:W-:Y:S01]  /*2cc0*/  IMAD R95, R95, 0x14, RZ ;  /* 0x000000145f5f7824 */ /* 0x000fe200078e02ff */
[----:B------:R-:W-:Y:S01]  /*2cd0*/  STS.U16 [R4+UR6+0x6500], R122 ;  /* 0x0065007a04007988 */ /* 0x000fe20008000406 */
[----:B------:R-:W-:-:S02]  /*2ce0*/  PRMT R37, RZ, 0x7610, R37 ;  /* 0x00007610ff257816 */ /* 0x000fc40000000025 */
[----:B------:R-:W-:Y:S01]  /*2cf0*/  PRMT R40, RZ, 0x7610, R40 ;  /* 0x00007610ff287816 */ /* 0x000fe20000000028 */
[----:B------:R-:W-:Y:S01]  /*2d00*/  STS.U16 [R4+UR6+0x6900], R126 ;  /* 0x0069007e04007988 */ /* 0x000fe20008000406 */
[----:B------:R-:W-:Y:S02]  /*2d10*/  PRMT R41, RZ, 0x7610, R41 ;  /* 0x00007610ff297816 */ /* 0x000fe40000000029 */
[----:B------:R-:W-:Y:S01]  /*2d20*/  PRMT R44, RZ, 0x7610, R44 ;  /* 0x00007610ff2c7816 */ /* 0x000fe2000000002c */
[----:B------:R-:W-:Y:S01]  /*2d30*/  STS.U16 [R4+UR6+0x6d00], R130 ;  /* 0x006d008204007988 */ /* 0x000fe20008000406 */
[----:B------:R-:W-:Y:S02]  /*2d40*/  PRMT R29, RZ, 0x7610, R29 ;  /* 0x00007610ff1d7816 */ /* 0x000fe4000000001d */
[----:B------:R-:W-:Y:S01]  /*2d50*/  PRMT R32, RZ, 0x7610, R32 ;  /* 0x00007610ff207816 */ /* 0x000fe20000000020 */
[----:B------:R-:W-:Y:S01]  /*2d60*/  STS.U16 [R4+UR6+0x7100], R134 ;  /* 0x0071008604007988 */ /* 0x000fe20008000406 */
[----:B------:R-:W-:-:S02]  /*2d70*/  PRMT R33, RZ, 0x7610, R33 ;  /* 0x00007610ff217816 */ /* 0x000fc40000000021 */
[----:B------:R-:W-:Y:S01]  /*2d80*/  PRMT R36, RZ, 0x7610, R36 ;  /* 0x00007610ff247816 */ /* 0x000fe20000000024 */
[----:B------:R-:W-:Y:S01]  /*2d90*/  STS.U16 [R4+UR6+0x7500], R138 ;  /* 0x0075008a04007988 */ /* 0x000fe20008000406 */
[----:B------:R-:W-:Y:S02]  /*2da0*/  PRMT R25, RZ, 0x7610, R25 ;  /* 0x00007610ff197816 */ /* 0x000fe40000000019 */
[----:B------:R-:W-:Y:S01]  /*2db0*/  PRMT R24, RZ, 0x7610, R24 ;  /* 0x00007610ff187816 */ /* 0x000fe20000000018 */
[----:B------:R-:W-:Y:S01]  /*2dc0*/  STS.U16 [R4+UR6+0x7900], R142 ;  /* 0x0079008e04007988 */ /* 0x000fe20008000406 */
[----:B------:R-:W-:Y:S01]  /*2dd0*/  PRMT R20, RZ, 0x7610, R20 ;  /* 0x00007610ff147816 */ /* 0x000fe20000000014 */
[----:B------:R-:W-:Y:S01]  /*2de0*/  IMAD R111, R111, 0x1d, RZ ;  /* 0x0000001d6f6f7824 */ /* 0x000fe200078e02ff */
[----:B------:R-:W-:Y:S01]  /*2df0*/  PRMT R12, RZ, 0x7610, R12 ;  /* 0x00007610ff0c7816 */ /* 0x000fe2000000000c */
[----:B------:R2:W-:Y:S01]  /*2e00*/  STS.U16 [R4+UR6+0x7d00], R92 ;  /* 0x007d005c04007988 */ /* 0x0005e20008000406 */
[----:B-1----:R-:W-:Y:S01]  /*2e10*/  IMAD R97, R97, 0x15, RZ ;  /* 0x0000001561617824 */ /* 0x002fe200078e02ff */
[----:B------:R-:W-:Y:S01]  /*2e20*/  PRMT R21, RZ, 0x7610, R21 ;  /* 0x00007610ff157816 */ /* 0x000fe20000000015 */
[----:B---3--:R-:W-:Y:S01]  /*2e30*/  IMAD R69, R69, 0x6, RZ ;  /* 0x0000000645457824 */ /* 0x008fe200078e02ff */
[----:B------:R1:W-:Y:S01]  /*2e40*/  STS.U16 [R3+UR6+0x200], R5 ;  /* 0x0002000503007988 */ /* 0x0003e20008000406 */
[----:B------:R-:W-:Y:S01]  /*2e50*/  PRMT R13, RZ, 0x7610, R13 ;  /* 0x00007610ff0d7816 */ /* 0x000fe2000000000d */
[----:B0-----:R-:W-:Y:S01]  /*2e60*/  IMAD R85, R85, 0xe, RZ ;  /* 0x0000000e55557824 */ /* 0x001fe200078e02ff */
[----:B------:R-:W-:Y:S01]  /*2e70*/  PRMT R17, RZ, 0x7610, R17 ;  /* 0x00007610ff117816 */ /* 0x000fe20000000011 */
[----:B------:R-:W-:Y:S01]  /*2e80*/  STS.U16 [R3+UR6+0x600], R10 ;  /* 0x0006000a03007988 */ /* 0x000fe20008000406 */
[----:B------:R-:W-:Y:S01]  /*2e90*/  IMAD R99, R99, 0x16, RZ ;  /* 0x0000001663637824 */ /* 0x000fe200078e02ff */
[----:B--2---:R-:W0:Y:S02]  /*2ea0*/  LDC R4, c[0x0][0x3c8] ;  /* 0x0000f200ff047b82 */ /* 0x004e240000000800 */
[----:B------:R-:W-:Y:S04]  /*2eb0*/  STS.U16 [R3+UR6+0xa00], R14 ;  /* 0x000a000e03007988 */ /* 0x000fe80008000406 */
[----:B------:R-:W-:Y:S02]  /*2ec0*/  STS.U16 [R3+UR6+0xe00], R18 ;  /* 0x000e001203007988 */ /* 0x000fe40008000406 */
[----:B-1----:R-:W1:Y:S02]  /*2ed0*/  LDC R5, c[0x0][0x3c4] ;  /* 0x0000f100ff057b82 */ /* 0x002e640000000800 */
[----:B------:R-:W-:Y:S04]  /*2ee0*/  STS.U16 [R3+UR6+0x1200], R22 ;  /* 0x0012001603007988 */ /* 0x000fe80008000406 */
[----:B------:R-:W-:Y:S01]  /*2ef0*/  STS.U16 [R3+UR6+0x1600], R26 ;  /* 0x0016001a03007988 */ /* 0x000fe20008000406 */
[----:B------:R-:W-:Y:S01]  /*2f00*/  PRMT R16, RZ, 0x7610, R16 ;  /* 0x00007610ff107816 */ /* 0x000fe20000000010 */
[----:B------:R-:W2:Y:S02]  /*2f10*/  LDC R68, c[0x0][0x3c4] ;  /* 0x0000f100ff447b82 */ /* 0x000ea40000000800 */
        /* <DEDUP_REMOVED lines=12> */
[----:B------:R-:W-:Y:S04]  /*2fe0*/  STS.U16 [R3+UR6+0x4a00], R78 ;  /* 0x004a004e03007988 */ /* 0x000fe80008000406 */
[----:B------:R-:W-:Y:S01]  /*2ff0*/  STS.U16 [R3+UR6+0x4e00], R82 ;  /* 0x004e005203007988 */ /* 0x000fe20008000406 */
[----:B-1----:R-:W-:-:S03]  /*3000*/  IMAD.SHL.U32 R70, R5, 0x2, RZ ;  /* 0x0000000205467824 */ /* 0x002fc600078e00ff */
[----:B------:R-:W-:Y:S04]  /*3010*/  STS.U16 [R3+UR6+0x5200], R86 ;  /* 0x0052005603007988 */ /* 0x000fe80008000406 */
[----:B------:R-:W-:Y:S04]  /*3020*/  STS.U16 [R3+UR6+0x5600], R104 ;  /* 0x0056006803007988 */ /* 0x000fe80008000406 */
[----:B------:R1:W-:Y:S04]  /*3030*/  STS.U16 [R3+UR6+0x5a00], R109 ;  /* 0x005a006d03007988 */ /* 0x0003e80008000406 */
[----:B------:R-:W-:Y:S04]  /*3040*/  STS.U16 [R3+UR6+0x5e00], R116 ;  /* 0x005e007403007988 */ /* 0x000fe80008000406 */
[----:B------:R-:W-:Y:S04]  /*3050*/  STS.U16 [R3+UR6+0x6200], R120 ;  /* 0x0062007803007988 */ /* 0x000fe80008000406 */
[----:B------:R-:W-:Y:S01]  /*3060*/  STS.U16 [R3+UR6+0x6600], R124 ;  /* 0x0066007c03007988 */ /* 0x000fe20008000406 */
[----:B-1----:R-:W1:Y:S03]  /*3070*/  LDC R109, c[0x0][0x3c4] ;  /* 0x0000f100ff6d7b82 */ /* 0x002e660000000800 */
[----:B------:R-:W-:Y:S04]  /*3080*/  STS.U16 [R3+UR6+0x6a00], R128 ;  /* 0x006a008003007988 */ /* 0x000fe80008000406 */
[----:B------:R-:W-:Y:S04]  /*3090*/  STS.U16 [R3+UR6+0x6e00], R112 ;  /* 0x006e007003007988 */ /* 0x000fe80008000406 */
[----:B------:R3:W-:Y:S04]  /*30a0*/  STS.U16 [R3+UR6+0x7200], R136 ;  /* 0x0072008803007988 */ /* 0x0007e80008000406 */
[----:B------:R-:W-:Y:S04]  /*30b0*/  STS.U16 [R3+UR6+0x7600], R100 ;  /* 0x0076006403007988 */ /* 0x000fe80008000406 */
[----:B------:R-:W-:Y:S04]  /*30c0*/  STS.U16 [R3+UR6+0x7a00], R98 ;  /* 0x007a006203007988 */ /* 0x000fe80008000406 */
[----:B------:R0:W-:Y:S01]  /*30d0*/  STS.U16 [R3+UR6+0x7e00], R96 ;  /* 0x007e006003007988 */ /* 0x0001e20008000406 */
[----:B---3--:R-:W3:Y:S03]  /*30e0*/  LDC.64 R136, c[0x0][0x388] ;  /* 0x0000e200ff887b82 */ /* 0x008ee60000000a00 */
[----:B------:R2:W-:Y:S04]  /*30f0*/  STS.U16 [R6+UR6+0x300], R7 ;  /* 0x0003000706007988 */ /* 0x0005e80008000406 */
[----:B------:R-:W-:Y:S01]  /*3100*/  STS.U16 [R6+UR6+0x700], R11 ;  /* 0x0007000b06007988 */ /* 0x000fe20008000406 */
[----:B------:R-:W-:Y:S01]  /*3110*/  PRMT R46, RZ, 0x7610, R46 ;  /* 0x00007610ff2e7816 */ /* 0x000fe2000000002e */
[----:B------:R-:W-:Y:S01]  /*3120*/  IMAD R113, R113, 0x1e, RZ ;  /* 0x0000001e71717824 */ /* 0x000fe200078e02ff */
[----:B0-----:R-:W-:Y:S01]  /*3130*/  LOP3.LUT R3, R143, 0x7f, RZ, 0xc0, !PT ;  /* 0x0000007f8f037812 */ /* 0x001fe200078ec0ff */
[----:B------:R-:W-:Y:S01]  /*3140*/  STS.U16 [R6+UR6+0xb00], R15 ;  /* 0x000b000f06007988 */ /* 0x000fe20008000406 */
[----:B------:R-:W-:Y:S01]  /*3150*/  PRMT R62, RZ, 0x7610, R62 ;  /* 0x00007610ff3e7816 */ /* 0x000fe2000000003e */
[----:B--2---:R-:W0:Y:S02]  /*3160*/  LDC R7, c[0x0][0x3c4] ;  /* 0x0000f100ff077b82 */ /* 0x004e240000000800 */
[----:B------:R-:W-:Y:S01]  /*3170*/  IMAD R3, R3, UR5, RZ ;  /* 0x0000000503037c24 */ /* 0x000fe2000f8e02ff */
[----:B------:R-:W-:Y:S01]  /*3180*/  USHF.L.U32 UR5, UR4, 0x15, URZ ;  /* 0x0000001504057899 */ /* 0x000fe200080006ff */
[----:B------:R-:W-:Y:S03]  /*3190*/  STS.U16 [R6+UR6+0xf00], R19 ;  /* 0x000f001306007988 */ /* 0x000fe60008000406 */
[----:B------:R-:W-:Y:S01]  /*31a0*/  ULOP3.LUT UR5, UR5, 0x600000, URZ, 0xc0, !UPT ;  /* 0x0060000005057892 */ /* 0x000fe2000f8ec0ff */
[----:B------:R-:W-:Y:S01]  /*31b0*/  STS.U16 [R6+UR6+0x1300], R23 ;  /* 0x0013001706007988 */ /* 0x000fe20008000406 */
[----:B------:R-:W-:Y:S01]  /*31c0*/  LEA R4, R4, R3, 0x7 ;  /* 0x0000000304047211 */ /* 0x000fe200078e38ff */
[----:B------:R-:W2:Y:S01]  /*31d0*/  LDC R66, c[0x0][0x3c4] ;  /* 0x0000f100ff427b82 */ /* 0x000ea20000000800 */
[----:B------:R-:W-:Y:S01]  /*31e0*/  UIADD3 UR8, UPT, UPT, UR7, UR5, URZ ;  /* 0x0000000507087290 */ /* 0x000fe2000fffe0ff */
[----:B------:R-:W-:Y:S01]  /*31f0*/  STS.U16 [R6+UR6+0x1700], R27 ;  /* 0x0017001b06007988 */ /* 0x000fe20008000406 */
[----:B---3--:R-:W-:-:S03]  /*3200*/  LEA R136, P0, R2, R136, 0x1 ;  /* 0x0000008802887211 */ /* 0x008fc600078008ff */
[----:B------:R-:W-:Y:S01]  /*3210*/  STS.U16 [R6+UR6+0x7f00], R94 ;  /* 0x007f005e06007988 */ /* 0x000fe20008000406 */
[----:B------:R-:W-:Y:S02]  /*3220*/  LEA.HI.X.SX32 R2, R2, R137, 0x1, P0 ;  /* 0x0000008902027211 */ /* 0x000fe400000f0eff */
[----:B------:R-:W-:Y:S01]  /*3230*/  PRMT R58, RZ, 0x7610, R58 ;  /* 0x00007610ff3a7816 */ /* 0x000fe2000000003a */
[----:B------:R-:W-:Y:S01]  /*3240*/  STS.U16 [R6+UR6+0x1b00], R31 ;  /* 0x001b001f06007988 */ /* 0x000fe20008000406 */
[CC--:B------:R-:W-:Y:S02]  /*3250*/  LEA R138, P0, R3.reuse, R136.reuse, 0x1 ;  /* 0x00000088038a7211 */ /* 0x0c0fe400078008ff */
[----:B------:R-:W-:Y:S01]  /*3260*/  PRMT R54, RZ, 0x7610, R54 ;  /* 0x00007610ff367816 */ /* 0x000fe20000000036 */
[----:B------:R-:W-:Y:S01]  /*3270*/  STS.U16 [R6+UR6+0x1f00], R35 ;  /* 0x001f002306007988 */ /* 0x000fe20008000406 */
[C---:B------:R-:W-:Y:S02]  /*3280*/  LEA R136, P1, R4.reuse, R136, 0x1 ;  /* 0x0000008804887211 */ /* 0x040fe400078208ff */
[----:B------:R-:W-:Y:S01]  /*3290*/  PRMT R50, RZ, 0x7610, R50 ;  /* 0x00007610ff327816 */ /* 0x000fe20000000032 */
[----:B------:R-:W-:Y:S01]  /*32a0*/  STS.U16 [R6+UR6+0x2300], R39 ;  /* 0x0023002706007988 */ /* 0x000fe20008000406 */
[-C--:B------:R-:W-:Y:S01]  /*32b0*/  LEA.HI.X.SX32 R139, R3, R2.reuse, 0x1, P0 ;  /* 0x00000002038b7211 */ /* 0x080fe200000f0eff */
[----:B-1----:R-:W-:Y:S01]  /*32c0*/  IMAD R109, R109, 0x1c, RZ ;  /* 0x0000001c6d6d7824 */ /* 0x002fe200078e02ff */
[----:B------:R-:W-:Y:S01]  /*32d0*/  LEA.HI.X.SX32 R137, R4, R2, 0x1, P1 ;  /* 0x0000000204897211 */ /* 0x000fe200008f0eff */
[----:B------:R-:W-:Y:S01]  /*32e0*/  STS.U16 [R6+UR6+0x2700], R43 ;  /* 0x0027002b06007988 */ /* 0x000fe20008000406 */
[----:B------:R-:W-:Y:S01]  /*32f0*/  ISETP.GT.AND P0, PT, R64, RZ, PT ;  /* 0x000000ff4000720c */ /* 0x000fe20003f04270 */
[----:B------:R-:W1:Y:S01]  /*3300*/  LDCU UR5, c[0x0][0x3d8] ;  /* 0x00007b00ff0577ac */ /* 0x000e620008000800 */
[----:B------:R-:W-:Y:S01]  /*3310*/  PRMT R38, RZ, 0x7610, R38 ;  /* 0x00007610ff267816 */ /* 0x000fe20000000026 */
[----:B------:R-:W-:Y:S01]  /*3320*/  STS.U16 [R6+UR6+0x2b00], R47 ;  /* 0x002b002f06007988 */ /* 0x000fe20008000406 */
[----:B------:R-:W-:Y:S01]  /*3330*/  PRMT R42, RZ, 0x7610, R42 ;  /* 0x00007610ff2a7816 */ /* 0x000fe2000000002a */
[----:B------:R-:W3:Y:S02]  /*3340*/  LDC R74, c[0x0][0x3d8] ;  /* 0x0000f600ff4a7b82 */ /* 0x000ee40000000800 */
[----:B------:R-:W-:Y:S04]  /*3350*/  STS.U16 [R6+UR6+0x2f00], R51 ;  /* 0x002f003306007988 */ /* 0x000fe80008000406 */
[----:B------:R-:W-:Y:S04]  /*3360*/  STS.U16 [R6+UR6+0x3300], R55 ;  /* 0x0033003706007988 */ /* 0x000fe80008000406 */
[----:B------:R-:W-:Y:S04]  /*3370*/  STS.U16 [R6+UR6+0x3700], R59 ;  /* 0x0037003b06007988 */ /* 0x000fe80008000406 */
[----:B------:R0:W-:Y:S04]  /*3380*/  STS.U16 [R6+UR6+0x3b00], R63 ;  /* 0x003b003f06007988 */ /* 0x0001e80008000406 */
[----:B------:R-:W-:Y:S04]  /*3390*/  STS.U16 [R6+UR6+0x3f00], R67 ;  /* 0x003f004306007988 */ /* 0x000fe80008000406 */
[----:B------:R-:W-:Y:S04]  /*33a0*/  STS.U16 [R6+UR6+0x4300], R71 ;  /* 0x0043004706007988 */ /* 0x000fe80008000406 */
[----:B------:R1:W-:Y:S01]  /*33b0*/  STS.U16 [R6+UR6+0x4700], R75 ;  /* 0x0047004b06007988 */ /* 0x0003e20008000406 */
[----:B0-----:R-:W0:Y:S03]  /*33c0*/  LDC R63, c[0x0][0x3c4] ;  /* 0x0000f100ff3f7b82 */ /* 0x001e260000000800 */
[----:B------:R2:W-:Y:S04]  /*33d0*/  STS.U16 [R6+UR6+0x4b00], R79 ;  /* 0x004b004f06007988 */ /* 0x0005e80008000406 */
[----:B------:R-:W-:Y:S04]  /*33e0*/  STS.U16 [R6+UR6+0x4f00], R83 ;  /* 0x004f005306007988 */ /* 0x000fe80008000406 */
[----:B------:R3:W-:Y:S01]  /*33f0*/  STS.U16 [R6+UR6+0x5300], R87 ;  /* 0x0053005706007988 */ /* 0x0007e20008000406 */
[----:B-1----:R-:W1:Y:S03]  /*3400*/  LDC R75, c[0x0][0x3c4] ;  /* 0x0000f100ff4b7b82 */ /* 0x002e660000000800 */
[----:B------:R3:W-:Y:S04]  /*3410*/  STS.U16 [R6+UR6+0x5700], R105 ;  /* 0x0057006906007988 */ /* 0x0007e80008000406 */
[----:B------:R-:W-:Y:S01]  /*3420*/  STS.U16 [R6+UR6+0x5b00], R108 ;  /* 0x005b006c06007988 */ /* 0x000fe20008000406 */
[----:B--2---:R-:W2:Y:S03]  /*3430*/  LDC R79, c[0x0][0x3c4] ;  /* 0x0000f100ff4f7b82 */ /* 0x004ea60000000800 */
[----:B------:R-:W-:Y:S04]  /*3440*/  STS.U16 [R6+UR6+0x5f00], R117 ;  /* 0x005f007506007988 */ /* 0x000fe80008000406 */
[----:B------:R-:W-:Y:S01]  /*3450*/  STS.U16 [R6+UR6+0x6300], R121 ;  /* 0x0063007906007988 */ /* 0x000fe20008000406 */
[----:B---3--:R-:W3:Y:S03]  /*3460*/  LDC R87, c[0x0][0x3c4] ;  /* 0x0000f100ff577b82 */ /* 0x008ee60000000800 */
[----:B------:R-:W-:Y:S04]  /*3470*/  STS.U16 [R6+UR6+0x6700], R125 ;  /* 0x0067007d06007988 */ /* 0x000fe80008000406 */
[----:B------:R-:W-:Y:S01]  /*3480*/  STS.U16 [R6+UR6+0x6b00], R129 ;  /* 0x006b008106007988 */ /* 0x000fe20008000406 */
[----:B------:R-:W0:Y:S03]  /*3490*/  LDC R105, c[0x0][0x3c4] ;  /* 0x0000f100ff697b82 */ /* 0x000e260000000800 */
[----:B------:R-:W-:Y:S04]  /*34a0*/  STS.U16 [R6+UR6+0x6f00], R133 ;  /* 0x006f008506007988 */ /* 0x000fe80008000406 */
[----:B------:R-:W-:Y:S04]  /*34b0*/  STS.U16 [R6+UR6+0x7300], R140 ;  /* 0x0073008c06007988 */ /* 0x000fe80008000406 */
[----:B------:R0:W-:Y:S04]  /*34c0*/  STS.U16 [R6+UR6+0x7700], R141 ;  /* 0x0077008d06007988 */ /* 0x0001e80008000406 */
[----:B------:R0:W-:Y:S01]  /*34d0*/  STS.U16 [R6+UR6+0x7b00], R88 ;  /* 0x007b005806007988 */ /* 0x0001e20008000406 */
[----:B------:R-:W-:Y:S01]  /*34e0*/  STTM.16dp32bit_t0_t15.x128 tmem[UR8], RZ ;  /* 0x000000ff000079ed */ /* 0x000fe20008b80008 */
[----:B------:R-:W-:Y:S01]  /*34f0*/  STTM.16dp32bit_t16_t31.x128 tmem[UR8+0x80], RZ ;  /* 0x000080ff000079ed */ /* 0x000fe20008ba0008 */
[----:B------:R-:W1:Y:S02]  /*3500*/  FENCE.VIEW.ASYNC.T ;  /* 0x00000000000073c6 */ /* 0x000e640000000200 */
[----:B-1----:R-:W-:Y:S01]  /*3510*/  BAR.SYNC.DEFER_BLOCKING 0x0 ;  /* 0x0000000000007b1d */ /* 0x002fe20000010000 */
[----:B---3--:R-:W-:Y:S01]  /*3520*/  SHF.L.U32 R87, R87, 0x4, RZ ;  /* 0x0000000457577819 */ /* 0x008fe200000006ff */
[----:B------:R-:W-:-:S04]  /*3530*/  IMAD.WIDE R208, R73, 0x2, R138 ;  /* 0x0000000249d07825 */ /* 0x000fc800078e028a */
[----:B------:R-:W-:Y:S02]  /*3540*/  IMAD.WIDE R206, R73, 0x2, R136 ;  /* 0x0000000249ce7825 */ /* 0x000fe400078e0288 */
[----:B------:R-:W1:Y:S02]  /*3550*/  LDC R83, c[0x0][0x3c4] ;  /* 0x0000f100ff537b82 */ /* 0x000e640000000800 */
[----:B------:R-:W-:Y:S01]  /*3560*/  IMAD.WIDE R204, R87, 0x2, R138 ;  /* 0x0000000257cc7825 */ /* 0x000fe200078e028a */
[----:B------:R-:W-:Y:S03]  /*3570*/  STL.64 [R1+0x1f0], R208 ;  /* 0x0001f0d001007387 */ /* 0x000fe60000100a00 */
[----:B------:R-:W-:Y:S02]  /*3580*/  IMAD R75, R75, 0x9, RZ ;  /* 0x000000094b4b7824 */ /* 0x000fe400078e02ff */
[----:B------:R-:W3:Y:S01]  /*3590*/  LDC R67, c[0x0][0x3c4] ;  /* 0x0000f100ff437b82 */ /* 0x000ee20000000800 */
[----:B------:R-:W-:-:S04]  /*35a0*/  IMAD.WIDE R202, R87, 0x2, R136 ;  /* 0x0000000257ca7825 */ /* 0x000fc800078e0288 */
[----:B------:R-:W-:-:S04]  /*35b0*/  IMAD.WIDE R200, R101, 0x2, R138 ;  /* 0x0000000265c87825 */ /* 0x000fc800078e028a */
[--C-:B------:R-:W-:Y:S01]  /*35c0*/  IMAD.WIDE R198, R101, 0x2, R136.reuse ;  /* 0x0000000265c67825 */ /* 0x100fe200078e0288 */
[----:B------:R-:W0:Y:S02]  /*35d0*/  FENCE.VIEW.ASYNC.S ;  /* 0x00000000000073c6 */ /* 0x000e240000000000 */
[----:B0-----:R0:W0:Y:S02]  /*35e0*/  @!UP2 SYNCS.EXCH.64 URZ, [UR6+0x14000], UR10 ;  /* 0x0140000a06ffa5b2 */ /* 0x0010240008000100 */
[----:B0-----:R-:W-:Y:S01]  /*35f0*/  BAR.SYNC.DEFER_BLOCKING 0x0 ;  /* 0x0000000000007b1d */ /* 0x001fe20000010000 */
[----:B----4-:R-:W-:-:S04]  /*3600*/  IMAD.WIDE R196, R72, 0x2, R136 ;  /* 0x0000000248c47825 */ /* 0x010fc800078e0288 */
[C---:B------:R-:W-:Y:S01]  /*3610*/  IMAD.WIDE R194, R75.reuse, 0x2, R138 ;  /* 0x000000024bc27825 */ /* 0x040fe200078e028a */
[----:B------:R-:W-:Y:S03]  /*3620*/  STL.64 [R1+0x1e8], R206 ;  /* 0x0001e8ce01007387 */ /* 0x000fe60000100a00 */
[----:B------:R-:W-:Y:S01]  /*3630*/  IMAD.WIDE R192, R75, 0x2, R136 ;  /* 0x000000024bc07825 */ /* 0x000fe200078e0288 */
[----:B------:R-:W-:Y:S03]  /*3640*/  STL.64 [R1+0x170], R204 ;  /* 0x000170cc01007387 */ /* 0x000fe60000100a00 */
[----:B------:R-:W-:-:S04]  /*3650*/  IMAD.WIDE R190, R89, 0x2, R138 ;  /* 0x0000000259be7825 */ /* 0x000fc800078e028a */
[----:B------:R-:W-:Y:S01]  /*3660*/  IMAD.WIDE R188, R89, 0x2, R136 ;  /* 0x0000000259bc7825 */ /* 0x000fe200078e0288 */
[----:B------:R-:W-:Y:S03]  /*3670*/  STL.64 [R1+0x168], R202 ;  /* 0x000168ca01007387 */ /* 0x000fe60000100a00 */
[--C-:B------:R-:W-:Y:S01]  /*3680*/  IMAD.WIDE R186, R103, 0x2, R138.reuse ;  /* 0x0000000267ba7825 */ /* 0x100fe200078e028a */
[----:B------:R-:W-:Y:S03]  /*3690*/  STL.64 [R1+0xf0], R200 ;  /* 0x0000f0c801007387 */ /* 0x000fe60000100a00 */
[--C-:B------:R-:W-:Y:S01]  /*36a0*/  IMAD.WIDE R184, R70, 0x2, R138.reuse ;  /* 0x0000000246b87825 */ /* 0x100fe200078e028a */
[----:B------:R-:W-:Y:S03]  /*36b0*/  STL.64 [R1+0xe8], R198 ;  /* 0x0000e8c601007387 */ /* 0x000fe60000100a00 */
[C---:B------:R-:W-:Y:S01]  /*36c0*/  IMAD.WIDE R182, R77.reuse, 0x2, R138 ;  /* 0x000000024db67825 */ /* 0x040fe200078e028a */
[----:B------:R-:W-:Y:S03]  /*36d0*/  STL.64 [R1+0x70], R196 ;  /* 0x000070c401007387 */ /* 0x000fe60000100a00 */
[----:B------:R-:W-:Y:S01]  /*36e0*/  IMAD.WIDE R180, R77, 0x2, R136 ;  /* 0x000000024db47825 */ /* 0x000fe200078e0288 */
[----:B------:R-:W-:Y:S03]  /*36f0*/  STL.64 [R1+0x1e0], R194 ;  /* 0x0001e0c201007387 */ /* 0x000fe60000100a00 */
[C---:B------:R-:W-:Y:S01]  /*3700*/  IMAD.WIDE R178, R91.reuse, 0x2, R138 ;  /* 0x000000025bb27825 */ /* 0x040fe200078e028a */
[----:B------:R-:W-:Y:S03]  /*3710*/  STL.64 [R1+0x1d8], R192 ;  /* 0x0001d8c001007387 */ /* 0x000fe60000100a00 */
[----:B------:R-:W-:Y:S01]  /*3720*/  IMAD.WIDE R176, R91, 0x2, R136 ;  /* 0x000000025bb07825 */ /* 0x000fe200078e0288 */
[----:B------:R-:W-:Y:S01]  /*3730*/  STL.64 [R1+0x160], R190 ;  /* 0x000160be01007387 */ /* 0x000fe20000100a00 */
[----:B------:R-:W-:Y:S01]  /*3740*/  PRMT R59, RZ, 0x7610, R59 ;  /* 0x00007610ff3b7816 */ /* 0x000fe2000000003b */
[----:B------:R-:W0:Y:S01]  /*3750*/  LDC R71, c[0x0][0x3c4] ;  /* 0x0000f100ff477b82 */ /* 0x000e220000000800 */
[----:B------:R-:W-:Y:S01]  /*3760*/  IMAD.WIDE R100, R103, 0x2, R136 ;  /* 0x0000000267647825 */ /* 0x000fe200078e0288 */
[----:B------:R-:W-:Y:S03]  /*3770*/  STL.64 [R1+0x158], R188 ;  /* 0x000158bc01007387 */ /* 0x000fe60000100a00 */
[----:B------:R-:W-:Y:S01]  /*3780*/  IMAD R105, R105, 0x1a, RZ ;  /* 0x0000001a69697824 */ /* 0x000fe200078e02ff */
[----:B------:R-:W-:Y:S01]  /*3790*/  STL.64 [R1+0xe0], R186 ;  /* 0x0000e0ba01007387 */ /* 0x000fe20000100a00 */
[----:B------:R-:W-:-:S02]  /*37a0*/  IMAD R63, R63, 0x3, RZ ;  /* 0x000000033f3f7824 */ /* 0x000fc400078e02ff */
[----:B------:R-:W-:Y:S01]  /*37b0*/  IMAD.WIDE R4, R7, 0x2, R138 ;  /* 0x0000000207047825 */ /* 0x000fe200078e028a */
[----:B------:R-:W-:Y:S01]  /*37c0*/  STL.64 [R1+0xd8], R100 ;  /* 0x0000d86401007387 */ /* 0x000fe20000100a00 */
[----:B------:R-:W-:Y:S01]  /*37d0*/  PRMT R39, RZ, 0x7610, R39 ;  /* 0x00007610ff277816 */ /* 0x000fe20000000027 */
[----:B------:R-:W4:Y:S01]  /*37e0*/  LDC R64, c[0x0][0x3c4] ;  /* 0x0000f100ff407b82 */ /* 0x000f220000000800 */
[----:B--2---:R-:W-:Y:S01]  /*37f0*/  IMAD R79, R79, 0xb, RZ ;  /* 0x0000000b4f4f7824 */ /* 0x004fe200078e02ff */
[----:B------:R-:W-:Y:S01]  /*3800*/  STL.64 [R1+0x68], R184 ;  /* 0x000068b801007387 */ /* 0x000fe20000100a00 */
[----:B------:R-:W-:-:S03]  /*3810*/  IMAD.WIDE R174, R105, 0x2, R138 ;  /* 0x0000000269ae7825 */ /* 0x000fc600078e028a */
[----:B------:R-:W-:Y:S01]  /*3820*/  STL.64 [R1+0x1d0], R182 ;  /* 0x0001d0b601007387 */ /* 0x000fe20000100a00 */
[----:B------:R-:W-:Y:S01]  /*3830*/  IMAD.WIDE R172, R105, 0x2, R136 ;  /* 0x0000000269ac7825 */ /* 0x000fe200078e0288 */
[----:B------:R-:W-:Y:S02]  /*3840*/  PRMT R55, RZ, 0x7610, R55 ;  /* 0x00007610ff377816 */ /* 0x000fe40000000037 */
[----:B------:R-:W-:Y:S01]  /*3850*/  PRMT R47, RZ, 0x7610, R47 ;  /* 0x00007610ff2f7816 */ /* 0x000fe2000000002f */
[----:B------:R-:W-:Y:S01]  /*3860*/  STL.64 [R1+0x1c8], R180 ;  /* 0x0001c8b401007387 */ /* 0x000fe20000100a00 */
[----:B------:R-:W-:Y:S01]  /*3870*/  IMAD.WIDE R170, R63, 0x2, R138 ;  /* 0x000000023faa7825 */ /* 0x000fe200078e028a */
[----:B------:R-:W-:-:S03]  /*3880*/  PRMT R51, RZ, 0x7610, R51 ;  /* 0x00007610ff337816 */ /* 0x000fc60000000033 */
[----:B------:R-:W-:Y:S01]  /*3890*/  IMAD.WIDE R2, R70, 0x2, R136 ;  /* 0x0000000246027825 */ /* 0x000fe200078e0288 */
[----:B------:R-:W-:Y:S03]  /*38a0*/  STL.64 [R1+0x150], R178 ;  /* 0x000150b201007387 */ /* 0x000fe60000100a00 */
[C---:B------:R-:W-:Y:S01]  /*38b0*/  IMAD.WIDE R162, R93.reuse, 0x2, R138 ;  /* 0x000000025da27825 */ /* 0x040fe200078e028a */
[----:B------:R-:W-:Y:S01]  /*38c0*/  STL.64 [R1+0x148], R176 ;  /* 0x000148b001007387 */ /* 0x000fe20000100a00 */
[----:B------:R-:W-:Y:S02]  /*38d0*/  PRMT R43, RZ, 0x7610, R43 ;  /* 0x00007610ff2b7816 */ /* 0x000fe4000000002b */
[----:B------:R-:W-:Y:S01]  /*38e0*/  IMAD.WIDE R160, R93, 0x2, R136 ;  /* 0x000000025da07825 */ /* 0x000fe200078e0288 */
[----:B------:R-:W-:Y:S01]  /*38f0*/  STL.64 [R1+0xd0], R174 ;  /* 0x0000d0ae01007387 */ /* 0x000fe20000100a00 */
[----:B------:R-:W-:-:S02]  /*3900*/  PRMT R30, RZ, 0x7610, R30 ;  /* 0x00007610ff1e7816 */ /* 0x000fc4000000001e */
[----:B-1----:R-:W-:Y:S01]  /*3910*/  IMAD R83, R83, 0xd, RZ ;  /* 0x0000000d53537824 */ /* 0x002fe200078e02ff */
[----:B------:R-:W2:Y:S01]  /*3920*/  @P0 LDG.E.U16 R46, desc[UR12][R138.64] ;  /* 0x0000000c8a2e0981 */ /* 0x000ea2000c1e1500 */
[----:B------:R-:W-:Y:S01]  /*3930*/  IMAD.WIDE R168, R63, 0x2, R136 ;  /* 0x000000023fa87825 */ /* 0x000fe200078e0288 */
[----:B------:R-:W-:-:S03]  /*3940*/  PRMT R31, RZ, 0x7610, R31 ;  /* 0x00007610ff1f7816 */ /* 0x000fc6000000001f */
[C---:B------:R-:W-:Y:S01]  /*3950*/  IMAD.WIDE R158, R107.reuse, 0x2, R138 ;  /* 0x000000026b9e7825 */ /* 0x040fe200078e028a */
[----:B------:R-:W-:Y:S01]  /*3960*/  STL.64 [R1+0xc8], R172 ;  /* 0x0000c8ac01007387 */ /* 0x000fe20000100a00 */
[----:B------:R-:W-:Y:S02]  /*3970*/  PRMT R34, RZ, 0x7610, R34 ;  /* 0x00007610ff227816 */ /* 0x000fe40000000022 */
[----:B------:R-:W-:Y:S01]  /*3980*/  IMAD.WIDE R156, R107, 0x2, R136 ;  /* 0x000000026b9c7825 */ /* 0x000fe200078e0288 */
[----:B------:R-:W-:Y:S01]  /*3990*/  STL.64 [R1+0x240], R170 ;  /* 0x000240aa01007387 */ /* 0x000fe20000100a00 */
[----:B------:R-:W-:Y:S02]  /*39a0*/  PRMT R35, RZ, 0x7610, R35 ;  /* 0x00007610ff237816 */ /* 0x000fe40000000023 */
[----:B------:R-:W-:Y:S01]  /*39b0*/  PRMT R27, RZ, 0x7610, R27 ;  /* 0x00007610ff1b7816 */ /* 0x000fe2000000001b */
[----:B------:R-:W-:Y:S01]  /*39c0*/  IMAD.WIDE R166, R79, 0x2, R138 ;  /* 0x000000024fa67825 */ /* 0x000fe200078e028a */
[----:B------:R-:W-:Y:S01]  /*39d0*/  STL.64 [R1+0x238], R168 ;  /* 0x000238a801007387 */ /* 0x000fe20000100a00 */
[----:B------:R-:W-:-:S02]  /*39e0*/  PRMT R26, RZ, 0x7610, R26 ;  /* 0x00007610ff1a7816 */ /* 0x000fc4000000001a */
[C---:B------:R-:W-:Y:S01]  /*39f0*/  IMAD.WIDE R154, R65.reuse, 0x2, R138 ;  /* 0x00000002419a7825 */ /* 0x040fe200078e028a */
[----:B------:R-:W2:Y:S03]  /*3a00*/  @P0 LDG.E.U16 R60, desc[UR12][R136.64] ;  /* 0x0000000c883c0981 */ /* 0x000ea6000c1e1500 */
[----:B------:R-:W-:Y:S01]  /*3a10*/  IMAD.WIDE R152, R65, 0x2, R136 ;  /* 0x0000000241987825 */ /* 0x000fe200078e0288 */
[----:B------:R-:W2:Y:S03]  /*3a20*/  @P0 LDG.E.U16 R61, desc[UR12][R208.64] ;  /* 0x0000000cd03d0981 */ /* 0x000ea6000c1e1500 */
        /* <DEDUP_REMOVED lines=11> */
[----:B------:R1:W2:Y:S01]  /*3ae0*/  @P0 LDG.E.U16 R28, desc[UR12][R4.64] ;  /* 0x0000000c041c0981 */ /* 0x0002a2000c1e1500 */
[----:B------:R-:W-:-:S02]  /*3af0*/  PRMT R10, RZ, 0x7610, R10 ;  /* 0x00007610ff0a7816 */ /* 0x000fc4000000000a */
[----:B---3--:R-:W-:Y:S01]  /*3b00*/  IMAD R67, R67, 0x5, RZ ;  /* 0x0000000543437824 */ /* 0x008fe200078e02ff */
[----:B------:R-:W3:Y:S01]  /*3b10*/  @P0 LDG.E.U16 R57, desc[UR12][R196.64] ;  /* 0x0000000cc4390981 */ /* 0x000ee2000c1e1500 */
[----:B------:R-:W-:-:S04]  /*3b20*/  IMAD.WIDE R164, R79, 0x2, R136 ;  /* 0x000000024fa47825 */ /* 0x000fc800078e0288 */
[----:B------:R-:W-:Y:S01]  /*3b30*/  IMAD.WIDE R116, R111, 0x2, R138 ;  /* 0x000000026f747825 */ /* 0x000fe200078e028a */
[----:B------:R-:W-:Y:S01]  /*3b40*/  STL.64 [R1+0x1c0], R166 ;  /* 0x0001c0a601007387 */ /* 0x000fe20000100a00 */
[----:B------:R-:W-:Y:S02]  /*3b50*/  PRMT R23, RZ, 0x7610, R23 ;  /* 0x00007610ff177816 */ /* 0x000fe40000000017 */
[C---:B------:R-:W-:Y:S01]  /*3b60*/  IMAD.WIDE R120, R97.reuse, 0x2, R138 ;  /* 0x0000000261787825 */ /* 0x040fe200078e028a */
[----:B------:R-:W-:Y:S01]  /*3b70*/  STL.64 [R1+0x1b8], R164 ;  /* 0x0001b8a401007387 */ /* 0x000fe20000100a00 */
[----:B------:R-:W-:Y:S02]  /*3b80*/  PRMT R22, RZ, 0x7610, R22 ;  /* 0x00007610ff167816 */ /* 0x000fe40000000016 */
[----:B------:R-:W-:Y:S01]  /*3b90*/  IMAD.WIDE R118, R97, 0x2, R136 ;  /* 0x0000000261767825 */ /* 0x000fe200078e0288 */
[----:B------:R-:W2:Y:S01]  /*3ba0*/  @P0 LDG.E.U16 R54, desc[UR12][R194.64] ;  /* 0x0000000cc2360981 */ /* 0x000ea2000c1e1500 */
[----:B------:R-:W-:-:S02]  /*3bb0*/  PRMT R11, RZ, 0x7610, R11 ;  /* 0x00007610ff0b7816 */ /* 0x000fc4000000000b */
[----:B------:R-:W-:Y:S01]  /*3bc0*/  PRMT R14, RZ, 0x7610, R14 ;  /* 0x00007610ff0e7816 */ /* 0x000fe2000000000e */
[----:B------:R-:W2:Y:S01]  /*3bd0*/  @P0 LDG.E.U16 R55, desc[UR12][R192.64] ;  /* 0x0000000cc0370981 */ /* 0x000ea2000c1e1500 */
[----:B------:R-:W-:-:S04]  /*3be0*/  IMAD.WIDE R122, R83, 0x2, R136 ;  /* 0x00000002537a7825 */ /* 0x000fc800078e0288 */
[----:B------:R-:W-:Y:S01]  /*3bf0*/  IMAD.WIDE R114, R111, 0x2, R136 ;  /* 0x000000026f727825 */ /* 0x000fe200078e0288 */
[----:B------:R-:W2:Y:S01]  /*3c00*/  @P0 LDG.E.U16 R49, desc[UR12][R190.64] ;  /* 0x0000000cbe310981 */ /* 0x000ea2000c1e1500 */
[----:B------:R-:W-:Y:S02]  /*3c10*/  PRMT R18, RZ, 0x7610, R18 ;  /* 0x00007610ff127816 */ /* 0x000fe40000000012 */
[----:B------:R-:W-:Y:S01]  /*3c20*/  PRMT R19, RZ, 0x7610, R19 ;  /* 0x00007610ff137816 */ /* 0x000fe20000000013 */
[----:B------:R-:W2:Y:S01]  /*3c30*/  @P0 LDG.E.U16 R50, desc[UR12][R188.64] ;  /* 0x0000000cbc320981 */ /* 0x000ea2000c1e1500 */
[----:B------:R-:W-:Y:S02]  /*3c40*/  PRMT R15, RZ, 0x7610, R15 ;  /* 0x00007610ff0f7816 */ /* 0x000fe4000000000f */
[----:B------:R-:W-:Y:S01]  /*3c50*/  PRMT R6, RZ, 0x7610, R6 ;  /* 0x00007610ff067816 */ /* 0x000fe20000000006 */
[----:B------:R-:W2:Y:S01]  /*3c60*/  @P0 LDG.E.U16 R45, desc[UR12][R186.64] ;  /* 0x0000000cba2d0981 */ /* 0x000ea2000c1e1500 */
[----:B------:R-:W-:Y:S01]  /*3c70*/  PRMT R8, RZ, 0x7610, R8 ;  /* 0x00007610ff087816 */ /* 0x000fe20000000008 */
[----:B------:R-:W-:-:S04]  /*3c80*/  @!UP1 UIADD3 UR10, UPT, UPT, -UR14, 0x100000, URZ ;  /* 0x001000000e0a9890 */ /* 0x000fc8000fffe1ff */
[----:B------:R-:W-:Y:S02]  /*3c90*/  @!UP1 USHF.L.U32 UR11, UR10, 0xb, URZ ;  /* 0x0000000b0a0b9899 */ /* 0x000fe400080006ff */
[----:B------:R-:W-:Y:S01]  /*3ca0*/  @!UP1 USHF.L.U32 UR10, UR10, 0x1, URZ ;  /* 0x000000010a0a9899 */ /* 0x000fe200080006ff */
[----:B------:R-:W2:Y:S01]  /*3cb0*/  @P0 LDG.E.U16 R47, desc[UR12][R100.64] ;  /* 0x0000000c642f0981 */ /* 0x000ea2000c1e1500 */
[----:B------:R-:W-:Y:S01]  /*3cc0*/  VOTEU.ALL UP2, P5 ;  /* 0x0000000000ff7886 */ /* 0x000fe20002840000 */
[----:B------:R-:W2:Y:S02]  /*3cd0*/  LDC R72, c[0x0][0x3d8] ;  /* 0x0000f600ff487b82 */ /* 0x000ea40000000800 */
[----:B------:R0:W2:Y:S01]  /*3ce0*/  @P0 LDG.E.U16 R9, desc[UR12][R2.64] ;  /* 0x0000000c02090981 */ /* 0x0000a2000c1e1500 */
[C---:B------:R-:W-:Y:S01]  /*3cf0*/  IMAD.WIDE R128, R67.reuse, 0x2, R138 ;  /* 0x0000000243807825 */ /* 0x040fe200078e028a */
[----:B-1----:R-:W-:Y:S02]  /*3d00*/  PRMT R4, RZ, 0x7610, R4 ;  /* 0x00007610ff047816 */ /* 0x002fe40000000004 */
[----:B------:R-:W-:Y:S01]  /*3d10*/  STL.64 [R1+0x140], R162 ;  /* 0x000140a201007387 */ /* 0x000fe20000100a00 */
[----:B------:R-:W-:Y:S01]  /*3d20*/  IMAD.WIDE R126, R67, 0x2, R136 ;  /* 0x00000002437e7825 */ /* 0x000fe200078e0288 */
[----:B------:R-:W-:Y:S01]  /*3d30*/  PRMT R5, RZ, 0x7610, R5 ;  /* 0x00007610ff057816 */ /* 0x000fe20000000005 */
[----:B------:R1:W1:Y:S01]  /*3d40*/  @!UP2 SYNCS.EXCH.64 URZ, [UR6+0x14008], UR10 ;  /* 0x0140080a06ffa5b2 */ /* 0x0002620008000100 */
[----:B------:R-:W-:Y:S01]  /*3d50*/  STL.64 [R1+0x138], R160 ;  /* 0x000138a001007387 */ /* 0x000fe20000100a00 */
[----:B------:R-:W-:Y:S01]  /*3d60*/  IMAD.WIDE R124, R83, 0x2, R138 ;  /* 0x00000002537c7825 */ /* 0x000fe200078e028a */
[----:B0-----:R-:W-:-:S02]  /*3d70*/  PRMT R2, RZ, 0x7610, R2 ;  /* 0x00007610ff027816 */ /* 0x001fc40000000002 */
[----:B------:R-:W-:Y:S04]  /*3d80*/  STL.64 [R1+0xc0], R158 ;  /* 0x0000c09e01007387 */ /* 0x000fe80000100a00 */
[----:B------:R-:W2:Y:S04]  /*3d90*/  @P0 LDG.E.U16 R48, desc[UR12][R184.64] ;  /* 0x0000000cb8300981 */ /* 0x000ea8000c1e1500 */
[----:B------:R-:W2:Y:S04]  /*3da0*/  @P0 LDG.E.U16 R52, desc[UR12][R182.64] ;  /* 0x0000000cb6340981 */ /* 0x000ea8000c1e1500 */
[----:B------:R-:W2:Y:S04]  /*3db0*/  @P0 LDG.E.U16 R37, desc[UR12][R178.64] ;  /* 0x0000000cb2250981 */ /* 0x000ea8000c1e1500 */
[----:B------:R-:W2:Y:S01]  /*3dc0*/  @P0 LDG.E.U16 R38, desc[UR12][R176.64] ;  /* 0x0000000cb0260981 */ /* 0x000ea2000c1e1500 */
[----:B------:R-:W-:Y:S01]  /*3dd0*/  IMAD.WIDE R102, R85, 0x2, R138 ;  /* 0x0000000255667825 */ /* 0x000fe200078e028a */
[----:B------:R-:W-:Y:S01]  /*3de0*/  PRMT R7, RZ, 0x7610, R7 ;  /* 0x00007610ff077816 */ /* 0x000fe20000000007 */
[----:B-1----:R-:W0:Y:S01]  /*3df0*/  LDCU UR10, c[0x0][0x3d0] ;  /* 0x00007a00ff0a77ac */ /* 0x002e220008000800 */
[----:B------:R-:W-:Y:S01]  /*3e00*/  STL.64 [R1+0xb8], R156 ;  /* 0x0000b89c01007387 */ /* 0x000fe20000100a00 */
[----:B------:R-:W-:Y:S01]  /*3e10*/  IMAD.WIDE R90, R99, 0x2, R136 ;  /* 0x00000002635a7825 */ /* 0x000fe200078e0288 */
[----:B------:R-:W-:-:S02]  /*3e20*/  PRMT R3, RZ, 0x7610, R3 ;  /* 0x00007610ff037816 */ /* 0x000fc40000000003 */
[----:B------:R-:W2:Y:S01]  /*3e30*/  @P0 LDG.E.U16 R51, desc[UR12][R180.64] ;  /* 0x0000000cb4330981 */ /* 0x000ea2000c1e1500 */
[----:B------:R-:W-:-:S03]  /*3e40*/  IMAD R71, R71, 0x7, RZ ;  /* 0x0000000747477824 */ /* 0x000fc600078e02ff */
[----:B------:R-:W3:Y:S04]  /*3e50*/  @P0 LDG.E.U16 R39, desc[UR12][R174.64] ;  /* 0x0000000cae270981 */ /* 0x000ee8000c1e1500 */
[----:B------:R-:W3:Y:S04]  /*3e60*/  @P0 LDG.E.U16 R40, desc[UR12][R172.64] ;  /* 0x0000000cac280981 */ /* 0x000ee8000c1e1500 */
[----:B------:R1:W-:Y:S04]  /*3e70*/  STL.64 [R1+0x230], R154 ;  /* 0x0002309a01007387 */ /* 0x0003e80000100a00 */
[----:B------:R-:W3:Y:S04]  /*3e80*/  @P0 LDG.E.U16 R41, desc[UR12][R170.64] ;  /* 0x0000000caa290981 */ /* 0x000ee8000c1e1500 */
[----:B------:R-:W3:Y:S04]  /*3e90*/  @P0 LDG.E.U16 R42, desc[UR12][R168.64] ;  /* 0x0000000ca82a0981 */ /* 0x000ee8000c1e1500 */
[----:B------:R-:W3:Y:S04]  /*3ea0*/  @P0 LDG.E.U16 R43, desc[UR12][R166.64] ;  /* 0x0000000ca62b0981 */ /* 0x000ee8000c1e1500 */
[----:B------:R-:W3:Y:S04]  /*3eb0*/  @P0 LDG.E.U16 R44, desc[UR12][R164.64] ;  /* 0x0000000ca42c0981 */ /* 0x000ee8000c1e1500 */
[----:B------:R-:W3:Y:S04]  /*3ec0*/  @P0 LDG.E.U16 R29, desc[UR12][R162.64] ;  /* 0x0000000ca21d0981 */ /* 0x000ee8000c1e1500 */
[----:B------:R-:W3:Y:S04]  /*3ed0*/  @P0 LDG.E.U16 R30, desc[UR12][R160.64] ;  /* 0x0000000ca01e0981 */ /* 0x000ee8000c1e1500 */
[----:B------:R-:W3:Y:S04]  /*3ee0*/  @P0 LDG.E.U16 R31, desc[UR12][R158.64] ;  /* 0x0000000c9e1f0981 */ /* 0x000ee8000c1e1500 */
[----:B------:R-:W3:Y:S04]  /*3ef0*/  @P0 LDG.E.U16 R32, desc[UR12][R156.64] ;  /* 0x0000000c9c200981 */ /* 0x000ee8000c1e1500 */
[----:B------:R-:W-:Y:S04]  /*3f00*/  STL.64 [R1+0x228], R152 ;  /* 0x0002289801007387 */ /* 0x000fe80000100a00 */
[----:B------:R1:W3:Y:S04]  /*3f10*/  @P0 LDG.E.U16 R33, desc[UR12][R154.64] ;  /* 0x0000000c9a210981 */ /* 0x0002e8000c1e1500 */
        /* <DEDUP_REMOVED lines=8> */
[----:B------:R-:W3:Y:S01]  /*3fa0*/  @P0 LDG.E.U16 R10, desc[UR12][R116.64] ;  /* 0x0000000c740a0981 */ /* 0x000ee2000c1e1500 */
[C---:B------:R-:W-:Y:S01]  /*3fb0*/  IMAD.WIDE R106, R69.reuse, 0x2, R138 ;  /* 0x00000002456a7825 */ /* 0x040fe200078e028a */
[----:B-1----:R-:W1:Y:S02]  /*3fc0*/  LDC.64 R154, c[0x0][0x390] ;  /* 0x0000e400ff9a7b82 */ /* 0x002e640000000a00 */
[----:B------:R-:W-:Y:S04]  /*3fd0*/  STL.64 [R1+0x1b0], R150 ;  /* 0x0001b09601007387 */ /* 0x000fe80000100a00 */
[----:B------:R-:W-:Y:S04]  /*3fe0*/  STL.64 [R1+0x1a8], R148 ;  /* 0x0001a89401007387 */ /* 0x000fe80000100a00 */
[----:B------:R-:W-:Y:S04]  /*3ff0*/  STL.64 [R1+0x130], R146 ;  /* 0x0001309201007387 */ /* 0x000fe80000100a00 */
[----:B------:R-:W-:Y:S04]  /*4000*/  STL.64 [R1+0x128], R140 ;  /* 0x0001288c01007387 */ /* 0x000fe80000100a00 */
[----:B------:R-:W-:Y:S04]  /*4010*/  STL.64 [R1+0xb0], R134 ;  /* 0x0000b08601007387 */ /* 0x000fe80000100a00 */
[----:B------:R-:W-:Y:S04]  /*4020*/  STL.64 [R1+0xa8], R130 ;  /* 0x0000a88201007387 */ /* 0x000fe80000100a00 */
[----:B------:R-:W-:Y:S01]  /*4030*/  STL.64 [R1+0x220], R128 ;  /* 0x0002208001007387 */ /* 0x000fe20000100a00 */
[----:B------:R-:W-:-:S03]  /*4040*/  IMAD.WIDE R104, R69, 0x2, R136 ;  /* 0x0000000245687825 */ /* 0x000fc600078e0288 */
[----:B------:R-:W-:Y:S04]  /*4050*/  STL.64 [R1+0x218], R126 ;  /* 0x0002187e01007387 */ /* 0x000fe80000100a00 */
[----:B------:R-:W-:Y:S01]  /*4060*/  STL.64 [R1+0x1a0], R124 ;  /* 0x0001a07c01007387 */ /* 0x000fe20000100a00 */
[----:B------:R-:W-:-:S03]  /*4070*/  IMAD.WIDE R100, R85, 0x2, R136 ;  /* 0x0000000255647825 */ /* 0x000fc600078e0288 */
[----:B------:R-:W-:Y:S01]  /*4080*/  STL.64 [R1+0x198], R122 ;  /* 0x0001987a01007387 */ /* 0x000fe20000100a00 */
[----:B------:R-:W-:-:S03]  /*4090*/  IMAD.WIDE R92, R99, 0x2, R138 ;  /* 0x00000002635c7825 */ /* 0x000fc600078e028a */
[----:B------:R-:W-:Y:S04]  /*40a0*/  STL.64 [R1+0x120], R120 ;  /* 0x0001207801007387 */ /* 0x000fe80000100a00 */
[----:B------:R-:W3:Y:S01]  /*40b0*/  @P0 LDG.E.U16 R12, desc[UR12][R120.64] ;  /* 0x0000000c780c0981 */ /* 0x000ee2000c1e1500 */
[----:B------:R-:W-:-:S03]  /*40c0*/  IMAD.WIDE R96, R113, 0x2, R138 ;  /* 0x0000000271607825 */ /* 0x000fc600078e028a */
[----:B------:R-:W-:Y:S04]  /*40d0*/  STL.64 [R1+0x118], R118 ;  /* 0x0001187601007387 */ /* 0x000fe80000100a00 */
[----:B------:R-:W-:Y:S04]  /*40e0*/  STL.64 [R1+0xa0], R116 ;  /* 0x0000a07401007387 */ /* 0x000fe80000100a00 */
[----:B------:R-:W-:Y:S04]  /*40f0*/  STL.64 [R1+0x98], R114 ;  /* 0x0000987201007387 */ /* 0x000fe80000100a00 */
[----:B------:R-:W3:Y:S04]  /*4100*/  @P0 LDG.E.U16 R23, desc[UR12][R128.64] ;  /* 0x0000000c80170981 */ /* 0x000ee8000c1e1500 */
[----:B------:R-:W3:Y:S04]  /*4110*/  @P0 LDG.E.U16 R22, desc[UR12][R126.64] ;  /* 0x0000000c7e160981 */ /* 0x000ee8000c1e1500 */
[----:B------:R-:W3:Y:S04]  /*4120*/  @P0 LDG.E.U16 R21, desc[UR12][R124.64] ;  /* 0x0000000c7c150981 */ /* 0x000ee8000c1e1500 */
[----:B------:R-:W3:Y:S04]  /*4130*/  @P0 LDG.E.U16 R11, desc[UR12][R118.64] ;  /* 0x0000000c760b0981 */ /* 0x000ee8000c1e1500 */
[----:B------:R-:W3:Y:S01]  /*4140*/  @P0 LDG.E.U16 R13, desc[UR12][R114.64] ;  /* 0x0000000c720d0981 */ /* 0x000ee2000c1e1500 */
[----:B----4-:R-:W-:-:S03]  /*4150*/  IMAD R63, R64, 0xf, RZ ;  /* 0x0000000f403f7824 */ /* 0x010fc600078e02ff */
[----:B------:R-:W-:Y:S04]  /*4160*/  STL.64 [R1+0x210], R106 ;  /* 0x0002106a01007387 */ /* 0x000fe80000100a00 */
[----:B------:R-:W4:Y:S01]  /*4170*/  @P0 LDG.E.U16 R14, desc[UR12][R106.64] ;  /* 0x0000000c6a0e0981 */ /* 0x000f22000c1e1500 */
[----:B------:R-:W-:-:S03]  /*4180*/  IMAD.WIDE R94, R113, 0x2, R136 ;  /* 0x00000002715e7825 */ /* 0x000fc600078e0288 */
[----:B------:R-:W-:Y:S04]  /*4190*/  STL.64 [R1+0x208], R104 ;  /* 0x0002086801007387 */ /* 0x000fe80000100a00 */
[----:B------:R-:W-:Y:S04]  /*41a0*/  STL.64 [R1+0x190], R102 ;  /* 0x0001906601007387 */ /* 0x000fe80000100a00 */
[----:B------:R-:W-:Y:S04]  /*41b0*/  STL.64 [R1+0x188], R100 ;  /* 0x0001886401007387 */ /* 0x000fe80000100a00 */
[----:B------:R0:W-:Y:S04]  /*41c0*/  STL.64 [R1+0x110], R92 ;  /* 0x0001105c01007387 */ /* 0x0001e80000100a00 */
[----:B------:R0:W4:Y:S04]  /*41d0*/  @P0 LDG.E.U16 R18, desc[UR12][R92.64] ;  /* 0x0000000c5c120981 */ /* 0x000128000c1e1500 */
[----:B------:R1:W-:Y:S04]  /*41e0*/  STL.64 [R1+0x108], R90 ;  /* 0x0001085a01007387 */ /* 0x0003e80000100a00 */
[----:B------:R1:W4:Y:S01]  /*41f0*/  @P0 LDG.E.U16 R19, desc[UR12][R90.64] ;  /* 0x0000000c5a130981 */ /* 0x000322000c1e1500 */
[----:B0-----:R-:W-:-:S03]  /*4200*/  IMAD.WIDE R92, R71, 0x2, R138 ;  /* 0x00000002475c7825 */ /* 0x001fc600078e028a */
[----:B------:R-:W4:Y:S04]  /*4210*/  @P0 LDG.E.U16 R4, desc[UR12][R96.64] ;  /* 0x0000000c60040981 */ /* 0x000f28000c1e1500 */
[----:B------:R-:W4:Y:S01]  /*4220*/  @P0 LDG.E.U16 R17, desc[UR12][R104.64] ;  /* 0x0000000c68110981 */ /* 0x000f22000c1e1500 */
[----:B-1----:R-:W-:-:S03]  /*4230*/  IMAD.WIDE R90, R71, 0x2, R136 ;  /* 0x00000002475a7825 */ /* 0x002fc600078e0288 */
[----:B------:R-:W-:Y:S01]  /*4240*/  STL.64 [R1+0x90], R96 ;  /* 0x0000906001007387 */ /* 0x000fe20000100a00 */
[----:B------:R-:W-:-:S03]  /*4250*/  IMAD.WIDE R70, R63, 0x2, R138 ;  /* 0x000000023f467825 */ /* 0x000fc600078e028a */
[----:B------:R-:W-:Y:S04]  /*4260*/  STL.64 [R1+0x88], R94 ;  /* 0x0000885e01007387 */ /* 0x000fe80000100a00 */
[----:B------:R-:W4:Y:S04]  /*4270*/  @P0 LDG.E.U16 R16, desc[UR12][R102.64] ;  /* 0x0000000c66100981 */ /* 0x000f28000c1e1500 */
[----:B------:R-:W4:Y:S04]  /*4280*/  @P0 LDG.E.U16 R15, desc[UR12][R100.64] ;  /* 0x0000000c640f0981 */ /* 0x000f28000c1e1500 */
[----:B------:R-:W4:Y:S04]  /*4290*/  @P0 LDG.E.U16 R5, desc[UR12][R94.64] ;  /* 0x0000000c5e050981 */ /* 0x000f28000c1e1500 */
[----:B------:R-:W-:Y:S04]  /*42a0*/  STL.64 [R1+0x200], R92 ;  /* 0x0002005c01007387 */ /* 0x000fe80000100a00 */
[----:B------:R-:W4:Y:S04]  /*42b0*/  @P0 LDG.E.U16 R6, desc[UR12][R92.64] ;  /* 0x0000000c5c060981 */ /* 0x000f28000c1e1500 */
[----:B------:R-:W-:Y:S04]  /*42c0*/  STL.64 [R1+0x1f8], R90 ;  /* 0x0001f85a01007387 */ /* 0x000fe80000100a00 */
[----:B------:R0:W-:Y:S04]  /*42d0*/  STL.64 [R1+0x180], R70 ;  /* 0x0001804601007387 */ /* 0x0001e80000100a00 */
[----:B------:R0:W4:Y:S01]  /*42e0*/  @P0 LDG.E.U16 R8, desc[UR12][R70.64] ;  /* 0x0000000c46080981 */ /* 0x000122000c1e1500 */
[----:B------:R-:W-:Y:S01]  /*42f0*/  IMAD R65, R66, 0x17, RZ ;  /* 0x0000001742417824 */ /* 0x000fe200078e02ff */
[----:B------:R-:W-:-:S02]  /*4300*/  PRMT R64, RZ, 0x7610, R64 ;  /* 0x00007610ff407816 */ /* 0x000fc40000000040 */
[----:B------:R1:W4:Y:S01]  /*4310*/  @P0 LDG.E.U16 R7, desc[UR12][R90.64] ;  /* 0x0000000c5a070981 */ /* 0x000322000c1e1500 */
[----:B0-----:R-:W-:-:S05]  /*4320*/  IMAD.WIDE R70, R63, 0x2, R136 ;  /* 0x000000023f467825 */ /* 0x001fca00078e0288 */
[----:B------:R0:W4:Y:S01]  /*4330*/  @P0 LDG.E.U16 R2, desc[UR12][R70.64] ;  /* 0x0000000c46020981 */ /* 0x000122000c1e1500 */
[----:B------:R-:W-:Y:S01]  /*4340*/  IMAD R63, R68, 0x1f, RZ ;  /* 0x0000001f443f7824 */ /* 0x000fe200078e02ff */
[----:B------:R-:W-:Y:S01]  /*4350*/  PRMT R66, RZ, 0x7610, R66 ;  /* 0x00007610ff427816 */ /* 0x000fe20000000042 */
[C---:B------:R-:W-:Y:S01]  /*4360*/  IMAD.WIDE R92, R65.reuse, 0x2, R138 ;  /* 0x00000002415c7825 */ /* 0x040fe200078e028a */
[----:B------:R0:W-:Y:S03]  /*4370*/  STL.64 [R1+0x178], R70 ;  /* 0x0001784601007387 */ /* 0x0001e60000100a00 */
[----:B-1----:R-:W-:Y:S01]  /*4380*/  IMAD.WIDE R90, R65, 0x2, R136 ;  /* 0x00000002415a7825 */ /* 0x002fe200078e0288 */
[----:B------:R-:W-:Y:S01]  /*4390*/  PRMT R65, RZ, 0x7610, R65 ;  /* 0x00007610ff417816 */ /* 0x000fe20000000041 */
[----:B------:R-:W4:Y:S02]  /*43a0*/  @P0 LDG.E.U16 R3, desc[UR12][R92.64] ;  /* 0x0000000c5c030981 */ /* 0x000f24000c1e1500 */
[----:B------:R-:W-:-:S02]  /*43b0*/  IMAD.WIDE R68, R63, 0x2, R136 ;  /* 0x000000023f447825 */ /* 0x000fc400078e0288 */
[----:B------:R-:W4:Y:S02]  /*43c0*/  @P0 LDG.E.U16 R64, desc[UR12][R90.64] ;  /* 0x0000000c5a400981 */ /* 0x000f24000c1e1500 */
[----:B0-----:R-:W-:Y:S02]  /*43d0*/  IMAD.WIDE R70, R63, 0x2, R138 ;  /* 0x000000023f467825 */ /* 0x001fe400078e028a */
[----:B------:R-:W4:Y:S04]  /*43e0*/  @P0 LDG.E.U16 R66, desc[UR12][R68.64] ;  /* 0x0000000c44420981 */ /* 0x000f28000c1e1500 */
[----:B------:R-:W4:Y:S01]  /*43f0*/  @P0 LDG.E.U16 R65, desc[UR12][R70.64] ;  /* 0x0000000c46410981 */ /* 0x000f22000c1e1500 */
[----:B------:R-:W-:-:S05]  /*4400*/  LOP3.LUT R63, R143, 0x40, RZ, 0xc0, !PT ;  /* 0x000000408f3f7812 */ /* 0x000fca00078ec0ff */
[----:B------:R-:W-:-:S05]  /*4410*/  IMAD R63, R63, 0x40, R0 ;  /* 0x000000403f3f7824 */ /* 0x000fca00078e0200 */
[C---:B------:R-:W-:Y:S01]  /*4420*/  LOP3.LUT R0, R63.reuse, 0x10, RZ, 0x3c, !PT ;  /* 0x000000103f007812 */ /* 0x040fe200078e3cff */
[----:B--2---:R0:W-:Y:S04]  /*4430*/  STS.U16 [R63+UR6+0x8000], R46 ;  /* 0x0080002e3f007988 */ /* 0x0041e80008000406 */
[----:B------:R1:W-:Y:S04]  /*4440*/  STS.U16 [R63+UR6+0xa000], R60 ;  /* 0x00a0003c3f007988 */ /* 0x0003e80008000406 */
[----:B------:R-:W-:Y:S01]  /*4450*/  STS.U16 [R63+UR6+0x8400], R61 ;  /* 0x0084003d3f007988 */ /* 0x000fe20008000406 */
[----:B0-----:R-:W-:-:S03]  /*4460*/  LOP3.LUT R46, R63, 0x20, RZ, 0x3c, !PT ;  /* 0x000000203f2e7812 */ /* 0x001fc600078e3cff */
[----:B------:R0:W-:Y:S01]  /*4470*/  STS.U16 [R63+UR6+0xa400], R62 ;  /* 0x00a4003e3f007988 */ /* 0x0001e20008000406 */
[----:B------:R-:W-:Y:S01]  /*4480*/  UIMAD UR10, UR9, UR10, URZ ;  /* 0x0000000a090a72a4 */ /* 0x000fe2000f8e02ff */
[----:B-1----:R-:W1:Y:S02]  /*4490*/  LDC R60, c[0x0][0x3d8] ;  /* 0x0000f600ff3c7b82 */ /* 0x002e640000000800 */
[----:B------:R-:W-:Y:S04]  /*44a0*/  STS.U16 [R63+UR6+0x8800], R58 ;  /* 0x0088003a3f007988 */ /* 0x000fe80008000406 */
[----:B------:R2:W-:Y:S02]  /*44b0*/  STS.U16 [R63+UR6+0xa800], R56 ;  /* 0x00a800383f007988 */ /* 0x0005e40008000406 */
[----:B0-----:R-:W0:Y:S02]  /*44c0*/  LDC R62, c[0x0][0x3d8] ;  /* 0x0000f600ff3e7b82 */ /* 0x001e240000000800 */
[----:B------:R-:W-:Y:S04]  /*44d0*/  STS.U16 [R63+UR6+0x8c00], R59 ;  /* 0x008c003b3f007988 */ /* 0x000fe80008000406 */
[----:B------:R-:W-:Y:S02]  /*44e0*/  STS.U16 [R63+UR6+0xac00], R53 ;  /* 0x00ac00353f007988 */ /* 0x000fe40008000406 */
[----:B--2---:R-:W2:Y:S02]  /*44f0*/  LDC R56, c[0x0][0x3d8] ;  /* 0x0000f600ff387b82 */ /* 0x004ea40000000800 */
[----:B------:R3:W-:Y:S04]  /*4500*/  STS.U16 [R0+UR6+0x8080], R28 ;  /* 0x0080801c00007988 */ /* 0x0007e80008000406 */
[----:B---3--:R-:W-:Y:S02]  /*4510*/  STS.U16 [R0+UR6+0xa080], R57 ;  /* 0x00a0803900007988 */ /* 0x008fe40008000406 */
[----:B------:R-:W3:Y:S02]  /*4520*/  LDC R58, c[0x0][0x3d8] ;  /* 0x0000f600ff3a7b82 */ /* 0x000ee40000000800 */
[----:B------:R1:W-:Y:S01]  /*4530*/  STS.U16 [R0+UR6+0x8480], R54 ;  /* 0x0084803600007988 */ /* 0x0003e20008000406 */
[----:B------:R-:W-:-:S03]  /*4540*/  LOP3.LUT R28, R63, 0x30, RZ, 0x3c, !PT ;  /* 0x000000303f1c7812 */ /* 0x000fc600078e3cff */
[----:B------:R-:W-:Y:S04]  /*4550*/  STS.U16 [R0+UR6+0xa480], R55 ;  /* 0x00a4803700007988 */ /* 0x000fe80008000406 */
[----:B------:R-:W-:Y:S01]  /*4560*/  STS.U16 [R0+UR6+0x8880], R49 ;  /* 0x0088803100007988 */ /* 0x000fe20008000406 */
[----:B-1----:R-:W1:Y:S03]  /*4570*/  LDC R54, c[0x0][0x3d8] ;  /* 0x0000f600ff367b82 */ /* 0x002e660000000800 */
[----:B------:R0:W-:Y:S04]  /*4580*/  STS.U16 [R0+UR6+0xa880], R50 ;  /* 0x00a8803200007988 */ /* 0x0001e80008000406 */
[----:B------:R-:W-:Y:S04]  /*4590*/  STS.U16 [R0+UR6+0x8c80], R45 ;  /* 0x008c802d00007988 */ /* 0x000fe80008000406 */
[----:B------:R0:W-:Y:S02]  /*45a0*/  STS.U16 [R0+UR6+0xac80], R47 ;  /* 0x00ac802f00007988 */ /* 0x0001e40008000406 */
[----:B0-----:R-:W0:Y:S02]  /*45b0*/  LDC R50, c[0x0][0x3d8] ;  /* 0x0000f600ff327b82 */ /* 0x001e240000000800 */
[----:B------:R2:W-:Y:S01]  /*45c0*/  STS.U16 [R46+UR6+0xa100], R9 ;  /* 0x00a100092e007988 */ /* 0x0005e20008000406 */
[----:B------:R-:W-:-:S03]  /*45d0*/  LOP3.LUT R0, R63, 0x40, RZ, 0x3c, !PT ;  /* 0x000000403f007812 */ /* 0x000fc600078e3cff */
[----:B------:R2:W-:Y:S02]  /*45e0*/  STS.U16 [R46+UR6+0x8100], R48 ;  /* 0x008100302e007988 */ /* 0x0005e40008000406 */
[C---:B--2---:R-:W-:Y:S02]  /*45f0*/  LOP3.LUT R9, R63.reuse, 0x50, RZ, 0x3c, !PT ;  /* 0x000000503f097812 */ /* 0x044fe400078e3cff */
[----:B------:R2:W-:Y:S04]  /*4600*/  STS.U16 [R46+UR6+0x8500], R52 ;  /* 0x008500342e007988 */ /* 0x0005e80008000406 */
[----:B------:R-:W-:Y:S01]  /*4610*/  STS.U16 [R46+UR6+0xa500], R51 ;  /* 0x00a500332e007988 */ /* 0x000fe20008000406 */
[----:B------:R-:W0:Y:S03]  /*4620*/  LDC R48, c[0x0][0x3d8] ;  /* 0x0000f600ff307b82 */ /* 0x000e260000000800 */
[----:B------:R-:W-:Y:S04]  /*4630*/  STS.U16 [R46+UR6+0x8900], R37 ;  /* 0x008900252e007988 */ /* 0x000fe80008000406 */
[----:B------:R1:W-:Y:S01]  /*4640*/  STS.U16 [R46+UR6+0xa900], R38 ;  /* 0x00a900262e007988 */ /* 0x0003e20008000406 */
[----:B--2---:R-:W2:Y:S03]  /*4650*/  LDC R52, c[0x0][0x3d8] ;  /* 0x0000f600ff347b82 */ /* 0x004ea60000000800 */
[----:B------:R-:W-:Y:S04]  /*4660*/  STS.U16 [R46+UR6+0x8d00], R39 ;  /* 0x008d00272e007988 */ /* 0x000fe80008000406 */
[----:B------:R1:W-:Y:S02]  /*4670*/  STS.U16 [R46+UR6+0xad00], R40 ;  /* 0x00ad00282e007988 */ /* 0x0003e40008000406 */
[----:B-1----:R-:W1:Y:S02]  /*4680*/  LDC R38, c[0x0][0x3d8] ;  /* 0x0000f600ff267b82 */ /* 0x002e640000000800 */
[----:B------:R-:W-:Y:S04]  /*4690*/  STS.U16 [R28+UR6+0x8180], R41 ;  /* 0x008180291c007988 */ /* 0x000fe80008000406 */
[----:B------:R0:W-:Y:S02]  /*46a0*/  STS.U16 [R28+UR6+0xa180], R42 ;  /* 0x00a1802a1c007988 */ /* 0x0001e40008000406 */
[----:B------:R-:W1:Y:S02]  /*46b0*/  LDC R46, c[0x0][0x3d8] ;  /* 0x0000f600ff2e7b82 */ /* 0x000e640000000800 */
[----:B------:R-:W-:Y:S04]  /*46c0*/  STS.U16 [R28+UR6+0x8580], R43 ;  /* 0x0085802b1c007988 */ /* 0x000fe80008000406 */
[----:B------:R0:W-:Y:S02]  /*46d0*/  STS.U16 [R28+UR6+0xa580], R44 ;  /* 0x00a5802c1c007988 */ /* 0x0001e40008000406 */
[----:B0-----:R-:W0:Y:S02]  /*46e0*/  LDC R42, c[0x0][0x3d8] ;  /* 0x0000f600ff2a7b82 */ /* 0x001e240000000800 */
[----:B------:R-:W-:Y:S04]  /*46f0*/  STS.U16 [R28+UR6+0x8980], R29 ;  /* 0x0089801d1c007988 */ /* 0x000fe80008000406 */
[----:B------:R-:W-:Y:S02]  /*4700*/  STS.U16 [R28+UR6+0xa980], R30 ;  /* 0x00a9801e1c007988 */ /* 0x000fe40008000406 */
[----:B------:R-:W0:Y:S02]  /*4710*/  LDC R44, c[0x0][0x3d8] ;  /* 0x0000f600ff2c7b82 */ /* 0x000e240000000800 */
[----:B------:R-:W-:Y:S04]  /*4720*/  STS.U16 [R28+UR6+0x8d80], R31 ;  /* 0x008d801f1c007988 */ /* 0x000fe80008000406 */
[----:B------:R2:W-:Y:S02]  /*4730*/  STS.U16 [R28+UR6+0xad80], R32 ;  /* 0x00ad80201c007988 */ /* 0x0005e40008000406 */
[----:B------:R-:W0:Y:S02]  /*4740*/  LDC R40, c[0x0][0x3d8] ;  /* 0x0000f600ff287b82 */ /* 0x000e240000000800 */
[----:B------:R-:W-:Y:S04]  /*4750*/  STS.U16 [R0+UR6+0x8200], R33 ;  /* 0x0082002100007988 */ /* 0x000fe80008000406 */
[----:B------:R1:W-:Y:S02]  /*4760*/  STS.U16 [R0+UR6+0xa200], R34 ;  /* 0x00a2002200007988 */ /* 0x0003e40008000406 */
[----:B--2---:R-:W2:Y:S02]  /*4770*/  LDC R32, c[0x0][0x3d8] ;  /* 0x0000f600ff207b82 */ /* 0x004ea40000000800 */
[----:B------:R-:W-:Y:S04]  /*4780*/  STS.U16 [R0+UR6+0x8600], R35 ;  /* 0x0086002300007988 */ /* 0x000fe80008000406 */
[----:B------:R3:W-:Y:S01]  /*4790*/  STS.U16 [R0+UR6+0xa600], R36 ;  /* 0x00a6002400007988 */ /* 0x0007e20008000406 */
[C---:B------:R-:W-:Y:S01]  /*47a0*/  LOP3.LUT R28, R63.reuse, 0x60, RZ, 0x3c, !PT ;  /* 0x000000603f1c7812 */ /* 0x040fe200078e3cff */
[----:B-1----:R-:W1:Y:S02]  /*47b0*/  LDC R34, c[0x0][0x3d8] ;  /* 0x0000f600ff227b82 */ /* 0x002e640000000800 */
[----:B------:R-:W-:Y:S04]  /*47c0*/  STS.U16 [R0+UR6+0x8a00], R27 ;  /* 0x008a001b00007988 */ /* 0x000fe80008000406 */
[----:B------:R3:W-:Y:S02]  /*47d0*/  STS.U16 [R0+UR6+0xaa00], R26 ;  /* 0x00aa001a00007988 */ /* 0x0007e40008000406 */
[----:B------:R-:W0:Y:S02]  /*47e0*/  LDC R30, c[0x0][0x3d8] ;  /* 0x0000f600ff1e7b82 */ /* 0x000e240000000800 */
[----:B------:R-:W-:Y:S04]  /*47f0*/  STS.U16 [R0+UR6+0x8e00], R25 ;  /* 0x008e001900007988 */ /* 0x000fe80008000406 */
[----:B------:R-:W-:Y:S01]  /*4800*/  STS.U16 [R0+UR6+0xae00], R24 ;  /* 0x00ae001800007988 */ /* 0x000fe20008000406 */
[----:B------:R-:W-:Y:S01]  /*4810*/  LOP3.LUT R63, R63, 0x70, RZ, 0x3c, !PT ;  /* 0x000000703f3f7812 */ /* 0x000fe200078e3cff */
[----:B---3--:R-:W3:Y:S02]  /*4820*/  LDC R36, c[0x0][0x3d8] ;  /* 0x0000f600ff247b82 */ /* 0x008ee40000000800 */
[----:B------:R2:W-:Y:S04]  /*4830*/  STS.U16 [R9+UR6+0xa680], R20 ;  /* 0x00a6801409007988 */ /* 0x0005e80008000406 */
[----:B------:R2:W-:Y:S02]  /*4840*/  STS.U16 [R9+UR6+0x8e80], R10 ;  /* 0x008e800a09007988 */ /* 0x0005e40008000406 */
[----:B------:R-:W0:Y:S08]  /*4850*/  LDC R26, c[0x0][0x3d8] ;  /* 0x0000f600ff1a7b82 */ /* 0x000e300000000800 */
[----:B--2---:R-:W2:Y:S01]  /*4860*/  LDC R20, c[0x0][0x3d8] ;  /* 0x0000f600ff147b82 */ /* 0x004ea20000000800 */
[----:B------:R1:W-:Y:S01]  /*4870*/  STS.U16 [R9+UR6+0x8a80], R12 ;  /* 0x008a800c09007988 */ /* 0x0003e20008000406 */
[----:B------:R-:W-:-:S06]  /*4880*/  SHF.R.U32.HI R0, RZ, 0x5, R143 ;  /* 0x00000005ff007819 */ /* 0x000fcc000001168f */
[----:B------:R-:W0:Y:S01]  /*4890*/  LDC R10, c[0x0][0x3d8] ;  /* 0x0000f600ff0a7b82 */ /* 0x000e220000000800 */
[----:B------:R-:W-:Y:S01]  /*48a0*/  STS.U16 [R9+UR6+0x8280], R23 ;  /* 0x0082801709007988 */ /* 0x000fe20008000406 */
[----:B------:R-:W-:-:S03]  /*48b0*/  SGXT.U32 R0, R0, 0x2 ;  /* 0x000000020000781a */ /* 0x000fc60000000000 */
[----:B------:R3:W-:Y:S03]  /*48c0*/  STS.U16 [R9+UR6+0xa280], R22 ;  /* 0x00a2801609007988 */ /* 0x0007e60008000406 */
[----:B-1----:R-:W1:Y:S01]  /*48d0*/  LDC R12, c[0x0][0x3d8] ;  /* 0x0000f600ff0c7b82 */ /* 0x002e620000000800 */
[----:B------:R-:W-:Y:S04]  /*48e0*/  STS.U16 [R9+UR6+0x8680], R21 ;  /* 0x0086801509007988 */ /* 0x000fe80008000406 */
[----:B------:R-:W-:Y:S03]  /*48f0*/  STS.U16 [R9+UR6+0xaa80], R11 ;  /* 0x00aa800b09007988 */ /* 0x000fe60008000406 */
[----:B------:R-:W1:Y:S01]  /*4900*/  LDC R24, c[0x0][0x3d8] ;  /* 0x0000f600ff187b82 */ /* 0x000e620000000800 */
[----:B------:R-:W-:Y:S04]  /*4910*/  STS.U16 [R9+UR6+0xae80], R13 ;  /* 0x00ae800d09007988 */ /* 0x000fe80008000406 */
[----:B----4-:R4:W-:Y:S03]  /*4920*/  STS.U16 [R28+UR6+0x8300], R14 ;  /* 0x0083000e1c007988 */ /* 0x0109e60008000406 */
[----:B---3--:R-:W3:Y:S01]  /*4930*/  LDC R22, c[0x0][0x3d8] ;  /* 0x0000f600ff167b82 */ /* 0x008ee20000000800 */
[----:B------:R2:W-:Y:S07]  /*4940*/  STS.U16 [R28+UR6+0x8f00], R4 ;  /* 0x008f00041c007988 */ /* 0x0005ee0008000406 */
[----:B----4-:R-:W4:Y:S01]  /*4950*/  LDC R14, c[0x0][0x3d8] ;  /* 0x0000f600ff0e7b82 */ /* 0x010f220000000800 */
[----:B------:R2:W-:Y:S04]  /*4960*/  STS.U16 [R28+UR6+0xa300], R17 ;  /* 0x00a300111c007988 */ /* 0x0005e80008000406 */
[----:B------:R0:W-:Y:S03]  /*4970*/  STS.U16 [R28+UR6+0x8b00], R18 ;  /* 0x008b00121c007988 */ /* 0x0001e60008000406 */
[----:B--2---:R-:W2:Y:S01]  /*4980*/  LDC R4, c[0x0][0x3d8] ;  /* 0x0000f600ff047b82 */ /* 0x004ea20000000800 */
[----:B------:R0:W-:Y:S01]  /*4990*/  STS.U16 [R28+UR6+0x8700], R16 ;  /* 0x008700101c007988 */ /* 0x0001e20008000406 */
[----:B------:R-:W-:-:S03]  /*49a0*/  IMAD R17, R0, UR5, RZ ;  /* 0x0000000500117c24 */ /* 0x000fc6000f8e02ff */
[----:B------:R-:W-:Y:S01]  /*49b0*/  STS.U16 [R28+UR6+0xa700], R15 ;  /* 0x00a7000f1c007988 */ /* 0x000fe20008000406 */
[----:B------:R-:W-:Y:S02]  /*49c0*/  IMAD R27, R20, 0x4, R17 ;  /* 0x00000004141b7824 */ /* 0x000fe400078e0211 */
[----:B0-----:R-:W0:Y:S01]  /*49d0*/  LDC R18, c[0x0][0x3d8] ;  /* 0x0000f600ff127b82 */ /* 0x001e220000000800 */
[----:B------:R-:W-:Y:S04]  /*49e0*/  STS.U16 [R28+UR6+0xab00], R19 ;  /* 0x00ab00131c007988 */ /* 0x000fe80008000406 */
[----:B------:R-:W-:Y:S03]  /*49f0*/  STS.U16 [R28+UR6+0xaf00], R5 ;  /* 0x00af00051c007988 */ /* 0x000fe60008000406 */
[----:B------:R-:W0:Y:S01]  /*4a00*/  LDC R16, c[0x0][0x3d8] ;  /* 0x0000f600ff107b82 */ /* 0x000e220000000800 */
[----:B------:R1:W-:Y:S01]  /*4a10*/  STS.U16 [R63+UR6+0x8380], R6 ;  /* 0x008380063f007988 */ /* 0x0003e20008000406 */
[----:B------:R-:W-:-:S06]  /*4a20*/  LEA R29, R10, R27, 0x2 ;  /* 0x0000001b0a1d7211 */ /* 0x000fcc00078e10ff */
[----:B------:R-:W0:Y:S01]  /*4a30*/  LDC R20, c[0x0][0x3d8] ;  /* 0x0000f600ff147b82 */ /* 0x000e220000000800 */
[----:B------:R3:W-:Y:S07]  /*4a40*/  STS.U16 [R63+UR6+0x8780], R8 ;  /* 0x008780083f007988 */ /* 0x0007ee0008000406 */
[----:B-1----:R-:W1:Y:S01]  /*4a50*/  LDC R6, c[0x0][0x3d8] ;  /* 0x0000f600ff067b82 */ /* 0x002e620000000800 */
[----:B------:R-:W-:-:S07]  /*4a60*/  IMAD R31, R12, 0x4, R29 ;  /* 0x000000040c1f7824 */ /* 0x000fce00078e021d */
[----:B---3--:R-:W3:Y:S01]  /*4a70*/  LDC R8, c[0x0][0x3d8] ;  /* 0x0000f600ff087b82 */ /* 0x008ee20000000800 */
[----:B------:R2:W-:Y:S01]  /*4a80*/  STS.U16 [R63+UR6+0xa780], R2 ;  /* 0x00a780023f007988 */ /* 0x0005e20008000406 */
[----:B----4-:R-:W-:-:S06]  /*4a90*/  IMAD R35, R14, 0x4, R31 ;  /* 0x000000040e237824 */ /* 0x010fcc00078e021f */
[----:B------:R-:W4:Y:S08]  /*4aa0*/  LDC R10, c[0x0][0x3d8] ;  /* 0x0000f600ff0a7b82 */ /* 0x000f300000000800 */
[----:B--2---:R-:W2:Y:S01]  /*4ab0*/  LDC R2, c[0x0][0x3d8] ;  /* 0x0000f600ff027b82 */ /* 0x004ea20000000800 */
[----:B------:R-:W-:-:S07]  /*4ac0*/  LEA R37, R4, R35, 0x2 ;  /* 0x0000002304257211 */ /* 0x000fce00078e10ff */
[----:B------:R-:W0:Y:S01]  /*4ad0*/  LDC R12, c[0x0][0x3d8] ;  /* 0x0000f600ff0c7b82 */ /* 0x000e220000000800 */
[----:B-1----:R-:W-:-:S07]  /*4ae0*/  IMAD R45, R6, 0x4, R37 ;  /* 0x00000004062d7824 */ /* 0x002fce00078e0225 */
[----:B------:R-:W1:Y:S01]  /*4af0*/  LDC R14, c[0x0][0x3d8] ;  /* 0x0000f600ff0e7b82 */ /* 0x000e620000000800 */
[----:B---3--:R-:W-:-:S07]  /*4b00*/  IMAD R47, R8, 0x4, R45 ;  /* 0x00000004082f7824 */ /* 0x008fce00078e022d */
[----:B------:R-:W3:Y:S01]  /*4b10*/  LDC R4, c[0x0][0x3d8] ;  /* 0x0000f600ff047b82 */ /* 0x000ee20000000800 */
[----:B--2---:R-:W-:-:S07]  /*4b20*/  IMAD R49, R2, 0x4, R47 ;  /* 0x0000000402317824 */ /* 0x004fce00078e022f */
[----:B------:R-:W2:Y:S01]  /*4b30*/  LDC R6, c[0x0][0x3d8] ;  /* 0x0000f600ff067b82 */ /* 0x000ea20000000800 */
[----:B----4-:R-:W-:-:S05]  /*4b40*/  LEA R57, R10, R49, 0x2 ;  /* 0x000000310a397211 */ /* 0x010fca00078e10ff */
[----:B0-----:R-:W-:Y:S02]  /*4b50*/  IMAD R59, R12, 0x4, R57 ;  /* 0x000000040c3b7824 */ /* 0x001fe400078e0239 */
[----:B------:R-:W0:Y:S02]  /*4b60*/  LDC R8, c[0x0][0x3d8] ;  /* 0x0000f600ff087b82 */ /* 0x000e240000000800 */
[----:B-1----:R-:W-:Y:S01]  /*4b70*/  IMAD R61, R14, 0x4, R59 ;  /* 0x000000040e3d7824 */ /* 0x002fe200078e023b */
[----:B------:R-:W-:Y:S04]  /*4b80*/  STS.U16 [R63+UR6+0xa380], R7 ;  /* 0x00a380073f007988 */ /* 0x000fe80008000406 */
[----:B------:R-:W-:Y:S01]  /*4b90*/  STS.U16 [R63+UR6+0x8b80], R3 ;  /* 0x008b80033f007988 */ /* 0x000fe20008000406 */
[----:B------:R-:W1:Y:S03]  /*4ba0*/  LDC R2, c[0x0][0x3d8] ;  /* 0x0000f600ff027b82 */ /* 0x000e660000000800 */
[----:B------:R4:W-:Y:S04]  /*4bb0*/  STS.U16 [R63+UR6+0xab80], R64 ;  /* 0x00ab80403f007988 */ /* 0x0009e80008000406 */
[----:B------:R-:W-:Y:S04]  /*4bc0*/  STS.U16 [R63+UR6+0x8f80], R65 ;  /* 0x008f80413f007988 */ /* 0x000fe80008000406 */
[----:B------:R-:W-:Y:S01]  /*4bd0*/  STL.64 [R1+0x100], R92 ;  /* 0x0001005c01007387 */ /* 0x000fe20000100a00 */
[----:B------:R-:W-:Y:S01]  /*4be0*/  LOP3.LUT R0, R143, 0x1f, RZ, 0xc0, !PT ;  /* 0x0000001f8f007812 */ /* 0x000fe200078ec0ff */
[----:B------:R-:W-:Y:S01]  /*4bf0*/  USHF.L.U32 UR5, UR10, 0x1, URZ ;  /* 0x000000010a057899 */ /* 0x000fe200080006ff */
[----:B----4-:R-:W4:Y:S01]  /*4c00*/  LDC R64, c[0x0][0x3d8] ;  /* 0x0000f600ff407b82 */ /* 0x010f220000000800 */
[----:B------:R3:W-:Y:S04]  /*4c10*/  STS.U16 [R63+UR6+0xaf80], R66 ;  /* 0x00af80423f007988 */ /* 0x0007e80008000406 */
[----:B------:R-:W-:Y:S03]  /*4c20*/  STL.64 [R1+0xf8], R90 ;  /* 0x0000f85a01007387 */ /* 0x000fe60000100a00 */
[----:B------:R-:W4:Y:S01]  /*4c30*/  LDC R28, c[0x0][0x3d8] ;  /* 0x0000f600ff1c7b82 */ /* 0x000f220000000800 */
[----:B---3--:R-:W-:-:S02]  /*4c40*/  IMAD R63, R4, 0x4, R61 ;  /* 0x00000004043f7824 */ /* 0x008fc400078e023d */
[----:B------:R-:W-:Y:S01]  /*4c50*/  IMAD R0, R0, UR66, RZ ;  /* 0x0000004200007c24 */ /* 0x000fe2000f8e02ff */
[----:B------:R-:W-:Y:S01]  /*4c60*/  UIMAD.WIDE UR10, UR10, 0x2, URZ ;  /* 0x000000020a0a78a5 */ /* 0x000fe2000f8e02ff */
[----:B------:R3:W-:Y:S06]  /*4c70*/  MEMBAR.ALL.CTA ;  /* 0x0000000000007992 */ /* 0x0007ec0000008000 */
[----:B---3--:R-:W3:Y:S01]  /*4c80*/  FENCE.VIEW.ASYNC.S ;  /* 0x00000000000073c6 */ /* 0x008ee20000000000 */
[----:B--2---:R-:W-:Y:S01]  /*4c90*/  LEA R65, R6, R63, 0x2 ;  /* 0x0000003f06417211 */ /* 0x004fe200078e10ff */
[----:B------:R-:W2:Y:S04]  /*4ca0*/  LDC R66, c[0x0][0x3d8] ;  /* 0x0000f600ff427b82 */ /* 0x000ea80000000800 */
[----:B------:R-:W-:Y:S01]  /*4cb0*/  IMAD R67, R16, 0x4, R65 ;  /* 0x0000000410437824 */ /* 0x000fe200078e0241 */
[----:B------:R0:W-:Y:S03]  /*4cc0*/  STL.64 [R1+0x80], R70 ;  /* 0x0000804601007387 */ /* 0x0001e60000100a00 */
[----:B------:R-:W-:Y:S01]  /*4cd0*/  IMAD R19, R18, 0x4, R67 ;  /* 0x0000000412137824 */ /* 0x000fe200078e0243 */
[----:B------:R1:W-:Y:S01]  /*4ce0*/  STL.64 [R1+0x78], R68 ;  /* 0x0000784401007387 */ /* 0x0003e20000100a00 */
[----:B------:R-:W-:Y:S01]  /*4cf0*/  IMAD.SHL.U32 R3, R0, 0x2, RZ ;  /* 0x0000000200037824 */ /* 0x000fe200078e00ff */
[----:B------:R-:W2:Y:S08]  /*4d00*/  LDC R18, c[0x0][0x3d8] ;  /* 0x0000f600ff127b82 */ /* 0x000eb00000000800 */
[----:B0-----:R-:W0:Y:S01]  /*4d10*/  LDC R70, c[0x0][0x3d8] ;  /* 0x0000f600ff467b82 */ /* 0x001e220000000800 */
[----:B-1----:R-:W-:-:S05]  /*4d20*/  IMAD R69, R8, 0x4, R19 ;  /* 0x0000000408457824 */ /* 0x002fca00078e0213 */
[----:B------:R-:W-:Y:S01]  /*4d30*/  LEA R71, R20, R69, 0x2 ;  /* 0x0000004514477211 */ /* 0x000fe200078e10ff */
[----:B------:R-:W-:Y:S01]  /*4d40*/  IMAD.HI R0, R0, 0x2, RZ ;  /* 0x0000000200007827 */ /* 0x000fe200078e02ff */
[----:B------:R-:W-:Y:S01]  /*4d50*/  IADD3 R154, P1, P2, R3, UR5, R154 ;  /* 0x00000005039a7c10 */ /* 0x000fe2000fa3e09a */
[----:B------:R-:W1:Y:S02]  /*4d60*/  LDC R68, c[0x0][0x3d8] ;  /* 0x0000f600ff447b82 */ /* 0x000e640000000800 */
[----:B------:R-:W-:-:S04]  /*4d70*/  IMAD R21, R46, 0x4, R71 ;  /* 0x000000042e157824 */ /* 0x000fc800078e0247 */
[----:B------:R-:W-:Y:S01]  /*4d80*/  IMAD R43, R2, 0x4, R21 ;  /* 0x00000004022b7824 */ /* 0x000fe200078e0215 */
[----:B------:R-:W-:Y:S01]  /*4d90*/  IADD3.X R0, PT, PT, R0, UR11, R155, P1, P2 ;  /* 0x0000000b00007c10 */ /* 0x000fe20008fe449b */
[----:B------:R-:W0:Y:S02]  /*4da0*/  LDC R20, c[0x0][0x3d8] ;  /* 0x0000f600ff147b82 */ /* 0x000e240000000800 */
[----:B------:R-:W-:-:S05]  /*4db0*/  IMAD R55, R48, 0x4, R43 ;  /* 0x0000000430377824 */ /* 0x000fca00078e022b */
[----:B------:R-:W-:Y:S01]  /*4dc0*/  LEA R9, R50, R55, 0x2 ;  /* 0x0000003732097211 */ /* 0x000fe200078e10ff */
[----:B------:R-:W0:Y:S04]  /*4dd0*/  LDC R16, c[0x0][0x3d8] ;  /* 0x0000f600ff107b82 */ /* 0x000e280000000800 */
[----:B------:R-:W-:Y:S01]  /*4de0*/  IMAD R39, R52, 0x4, R9 ;  /* 0x0000000434277824 */ /* 0x000fe200078e0209 */
[----:B------:R-:W-:-:S03]  /*4df0*/  LEA R94, P1, R17, R154, 0x1 ;  /* 0x0000009a115e7211 */ /* 0x000fc600078208ff */
[----:B------:R-:W-:Y:S01]  /*4e00*/  IMAD R53, R54, 0x4, R39 ;  /* 0x0000000436357824 */ /* 0x000fe200078e0227 */
[-C--:B------:R-:W-:Y:S01]  /*4e10*/  LEA R92, P2, R27, R154.reuse, 0x1 ;  /* 0x0000009a1b5c7211 */ /* 0x080fe200078408ff */
[----:B------:R-:W0:Y:S01]  /*4e20*/  LDC R14, c[0x0][0x3d8] ;  /* 0x0000f600ff0e7b82 */ /* 0x000e220000000800 */
[----:B------:R-:W-:Y:S02]  /*4e30*/  LEA R90, P3, R29, R154, 0x1 ;  /* 0x0000009a1d5a7211 */ /* 0x000fe400078608ff */
[----:B------:R-:W-:Y:S02]  /*4e40*/  LEA R33, R56, R53, 0x2 ;  /* 0x0000003538217211 */ /* 0x000fe400078e10ff */
[-C--:B------:R-:W-:Y:S02]  /*4e50*/  LEA.HI.X.SX32 R95, R17, R0.reuse, 0x1, P1 ;  /* 0x00000000115f7211 */ /* 0x080fe400008f0eff */
[-C--:B------:R-:W-:Y:S01]  /*4e60*/  LEA.HI.X.SX32 R93, R27, R0.reuse, 0x1, P2 ;  /* 0x000000001b5d7211 */ /* 0x080fe200010f0eff */
[----:B------:R-:W0:Y:S01]  /*4e70*/  LDC R8, c[0x0][0x3d8] ;  /* 0x0000f600ff087b82 */ /* 0x000e220000000800 */
[----:B------:R-:W-:Y:S01]  /*4e80*/  LEA.HI.X.SX32 R91, R29, R0, 0x1, P3 ;  /* 0x000000001d5b7211 */ /* 0x000fe200018f0eff */
[----:B------:R-:W-:Y:S01]  /*4e90*/  IMAD R41, R58, 0x4, R33 ;  /* 0x000000043a297824 */ /* 0x000fe200078e0221 */
[----:B------:R1:W-:Y:S04]  /*4ea0*/  STL.64 [R1+0x250], R94 ;  /* 0x0002505e01007387 */ /* 0x0003e80000100a00 */
[----:B------:R2:W-:Y:S01]  /*4eb0*/  STL.64 [R1+0x60], R92 ;  /* 0x0000605c01007387 */ /* 0x0005e20000100a00 */
[----:B------:R-:W-:Y:S01]  /*4ec0*/  IMAD R51, R60, 0x4, R41 ;  /* 0x000000043c337824 */ /* 0x000fe200078e0229 */
[----:B------:R-:W0:Y:S02]  /*4ed0*/  LDC R6, c[0x0][0x3d8] ;  /* 0x0000f600ff067b82 */ /* 0x000e240000000800 */
[----:B------:R3:W-:Y:S01]  /*4ee0*/  STL.64 [R1+0x248], R90 ;  /* 0x0002485a01007387 */ /* 0x0007e20000100a00 */
[----:B-1----:R-:W-:-:S05]  /*4ef0*/  LEA R94, P1, R31, R154, 0x1 ;  /* 0x0000009a1f5e7211 */ /* 0x002fca00078208ff */
[----:B------:R-:W1:Y:S01]  /*4f00*/  LDC R10, c[0x0][0x3d8] ;  /* 0x0000f600ff0a7b82 */ /* 0x000e620000000800 */
[----:B--2---:R-:W-:Y:S02]  /*4f10*/  LEA R92, P2, R35, R154, 0x1 ;  /* 0x0000009a235c7211 */ /* 0x004fe400078408ff */
[----:B------:R-:W-:Y:S02]  /*4f20*/  LEA.HI.X.SX32 R95, R31, R0, 0x1, P1 ;  /* 0x000000001f5f7211 */ /* 0x000fe400008f0eff */
[----:B---3--:R-:W-:Y:S02]  /*4f30*/  LEA R90, P3, R37, R154, 0x1 ;  /* 0x0000009a255a7211 */ /* 0x008fe400078608ff */
[-C--:B------:R-:W-:Y:S01]  /*4f40*/  LEA.HI.X.SX32 R93, R35, R0.reuse, 0x1, P2 ;  /* 0x00000000235d7211 */ /* 0x080fe200010f0eff */
[----:B------:R-:W2:Y:S01]  /*4f50*/  LDC R11, c[0x0][0x3d8] ;  /* 0x0000f600ff0b7b82 */ /* 0x000ea20000000800 */
[----:B------:R-:W-:Y:S01]  /*4f60*/  LEA.HI.X.SX32 R91, R37, R0, 0x1, P3 ;  /* 0x00000000255b7211 */ /* 0x000fe200018f0eff */
[----:B------:R3:W-:Y:S01]  /*4f70*/  STL.64 [R1+0x58], R94 ;  /* 0x0000585e01007387 */ /* 0x0007e20000100a00 */
[----:B------:R-:W-:-:S03]  /*4f80*/  LEA R35, R62, R51, 0x2 ;  /* 0x000000333e237211 */ /* 0x000fc600078e10ff */
[----:B------:R-:W-:Y:S02]  /*4f90*/  STL.64 [R1+0x50], R92 ;  /* 0x0000505c01007387 */ /* 0x000fe40000100a00 */
[----:B----4-:R-:W-:Y:S01]  /*4fa0*/  IMAD R37, R64, 0x4, R35 ;  /* 0x0000000440257824 */ /* 0x010fe200078e0223 */
[----:B------:R-:W4:Y:S01]  /*4fb0*/  LDC R2, c[0x0][0x3d8] ;  /* 0x0000f600ff027b82 */ /* 0x000f220000000800 */
[----:B------:R0:W-:Y:S01]  /*4fc0*/  STL.64 [R1+0x48], R90 ;  /* 0x0000485a01007387 */ /* 0x0001e20000100a00 */
[----:B---3--:R-:W-:-:S06]  /*4fd0*/  LEA R94, P1, R45, R154, 0x1 ;  /* 0x0000009a2d5e7211 */ /* 0x008fcc00078208ff */
[----:B------:R-:W3:Y:S01]  /*4fe0*/  LDC R25, c[0x0][0x3d8] ;  /* 0x0000f600ff197b82 */ /* 0x000ee20000000800 */
[----:B0-----:R-:W-:-:S07]  /*4ff0*/  LEA R90, P3, R49, R154, 0x1 ;  /* 0x0000009a315a7211 */ /* 0x001fce00078608ff */
[----:B------:R-:W0:Y:S01]  /*5000*/  LDC R23, c[0x0][0x3d8] ;  /* 0x0000f600ff177b82 */ /* 0x000e220000000800 */
[----:B------:R-:W-:Y:S01]  /*5010*/  LEA.HI.X.SX32 R91, R49, R0, 0x1, P3 ;  /* 0x00000000315b7211 */ /* 0x000fe200018f0eff */
[----:B------:R-:W-:Y:S01]  /*5020*/  IMAD R49, R66, 0x4, R37 ;  /* 0x0000000442317824 */ /* 0x000fe200078e0225 */
[----:B------:R-:W-:Y:S02]  /*5030*/  LEA R92, P2, R47, R154, 0x1 ;  /* 0x0000009a2f5c7211 */ /* 0x000fe400078408ff */
[-C--:B------:R-:W-:Y:S02]  /*5040*/  LEA.HI.X.SX32 R95, R45, R0.reuse, 0x1, P1 ;  /* 0x000000002d5f7211 */ /* 0x080fe400008f0eff */
[----:B------:R-:W-:Y:S01]  /*5050*/  LEA R27, R68, R49, 0x2 ;  /* 0x00000031441b7211 */ /* 0x000fe200078e10ff */
[----:B------:R-:W0:Y:S01]  /*5060*/  LDC R5, c[0x0][0x3d8] ;  /* 0x0000f600ff057b82 */ /* 0x000e220000000800 */
[----:B------:R-:W-:Y:S01]  /*5070*/  LEA.HI.X.SX32 R93, R47, R0, 0x1, P2 ;  /* 0x000000002f5d7211 */ /* 0x000fe200010f0eff */
[----:B------:R1:W-:Y:S02]  /*5080*/  STL.64 [R1+0x40], R94 ;  /* 0x0000405e01007387 */ /* 0x0003e40000100a00 */
[----:B------:R-:W-:-:S02]  /*5090*/  IMAD R29, R70, 0x4, R27 ;  /* 0x00000004461d7824 */ /* 0x000fc400078e021b */
[----:B------:R2:W-:Y:S02]  /*50a0*/  STL.64 [R1+0x38], R92 ;  /* 0x0000385c01007387 */ /* 0x0005e40000100a00 */
[----:B------:R-:W-:Y:S01]  /*50b0*/  IMAD R47, R72, 0x4, R29 ;  /* 0x00000004482f7824 */ /* 0x000fe200078e021d */
[----:B------:R-:W0:Y:S01]  /*50c0*/  LDC R4, c[0x0][0x3d8] ;  /* 0x0000f600ff047b82 */ /* 0x000e220000000800 */
[----:B-1----:R-:W-:-:S03]  /*50d0*/  LEA R94, P1, R57, R154, 0x1 ;  /* 0x0000009a395e7211 */ /* 0x002fc600078208ff */
[----:B------:R-:W-:-:S04]  /*50e0*/  LEA R17, R74, R47, 0x2 ;  /* 0x0000002f4a117211 */ /* 0x000fc800078e10ff */
[----:B------:R-:W1:Y:S01]  /*50f0*/  LDC R3, c[0x0][0x3d8] ;  /* 0x0000f600ff037b82 */ /* 0x000e620000000800 */
[----:B--2---:R-:W-:Y:S02]  /*5100*/  LEA R92, P2, R59, R154, 0x1 ;  /* 0x0000009a3b5c7211 */ /* 0x004fe400078408ff */
[-C--:B------:R-:W-:Y:S01]  /*5110*/  LEA.HI.X.SX32 R95, R57, R0.reuse, 0x1, P1 ;  /* 0x00000000395f7211 */ /* 0x080fe200008f0eff */
[----:B------:R-:W-:Y:S01]  /*5120*/  STL.64 [R1+0x30], R90 ;  /* 0x0000305a01007387 */ /* 0x000fe20000100a00 */
[----:B------:R-:W-:Y:S01]  /*5130*/  LEA.HI.X.SX32 R93, R59, R0, 0x1, P2 ;  /* 0x000000003b5d7211 */ /* 0x000fe200010f0eff */
[----:B------:R-:W-:Y:S02]  /*5140*/  IMAD R31, R44, 0x4, R17 ;  /* 0x000000042c1f7824 */ /* 0x000fe400078e0211 */
[----:B------:R2:W-:Y:S01]  /*5150*/  STL.64 [R1+0x28], R94 ;  /* 0x0000285e01007387 */ /* 0x0005e20000100a00 */
[----:B------:R-:W0:Y:S01]  /*5160*/  LDC R7, c[0x0][0x3d8] ;  /* 0x0000f600ff077b82 */ /* 0x000e220000000800 */
[----:B------:R-:W-:-:S02]  /*5170*/  IMAD R45, R42, 0x4, R31 ;  /* 0x000000042a2d7824 */ /* 0x000fc400078e021f */
[----:B------:R3:W-:Y:S05]  /*5180*/  STL.64 [R1+0x20], R92 ;  /* 0x0000205c01007387 */ /* 0x0007ea0000100a00 */
[----:B------:R-:W0:Y:S01]  /*5190*/  LDC R12, c[0x0][0x3d8] ;  /* 0x0000f600ff0c7b82 */ /* 0x000e220000000800 */
[-C--:B--2---:R-:W-:Y:S02]  /*51a0*/  LEA R94, P1, R63, R154.reuse, 0x1 ;  /* 0x0000009a3f5e7211 */ /* 0x084fe400078208ff */
[----:B---3--:R-:W-:-:S05]  /*51b0*/  LEA R92, P2, R65, R154, 0x1 ;  /* 0x0000009a415c7211 */ /* 0x008fca00078408ff */
[----:B------:R-:W2:Y:S01]  /*51c0*/  LDC R13, c[0x0][0x3d8] ;  /* 0x0000f600ff0d7b82 */ /* 0x000ea20000000800 */
[----:B------:R-:W-:Y:S02]  /*51d0*/  LEA.HI.X.SX32 R95, R63, R0, 0x1, P1 ;  /* 0x000000003f5f7211 */ /* 0x000fe400008f0eff */
[----:B------:R-:W-:Y:S02]  /*51e0*/  LEA R250, P1, R19, R154, 0x1 ;  /* 0x0000009a13fa7211 */ /* 0x000fe400078208ff */
[----:B------:R-:W-:Y:S02]  /*51f0*/  LEA.HI.X.SX32 R93, R65, R0, 0x1, P2 ;  /* 0x00000000415d7211 */ /* 0x000fe400010f0eff */
[----:B------:R-:W-:Y:S01]  /*5200*/  LEA R248, P2, R69, R154, 0x1 ;  /* 0x0000009a45f87211 */ /* 0x000fe200078408ff */
[----:B------:R-:W3:Y:S01]  /*5210*/  LDC R15, c[0x0][0x3d8] ;  /* 0x0000f600ff0f7b82 */ /* 0x000ee20000000800 */
[----:B------:R-:W-:Y:S02]  /*5220*/  LEA.HI.X.SX32 R251, R19, R0, 0x1, P1 ;  /* 0x0000000013fb7211 */ /* 0x000fe400008f0eff */
[----:B------:R-:W-:-:S02]  /*5230*/  LEA R244, P1, R21, R154, 0x1 ;  /* 0x0000009a15f47211 */ /* 0x000fc400078208ff */
[----:B------:R-:W-:Y:S02]  /*5240*/  LEA R19, R38, R45, 0x2 ;  /* 0x0000002d26137211 */ /* 0x000fe400078e10ff */
[----:B------:R-:W-:Y:S02]  /*5250*/  LEA.HI.X.SX32 R249, R69, R0, 0x1, P2 ;  /* 0x0000000045f97211 */ /* 0x000fe400010f0eff */
[----:B------:R-:W-:Y:S02]  /*5260*/  LEA R242, P2, R43, R154, 0x1 ;  /* 0x0000009a2bf27211 */ /* 0x000fe400078408ff */
[-C--:B------:R-:W-:Y:S01]  /*5270*/  LEA.HI.X.SX32 R245, R21, R0.reuse, 0x1, P1 ;  /* 0x0000000015f57211 */ /* 0x080fe200008f0eff */
[----:B------:R-:W-:Y:S01]  /*5280*/  IMAD R21, R40, 0x4, R19 ;  /* 0x0000000428157824 */ /* 0x000fe200078e0213 */
[----:B------:R-:W-:Y:S02]  /*5290*/  LEA.HI.X.SX32 R243, R43, R0, 0x1, P2 ;  /* 0x000000002bf37211 */ /* 0x000fe400010f0eff */
[-C--:B------:R-:W-:Y:S01]  /*52a0*/  LEA R238, P1, R9, R154.reuse, 0x1 ;  /* 0x0000009a09ee7211 */ /* 0x080fe200078208ff */
[----:B------:R-:W-:Y:S01]  /*52b0*/  IMAD R43, R36, 0x4, R21 ;  /* 0x00000004242b7824 */ /* 0x000fe200078e0215 */
[----:B------:R-:W-:-:S02]  /*52c0*/  LEA R236, P2, R39, R154, 0x1 ;  /* 0x0000009a27ec7211 */ /* 0x000fc400078408ff */
[-C--:B------:R-:W-:Y:S02]  /*52d0*/  LEA.HI.X.SX32 R239, R9, R0.reuse, 0x1, P1 ;  /* 0x0000000009ef7211 */ /* 0x080fe400008f0eff */
[----:B------:R-:W-:Y:S02]  /*52e0*/  LEA R9, R34, R43, 0x2 ;  /* 0x0000002b22097211 */ /* 0x000fe400078e10ff */
[----:B------:R-:W-:Y:S02]  /*52f0*/  LEA.HI.X.SX32 R237, R39, R0, 0x1, P2 ;  /* 0x0000000027ed7211 */ /* 0x000fe400010f0eff */
[-C--:B------:R-:W-:Y:S01]  /*5300*/  LEA R230, P2, R41, R154.reuse, 0x1 ;  /* 0x0000009a29e67211 */ /* 0x080fe200078408ff */
[----:B------:R-:W-:Y:S01]  /*5310*/  IMAD R39, R32, 0x4, R9 ;  /* 0x0000000420277824 */ /* 0x000fe200078e0209 */
[----:B------:R-:W-:Y:S02]  /*5320*/  LEA R232, P1, R33, R154, 0x1 ;  /* 0x0000009a21e87211 */ /* 0x000fe400078208ff */
[-C--:B------:R-:W-:Y:S01]  /*5330*/  LEA.HI.X.SX32 R231, R41, R0.reuse, 0x1, P2 ;  /* 0x0000000029e77211 */ /* 0x080fe200010f0eff */
[----:B------:R-:W-:Y:S01]  /*5340*/  IMAD R41, R30, 0x4, R39 ;  /* 0x000000041e297824 */ /* 0x000fe200078e0227 */
[----:B------:R-:W-:-:S02]  /*5350*/  LEA.HI.X.SX32 R233, R33, R0, 0x1, P1 ;  /* 0x0000000021e97211 */ /* 0x000fc400008f0eff */
[-C--:B------:R-:W-:Y:S02]  /*5360*/  LEA R226, P1, R35, R154.reuse, 0x1 ;  /* 0x0000009a23e27211 */ /* 0x080fe400078208ff */
[----:B------:R-:W-:Y:S02]  /*5370*/  LEA R33, R28, R41, 0x2 ;  /* 0x000000291c217211 */ /* 0x000fe400078e10ff */
[----:B------:R-:W-:Y:S02]  /*5380*/  LEA R224, P2, R37, R154, 0x1 ;  /* 0x0000009a25e07211 */ /* 0x000fe400078408ff */
[-C--:B------:R-:W-:Y:S01]  /*5390*/  LEA.HI.X.SX32 R227, R35, R0.reuse, 0x1, P1 ;  /* 0x0000000023e37211 */ /* 0x080fe200008f0eff */
[----:B------:R-:W-:Y:S01]  /*53a0*/  IMAD R35, R26, 0x4, R33 ;  /* 0x000000041a237824 */ /* 0x000fe200078e0221 */
[----:B------:R-:W-:Y:S02]  /*53b0*/  LEA.HI.X.SX32 R225, R37, R0, 0x1, P2 ;  /* 0x0000000025e17211 */ /* 0x000fe400010f0eff */
[-C--:B------:R-:W-:Y:S01]  /*53c0*/  LEA R220, P1, R27, R154.reuse, 0x1 ;  /* 0x0000009a1bdc7211 */ /* 0x080fe200078208ff */
[----:B------:R-:W-:Y:S01]  /*53d0*/  IMAD R37, R24, 0x4, R35 ;  /* 0x0000000418257824 */ /* 0x000fe200078e0223 */
[----:B------:R-:W-:-:S02]  /*53e0*/  LEA R90, P3, R61, R154, 0x1 ;  /* 0x0000009a3d5a7211 */ /* 0x000fc400078608ff */
[----:B------:R-:W-:Y:S02]  /*53f0*/  LEA R218, P2, R29, R154, 0x1 ;  /* 0x0000009a1dda7211 */ /* 0x000fe400078408ff */
[-C--:B------:R-:W-:Y:S02]  /*5400*/  LEA.HI.X.SX32 R221, R27, R0.reuse, 0x1, P1 ;  /* 0x000000001bdd7211 */ /* 0x080fe400008f0eff */
[-C--:B------:R-:W-:Y:S02]  /*5410*/  LEA.HI.X.SX32 R91, R61, R0.reuse, 0x1, P3 ;  /* 0x000000003d5b7211 */ /* 0x080fe400018f0eff */
[----:B------:R-:W-:Y:S02]  /*5420*/  LEA R27, R22, R37, 0x2 ;  /* 0x00000025161b7211 */ /* 0x000fe400078e10ff */
[----:B------:R-:W-:Y:S01]  /*5430*/  LEA.HI.X.SX32 R219, R29, R0, 0x1, P2 ;  /* 0x000000001ddb7211 */ /* 0x000fe200010f0eff */
[----:B------:R0:W-:Y:S01]  /*5440*/  STL.64 [R1+0x18], R90 ;  /* 0x0000185a01007387 */ /* 0x0001e20000100a00 */
[-C--:B------:R-:W-:Y:S01]  /*5450*/  LEA R212, P2, R31, R154.reuse, 0x1 ;  /* 0x0000009a1fd47211 */ /* 0x080fe200078408ff */
[----:B------:R-:W-:Y:S01]  /*5460*/  IMAD R29, R20, 0x4, R27 ;  /* 0x00000004141d7824 */ /* 0x000fe200078e021b */
[----:B------:R-:W-:-:S02]  /*5470*/  LEA R214, P1, R17, R154, 0x1 ;  /* 0x0000009a11d67211 */ /* 0x000fc400078208ff */
[----:B------:R-:W-:Y:S01]  /*5480*/  LEA.HI.X.SX32 R213, R31, R0, 0x1, P2 ;  /* 0x000000001fd57211 */ /* 0x000fe200010f0eff */
[----:B------:R-:W-:Y:S01]  /*5490*/  IMAD R31, R18, 0x4, R29 ;  /* 0x00000004121f7824 */ /* 0x000fe200078e021d */
[----:B0-----:R-:W-:-:S04]  /*54a0*/  LEA R90, P3, R67, R154, 0x1 ;  /* 0x0000009a435a7211 */ /* 0x001fc800078608ff */
[----:B------:R-:W-:Y:S02]  /*54b0*/  LEA.HI.X.SX32 R91, R67, R0, 0x1, P3 ;  /* 0x00000000435b7211 */ /* 0x000fe400018f0eff */
[----:B------:R-:W-:Y:S02]  /*54c0*/  LEA R246, P3, R71, R154, 0x1 ;  /* 0x0000009a47f67211 */ /* 0x000fe400078608ff */
[----:B------:R-:W-:Y:S02]  /*54d0*/  LEA.HI.X.SX32 R215, R17, R0, 0x1, P1 ;  /* 0x0000000011d77211 */ /* 0x000fe400008f0eff */
[----:B------:R-:W-:Y:S02]  /*54e0*/  LEA R208, P1, R19, R154, 0x1 ;  /* 0x0000009a13d07211 */ /* 0x000fe400078208ff */
[----:B------:R-:W-:Y:S02]  /*54f0*/  LEA R17, R16, R31, 0x2 ;  /* 0x0000001f10117211 */ /* 0x000fe400078e10ff */
[----:B------:R-:W-:-:S02]  /*5500*/  LEA.HI.X.SX32 R247, R71, R0, 0x1, P3 ;  /* 0x0000000047f77211 */ /* 0x000fc400018f0eff */
[-C--:B------:R-:W-:Y:S02]  /*5510*/  LEA R240, P3, R55, R154.reuse, 0x1 ;  /* 0x0000009a37f07211 */ /* 0x080fe400078608ff */
[----:B------:R-:W-:Y:S02]  /*5520*/  LEA R206, P2, R21, R154, 0x1 ;  /* 0x0000009a15ce7211 */ /* 0x000fe400078408ff */
[-C--:B------:R-:W-:Y:S01]  /*5530*/  LEA.HI.X.SX32 R209, R19, R0.reuse, 0x1, P1 ;  /* 0x0000000013d17211 */ /* 0x080fe200008f0eff */
[----:B------:R-:W-:Y:S01]  /*5540*/  IMAD R19, R14, 0x4, R17 ;  /* 0x000000040e137824 */ /* 0x000fe200078e0211 */
[----:B------:R-:W-:Y:S02]  /*5550*/  LEA.HI.X.SX32 R241, R55, R0, 0x1, P3 ;  /* 0x0000000037f17211 */ /* 0x000fe400018f0eff */
[----:B------:R-:W-:Y:S02]  /*5560*/  LEA R234, P3, R53, R154, 0x1 ;  /* 0x0000009a35ea7211 */ /* 0x000fe400078608ff */
[----:B------:R-:W-:Y:S01]  /*5570*/  LEA.HI.X.SX32 R207, R21, R0, 0x1, P2 ;  /* 0x0000000015cf7211 */ /* 0x000fe200010f0eff */
[----:B------:R-:W-:Y:S01]  /*5580*/  IMAD R21, R8, 0x4, R19 ;  /* 0x0000000408157824 */ /* 0x000fe200078e0213 */
[----:B------:R-:W-:-:S02]  /*5590*/  LEA R202, P1, R9, R154, 0x1 ;  /* 0x0000009a09ca7211 */ /* 0x000fc400078208ff */
[----:B------:R-:W-:Y:S02]  /*55a0*/  LEA.HI.X.SX32 R235, R53, R0, 0x1, P3 ;  /* 0x0000000035eb7211 */ /* 0x000fe400018f0eff */
[----:B------:R-:W-:Y:S02]  /*55b0*/  LEA R228, P3, R51, R154, 0x1 ;  /* 0x0000009a33e47211 */ /* 0x000fe400078608ff */
[-C--:B------:R-:W-:Y:S02]  /*55c0*/  LEA.HI.X.SX32 R203, R9, R0.reuse, 0x1, P1 ;  /* 0x0000000009cb7211 */ /* 0x080fe400008f0eff */
[----:B------:R-:W-:Y:S02]  /*55d0*/  LEA R9, R6, R21, 0x2 ;  /* 0x0000001506097211 */ /* 0x000fe400078e10ff */
[----:B------:R-:W-:Y:S02]  /*55e0*/  LEA.HI.X.SX32 R229, R51, R0, 0x1, P3 ;  /* 0x0000000033e57211 */ /* 0x000fe400018f0eff */
[----:B------:R-:W-:Y:S01]  /*55f0*/  LEA R222, P3, R49, R154, 0x1 ;  /* 0x0000009a31de7211 */ /* 0x000fe200078608ff */
[----:B------:R-:W-:-:S03]  /*5600*/  IMAD R10, R10, 0x4, R9 ;  /* 0x000000040a0a7824 */ /* 0x000fc600078e0209 */
[----:B------:R-:W-:Y:S01]  /*5610*/  LEA.HI.X.SX32 R223, R49, R0, 0x1, P3 ;  /* 0x0000000031df7211 */ /* 0x000fe200018f0eff */
[----:B------:R-:W-:Y:S01]  /*5620*/  IMAD R11, R11, 0x4, R10 ;  /* 0x000000040b0b7824 */ /* 0x000fe200078e020a */
[----:B------:R-:W-:-:S04]  /*5630*/  LEA R216, P3, R47, R154, 0x1 ;  /* 0x0000009a2fd87211 */ /* 0x000fc800078608ff */
[----:B------:R-:W-:Y:S02]  /*5640*/  LEA.HI.X.SX32 R217, R47, R0, 0x1, P3 ;  /* 0x000000002fd97211 */ /* 0x000fe400018f0eff */
[-C--:B------:R-:W-:Y:S02]  /*5650*/  LEA R210, P3, R45, R154.reuse, 0x1 ;  /* 0x0000009a2dd27211 */ /* 0x080fe400078608ff */
[----:B----4-:R-:W-:Y:S02]  /*5660*/  LEA R2, R2, R11, 0x2 ;  /* 0x0000000b02027211 */ /* 0x010fe400078e10ff */
[----:B------:R-:W-:Y:S02]  /*5670*/  LEA R196, P1, R33, R154, 0x1 ;  /* 0x0000009a21c47211 */ /* 0x000fe400078208ff */
[----:B------:R-:W-:Y:S01]  /*5680*/  LEA.HI.X.SX32 R211, R45, R0, 0x1, P3 ;  /* 0x000000002dd37211 */ /* 0x000fe200018f0eff */
[----:B------:R-:W-:Y:S01]  /*5690*/  IMAD R6, R25, 0x4, R2 ;  /* 0x0000000419067824 */ /* 0x000fe200078e0202 */
[----:B------:R-:W-:-:S02]  /*56a0*/  LEA R204, P3, R43, R154, 0x1 ;  /* 0x0000009a2bcc7211 */ /* 0x000fc400078608ff */
[----:B------:R-:W-:Y:S02]  /*56b0*/  LEA R200, P2, R39, R154, 0x1 ;  /* 0x0000009a27c87211 */ /* 0x000fe400078408ff */
[----:B------:R-:W-:Y:S02]  /*56c0*/  LEA.HI.X.SX32 R197, R33, R0, 0x1, P1 ;  /* 0x0000000021c57211 */ /* 0x000fe400008f0eff */
[----:B------:R-:W-:Y:S01]  /*56d0*/  LEA R190, P1, R27, R154, 0x1 ;  /* 0x0000009a1bbe7211 */ /* 0x000fe200078208ff */
[----:B------:R-:W-:Y:S01]  /*56e0*/  IMAD R8, R23, 0x4, R6 ;  /* 0x0000000417087824 */ /* 0x000fe200078e0206 */
[----:B------:R-:W-:Y:S02]  /*56f0*/  LEA.HI.X.SX32 R205, R43, R0, 0x1, P3 ;  /* 0x000000002bcd7211 */ /* 0x000fe400018f0eff */
[----:B------:R-:W-:Y:S02]  /*5700*/  LEA R198, P3, R41, R154, 0x1 ;  /* 0x0000009a29c67211 */ /* 0x000fe400078608ff */
[----:B------:R-:W-:-:S02]  /*5710*/  LEA.HI.X.SX32 R201, R39, R0, 0x1, P2 ;  /* 0x0000000027c97211 */ /* 0x000fc400010f0eff */
[----:B------:R-:W-:Y:S02]  /*5720*/  LEA R194, P2, R35, R154, 0x1 ;  /* 0x0000009a23c27211 */ /* 0x000fe400078408ff */
[----:B------:R-:W-:Y:S02]  /*5730*/  LEA.HI.X.SX32 R191, R27, R0, 0x1, P1 ;  /* 0x000000001bbf7211 */ /* 0x000fe400008f0eff */
[----:B------:R-:W-:Y:S02]  /*5740*/  LEA R184, P1, R17, R154, 0x1 ;  /* 0x0000009a11b87211 */ /* 0x000fe400078208ff */
[----:B------:R-:W-:Y:S02]  /*5750*/  LEA.HI.X.SX32 R199, R41, R0, 0x1, P3 ;  /* 0x0000000029c77211 */ /* 0x000fe400018f0eff */
[----:B------:R-:W-:Y:S02]  /*5760*/  LEA R192, P3, R37, R154, 0x1 ;  /* 0x0000009a25c07211 */ /* 0x000fe400078608ff */
[----:B------:R-:W-:-:S02]  /*5770*/  LEA.HI.X.SX32 R195, R35, R0, 0x1, P2 ;  /* 0x0000000023c37211 */ /* 0x000fc400010f0eff */
[----:B------:R-:W-:Y:S02]  /*5780*/  LEA R5, R5, R8, 0x2 ;  /* 0x0000000805057211 */ /* 0x000fe400078e10ff */
[----:B------:R-:W-:Y:S02]  /*5790*/  LEA R188, P2, R29, R154, 0x1 ;  /* 0x0000009a1dbc7211 */ /* 0x000fe400078408ff */
[----:B------:R-:W-:Y:S02]  /*57a0*/  LEA.HI.X.SX32 R185, R17, R0, 0x1, P1 ;  /* 0x0000000011b97211 */ /* 0x000fe400008f0eff */
[----:B------:R-:W-:Y:S01]  /*57b0*/  LEA R178, P1, R9, R154, 0x1 ;  /* 0x0000009a09b27211 */ /* 0x000fe200078208ff */
[----:B------:R-:W-:Y:S01]  /*57c0*/  IMAD R4, R4, 0x4, R5 ;  /* 0x0000000404047824 */ /* 0x000fe200078e0205 */
[----:B------:R-:W-:Y:S02]  /*57d0*/  LEA.HI.X.SX32 R193, R37, R0, 0x1, P3 ;  /* 0x0000000025c17211 */ /* 0x000fe400018f0eff */
[----:B------:R-:W-:-:S02]  /*57e0*/  LEA R186, P3, R31, R154, 0x1 ;  /* 0x0000009a1fba7211 */ /* 0x000fc400078608ff */
[----:B------:R-:W-:Y:S02]  /*57f0*/  LEA.HI.X.SX32 R189, R29, R0, 0x1, P2 ;  /* 0x000000001dbd7211 */ /* 0x000fe400010f0eff */
[----:B------:R-:W-:Y:S02]  /*5800*/  LEA R182, P2, R19, R154, 0x1 ;  /* 0x0000009a13b67211 */ /* 0x000fe400078408ff */
[----:B------:R-:W-:Y:S01]  /*5810*/  LEA.HI.X.SX32 R179, R9, R0, 0x1, P1 ;  /* 0x0000000009b37211 */ /* 0x000fe200008f0eff */
[----:B-1----:R-:W-:Y:S01]  /*5820*/  IMAD R3, R3, 0x4, R4 ;  /* 0x0000000403037824 */ /* 0x002fe200078e0204 */
[----:B------:R-:W-:Y:S02]  /*5830*/  LEA R172, P1, R2, R154, 0x1 ;  /* 0x0000009a02ac7211 */ /* 0x000fe400078208ff */
[----:B------:R-:W-:Y:S02]  /*5840*/  LEA.HI.X.SX32 R187, R31, R0, 0x1, P3 ;  /* 0x000000001fbb7211 */ /* 0x000fe400018f0eff */
[----:B------:R-:W-:-:S02]  /*5850*/  LEA R180, P3, R21, R154, 0x1 ;  /* 0x0000009a15b47211 */ /* 0x000fc400078608ff */
[----:B------:R-:W-:Y:S02]  /*5860*/  LEA.HI.X.SX32 R183, R19, R0, 0x1, P2 ;  /* 0x0000000013b77211 */ /* 0x000fe400010f0eff */
[----:B------:R-:W-:Y:S02]  /*5870*/  LEA R176, P2, R10, R154, 0x1 ;  /* 0x0000009a0ab07211 */ /* 0x000fe400078408ff */
[----:B------:R-:W-:Y:S02]  /*5880*/  LEA.HI.X.SX32 R173, R2, R0, 0x1, P1 ;  /* 0x0000000002ad7211 */ /* 0x000fe400008f0eff */
[----:B------:R-:W-:Y:S02]  /*5890*/  LEA R166, P1, R5, R154, 0x1 ;  /* 0x0000009a05a67211 */ /* 0x000fe400078208ff */
[----:B------:R-:W-:Y:S02]  /*58a0*/  LEA.HI.X.SX32 R181, R21, R0, 0x1, P3 ;  /* 0x0000000015b57211 */ /* 0x000fe400018f0eff */
[----:B------:R-:W-:Y:S01]  /*58b0*/  LEA R7, R7, R3, 0x2 ;  /* 0x0000000307077211 */ /* 0x000fe200078e10ff */
[----:B------:R0:W-:Y:S01]  /*58c0*/  STL.64 [R1+0x10], R94 ;  /* 0x0000105e01007387 */ /* 0x0001e20000100a00 */
[----:B------:R-:W-:-:S02]  /*58d0*/  LEA R174, P3, R11, R154, 0x1 ;  /* 0x0000009a0bae7211 */ /* 0x000fc400078608ff */
[----:B------:R-:W-:Y:S01]  /*58e0*/  LEA.HI.X.SX32 R177, R10, R0, 0x1, P2 ;  /* 0x000000000ab17211 */ /* 0x000fe200010f0eff */
[----:B------:R0:W-:Y:S01]  /*58f0*/  STL.64 [R1+0x8], R92 ;  /* 0x0000085c01007387 */ /* 0x0001e20000100a00 */
[----:B------:R-:W-:Y:S02]  /*5900*/  LEA R170, P2, R6, R154, 0x1 ;  /* 0x0000009a06aa7211 */ /* 0x000fe400078408ff */
[----:B------:R-:W-:Y:S01]  /*5910*/  LEA.HI.X.SX32 R167, R5, R0, 0x1, P1 ;  /* 0x0000000005a77211 */ /* 0x000fe200008f0eff */
[----:B------:R0:W-:Y:S01]  /*5920*/  STL.64 [R1], R90 ;  /* 0x0000005a01007387 */ /* 0x0001e20000100a00 */
[----:B------:R-:W-:Y:S02]  /*5930*/  LEA R160, P1, R7, R154, 0x1 ;  /* 0x0000009a07a07211 */ /* 0x000fe400078208ff */
[----:B------:R-:W-:Y:S02]  /*5940*/  LEA.HI.X.SX32 R175, R11, R0, 0x1, P3 ;  /* 0x000000000baf7211 */ /* 0x000fe400018f0eff */
[----:B------:R-:W-:-:S02]  /*5950*/  LEA R168, P3, R8, R154, 0x1 ;  /* 0x0000009a08a87211 */ /* 0x000fc400078608ff */
[-C--:B------:R-:W-:Y:S01]  /*5960*/  LEA.HI.X.SX32 R171, R6, R0.reuse, 0x1, P2 ;  /* 0x0000000006ab7211 */ /* 0x080fe200010f0eff */
[----:B------:R-:W-:Y:S01]  /*5970*/  IMAD R6, R12, 0x4, R7 ;  /* 0x000000040c067824 */ /* 0x000fe200078e0207 */
[----:B------:R-:W-:Y:S01]  /*5980*/  LEA.HI.X.SX32 R161, R7, R0, 0x1, P1 ;  /* 0x0000000007a17211 */ /* 0x000fe200008f0eff */
[----:B------:R-:W-:-:S04]  /*5990*/  @!UP1 UIADD3 UR10, UPT, UPT, -UR14, 0x100000, URZ ;  /* 0x001000000e0a9890 */ /* 0x000fc8000fffe1ff */
[----:B------:R-:W-:Y:S02]  /*59a0*/  @!UP1 USHF.L.U32 UR11, UR10, 0xb, URZ ;  /* 0x0000000b0a0b9899 */ /* 0x000fe400080006ff */
[----:B------:R-:W-:Y:S01]  /*59b0*/  @!UP1 USHF.L.U32 UR10, UR10, 0x1, URZ ;  /* 0x000000010a0a9899 */ /* 0x000fe200080006ff */
[----:B------:R-:W-:Y:S01]  /*59c0*/  ISETP.EQ.U32.AND P1, PT, RZ, UR4, P0 ;  /* 0x00000004ff007c0c */ /* 0x000fe20008722070 */
[----:B--2---:R-:W-:Y:S01]  /*59d0*/  IMAD R2, R13, 0x4, R6 ;  /* 0x000000040d027824 */ /* 0x004fe200078e0206 */
[----:B------:R-:W-:Y:S02]  /*59e0*/  LEA.HI.X.SX32 R169, R8, R0, 0x1, P3 ;  /* 0x0000000008a97211 */ /* 0x000fe400018f0eff */
[CC--:B------:R-:W-:Y:S01]  /*59f0*/  LEA R162, P3, R3.reuse, R154.reuse, 0x1 ;  /* 0x0000009a03a27211 */ /* 0x0c0fe200078608ff */
[----:B------:R-:W-:Y:S01]  /*5a00*/  VOTEU.ALL UP2, P5 ;  /* 0x0000000000ff7886 */ /* 0x000fe20002840000 */
[----:B------:R-:W-:Y:S02]  /*5a10*/  LEA R164, P2, R4, R154, 0x1 ;  /* 0x0000009a04a47211 */ /* 0x000fe400078408ff */
[----:B------:R-:W-:-:S02]  /*5a20*/  LEA.HI.X.SX32 R163, R3, R0, 0x1, P3 ;  /* 0x0000000003a37211 */ /* 0x000fc400018f0eff */
[----:B---3--:R-:W-:Y:S01]  /*5a30*/  LEA R3, R15, R2, 0x2 ;  /* 0x000000020f037211 */ /* 0x008fe200078e10ff */
[----:B------:R-:W1:Y:S02]  /*5a40*/  FENCE.VIEW.ASYNC.S ;  /* 0x00000000000073c6 */ /* 0x000e640000000000 */
[----:B-1----:R0:W1:Y:S01]  /*5a50*/  @!UP2 SYNCS.EXCH.64 URZ, [UR6+0xc000], UR10 ;  /* 0x00c0000a06ffa5b2 */ /* 0x0020620008000100 */
[----:B------:R-:W-:Y:S02]  /*5a60*/  LEA.HI.X.SX32 R165, R4, R0, 0x1, P2 ;  /* 0x0000000004a57211 */ /* 0x000fe400010f0eff */
[-C--:B------:R-:W-:Y:S02]  /*5a70*/  LEA R158, P2, R6, R154.reuse, 0x1 ;  /* 0x0000009a069e7211 */ /* 0x080fe400078408ff */
[-C--:B------:R-:W-:Y:S01]  /*5a80*/  LEA R156, P3, R2, R154.reuse, 0x1 ;  /* 0x0000009a029c7211 */ /* 0x080fe200078608ff */
[----:B------:R-:W-:Y:S01]  /*5a90*/  UIADD3 UR5, UPT, UPT, UR6, 0xc000, URZ ;  /* 0x0000c00006057890 */ /* 0x000fe2000fffe0ff */
[----:B------:R-:W-:Y:S01]  /*5aa0*/  LEA R154, P4, R3, R154, 0x1 ;  /* 0x0000009a039a7211 */ /* 0x000fe200078808ff */
[----:B------:R-:W-:Y:S01]  /*5ab0*/  UIADD3 UR9, UPT, UPT, UR7, 0x100000, URZ ;  /* 0x0010000007097890 */ /* 0x000fe2000fffe0ff */
[----:B------:R-:W-:-:S02]  /*5ac0*/  LEA.HI.X.SX32 R159, R6, R0, 0x1, P2 ;  /* 0x00000000069f7211 */ /* 0x000fc400010f0eff */
[-C--:B------:R-:W-:Y:S02]  /*5ad0*/  LEA.HI.X.SX32 R157, R2, R0.reuse, 0x1, P3 ;  /* 0x00000000029d7211 */ /* 0x080fe400018f0eff */
[----:B------:R-:W-:Y:S02]  /*5ae0*/  LEA.HI.X.SX32 R155, R3, R0, 0x1, P4 ;  /* 0x00000000039b7211 */ /* 0x000fe400020f0eff */
[----:B------:R-:W-:Y:S02]  /*5af0*/  PRMT R73, RZ, 0x7610, R73 ;  /* 0x00007610ff497816 */ /* 0x000fe40000000049 */
[----:B------:R-:W-:Y:S02]  /*5b00*/  PRMT R71, RZ, 0x7610, R71 ;  /* 0x00007610ff477816 */ /* 0x000fe40000000047 */
[----:B------:R-:W-:Y:S02]  /*5b10*/  PRMT R69, RZ, 0x7610, R69 ;  /* 0x00007610ff457816 */ /* 0x000fe40000000045 */
[----:B------:R-:W-:-:S02]  /*5b20*/  PRMT R67, RZ, 0x7610, R67 ;  /* 0x00007610ff437816 */ /* 0x000fc40000000043 */
[----:B------:R-:W-:Y:S02]  /*5b30*/  PRMT R65, RZ, 0x7610, R65 ;  /* 0x00007610ff417816 */ /* 0x000fe40000000041 */
[----:B------:R-:W-:Y:S02]  /*5b40*/  PRMT R63, RZ, 0x7610, R63 ;  /* 0x00007610ff3f7816 */ /* 0x000fe4000000003f */
        /* <DEDUP_REMOVED lines=57> */
[----:B------:R-:W-:Y:S01]  /*5ee0*/  PRMT R74, RZ, 0x7610, R74 ;  /* 0x00007610ff4a7816 */ /* 0x000fe2000000004a */
[----:B-1----:R-:W-:Y:S06]  /*5ef0*/  BAR.SYNC.DEFER_BLOCKING 0x0 ;  /* 0x0000000000007b1d */ /* 0x002fec0000010000 */
[----:B0-----:R-:W-:Y:S05]  /*5f00*/  @!P1 BRA `(.L_x_6) ;  /* 0x0000000400709947 */ /* 0x001fea0003800000 */
[----:B------:R-:W-:Y:S02]  /*5f10*/  USHF.R.U32.HI UR30, URZ, 0x4, UR6 ;  /* 0x00000004ff1e7899 */ /* 0x000fe40008011606 */
[----:B------:R-:W-:Y:S02]  /*5f20*/  UIADD3 UR11, UPT, UPT, UR6, 0x8000, URZ ;  /* 0x00008000060b7890 */ /* 0x000fe4000fffe0ff */
[----:B------:R-:W-:Y:S02]  /*5f30*/  USGXT.U32 UR30, UR30, 0xe ;  /* 0x0000000e1e1e789a */ /* 0x000fe40008000000 */
[----:B------:R-:W-:Y:S02]  /*5f40*/  USHF.R.U32.HI UR11, URZ, 0x4, UR11 ;  /* 0x00000004ff0b7899 */ /* 0x000fe4000801160b */
[----:B------:R-:W-:Y:S02]  /*5f50*/  UIADD3 UR60, UP2, UPT, UR30, 0x80, URZ ;  /* 0x000000801e3c7890 */ /* 0x000fe4000ff5e0ff */
[----:B------:R-:W-:Y:S01]  /*5f60*/  USGXT.U32 UR36, UR11, 0xe ;  /* 0x0000000e0b24789a */ /* 0x000fe20008000000 */
[----:B------:R-:W-:Y:S01]  /*5f70*/  UMOV UR10, URZ ;  /* 0x000000ff000a7c82 */ /* 0x000fe20008000000 */
[----:B------:R-:W-:Y:S01]  /*5f80*/  UMOV UR14, URZ ;  /* 0x000000ff000e7c82 */ /* 0x000fe20008000000 */
[----:B------:R-:W-:-:S02]  /*5f90*/  UIADD3.X UR61, UPT, UPT, UR10, 0x40004040, URZ, UP2, !UPT ;  /* 0x400040400a3d7890 */ /* 0x000fc400097fe4ff */
[----:B------:R-:W-:Y:S01]  /*5fa0*/  UIADD3 UR20, UP2, UPT, UR36, 0x2, URZ ;  /* 0x0000000224147890 */ /* 0x000fe2000ff5e0ff */
[----:B------:R-:W-:Y:S01]  /*5fb0*/  UMOV UR24, 0x0 ;  /* 0x0000000000187882 */ /* 0x000fe20000000000 */
[----:B------:R-:W-:Y:S02]  /*5fc0*/  UMOV UR25, 0x4088010 ;  /* 0x0408801000197882 */ /* 0x000fe40000000000 */
[----:B------:R-:W-:Y:S01]  /*5fd0*/  UIADD3.X UR21, UPT, UPT, UR14, 0x40004040, URZ, UP2, !UPT ;  /* 0x400040400e157890 */ /* 0x000fe200097fe4ff */
[----:B------:R-:W-:Y:S01]  /*5fe0*/  UMOV UR31, 0x40004040 ;  /* 0x40004040001f7882 */ /* 0x000fe20000000000 */
[----:B------:R-:W-:Y:S01]  /*5ff0*/  UMOV UR37, 0x40004040 ;  /* 0x4000404000257882 */ /* 0x000fe20000000000 */
[----:B------:R-:W-:Y:S01]  /*6000*/  UIADD3.64 UR64, UPT, UPT, UR60, 0x80, URZ ;  /* 0x000000803c407897 */ /* 0x000fe2000fffe0ff */
[----:B------:R0:W-:Y:S01]  /*6010*/  UTCHMMA gdesc[UR30], gdesc[UR36], tmem[UR9], tmem[UR24], idesc[UR25], !UPT ;  /* 0x00ff18241e0075ea */ /* 0x0001e2000f800009 */
[----:B------:R-:W-:Y:S02]  /*6020*/  UIADD3.64 UR68, UPT, UPT, UR20, 0x2, URZ ;  /* 0x0000000214447897 */ /* 0x000fe4000fffe0ff */
[----:B------:R-:W-:Y:S01]  /*6030*/  UIADD3.64 UR14, UPT, UPT, UR60, 0x100, URZ ;  /* 0x000001003c0e7897 */ /* 0x000fe2000fffe0ff */
[----:B------:R-:W-:Y:S01]  /*6040*/  UMOV UR18, 0x0 ;  /* 0x0000000000127882 */ /* 0x000fe20000000000 */
[----:B------:R-:W-:Y:S01]  /*6050*/  UMOV UR19, 0x4088010 ;  /* 0x0408801000137882 */ /* 0x000fe20000000000 */
[----:B------:R-:W-:-:S02]  /*6060*/  UIADD3.64 UR56, UPT, UPT, UR60, 0x180, URZ ;  /* 0x000001803c387897 */ /* 0x000fc4000fffe0ff */
[----:B------:R-:W-:Y:S01]  /*6070*/  UTCHMMA gdesc[UR60], gdesc[UR20], tmem[UR9], tmem[UR18], idesc[UR19], UPT ;  /* 0x00ff12143c0075ea */ /* 0x000fe2000b800009 */
[----:B------:R-:W-:Y:S02]  /*6080*/  UIADD3.64 UR70, UPT, UPT, UR20, 0xfe, URZ ;  /* 0x000000fe14467897 */ /* 0x000fe4000fffe0ff */
[----:B0-----:R-:W-:Y:S01]  /*6090*/  UIADD3.64 UR36, UPT, UPT, UR20, 0x4, URZ ;  /* 0x0000000414247897 */ /* 0x001fe2000fffe0ff */
[----:B------:R-:W-:Y:S01]  /*60a0*/  UMOV UR62, 0x0 ;  /* 0x00000000003e7882 */ /* 0x000fe20000000000 */
[----:B------:R-:W-:Y:S01]  /*60b0*/  UMOV UR63, 0x4088010 ;  /* 0x04088010003f7882 */ /* 0x000fe20000000000 */
[----:B------:R-:W-:Y:S01]  /*60c0*/  UIADD3.64 UR42, UPT, UPT, UR60, 0x200, URZ ;  /* 0x000002003c2a7897 */ /* 0x000fe2000fffe0ff */
[----:B------:R-:W-:Y:S01]  /*60d0*/  UTCHMMA gdesc[UR64], gdesc[UR68], tmem[UR9], tmem[UR62], idesc[UR63], UPT ;  /* 0x00ff3e44400075ea */ /* 0x000fe2000b800009 */
[----:B------:R-:W-:Y:S01]  /*60e0*/  UIADD3.64 UR76, UPT, UPT, UR20, 0x100, URZ ;  /* 0x00000100144c7897 */ /* 0x000fe2000fffe0ff */
[----:B------:R-:W-:Y:S01]  /*60f0*/  UMOV UR26, 0x0 ;  /* 0x00000000001a7882 */ /* 0x000fe20000000000 */
[----:B------:R-:W-:Y:S01]  /*6100*/  UMOV UR27, 0x4088010 ;  /* 0x04088010001b7882 */ /* 0x000fe20000000000 */
[----:B------:R-:W-:Y:S01]  /*6110*/  UIADD3.64 UR58, UPT, UPT, UR60, 0x280, URZ ;  /* 0x000002803c3a7897 */ /* 0x000fe2000fffe0ff */
[----:B------:R0:W-:Y:S01]  /*6120*/  UTCHMMA gdesc[UR14], gdesc[UR36], tmem[UR9], tmem[UR26], idesc[UR27], UPT ;  /* 0x00ff1a240e0075ea */ /* 0x0001e2000b800009 */
[----:B------:R-:W-:-:S02]  /*6130*/  UIADD3.64 UR74, UPT, UPT, UR20, 0x102, URZ ;  /* 0x00000102144a7897 */ /* 0x000fc4000fffe0ff */
[----:B------:R-:W-:Y:S02]  /*6140*/  UIADD3.64 UR54, UPT, UPT, UR60, 0x300, URZ ;  /* 0x000003003c367897 */ /* 0x000fe4000fffe0ff */
[----:B------:R-:W-:Y:S01]  /*6150*/  UIADD3.64 UR52, UPT, UPT, UR60, 0x380, URZ ;  /* 0x000003803c347897 */ /* 0x000fe2000fffe0ff */
[----:B------:R-:W-:Y:S01]  /*6160*/  UMOV UR48, 0x0 ;  /* 0x0000000000307882 */ /* 0x000fe20000000000 */
[----:B------:R-:W-:Y:S01]  /*6170*/  UMOV UR49, 0x4088010 ;  /* 0x0408801000317882 */ /* 0x000fe20000000000 */
[----:B------:R-:W-:Y:S01]  /*6180*/  UIADD3.64 UR46, UPT, UPT, UR60, 0x400, URZ ;  /* 0x000004003c2e7897 */ /* 0x000fe2000fffe0ff */
[----:B------:R1:W-:Y:S01]  /*6190*/  UTCHMMA gdesc[UR56], gdesc[UR70], tmem[UR9], tmem[UR48], idesc[UR49], UPT ;  /* 0x00ff3046380075ea */ /* 0x0003e2000b800009 */
[----:B0-----:R-:W-:Y:S02]  /*61a0*/  UIADD3.64 UR36, UPT, UPT, UR20, 0x104, URZ ;  /* 0x0000010414247897 */ /* 0x001fe4000fffe0ff */
[----:B------:R-:W-:Y:S02]  /*61b0*/  UIADD3.64 UR26, UPT, UPT, UR20, 0x1fe, URZ ;  /* 0x000001fe141a7897 */ /* 0x000fe4000fffe0ff */
[----:B------:R-:W-:-:S02]  /*61c0*/  UIADD3.64 UR40, UPT, UPT, UR60, 0x480, URZ ;  /* 0x000004803c287897 */ /* 0x000fc4000fffe0ff */
[----:B------:R-:W-:Y:S02]  /*61d0*/  UIADD3.64 UR34, UPT, UPT, UR60, 0x500, URZ ;  /* 0x000005003c227897 */ /* 0x000fe4000fffe0ff */
[----:B------:R-:W-:Y:S02]  /*61e0*/  UIADD3.64 UR30, UPT, UPT, UR60, 0x580, URZ ;  /* 0x000005803c1e7897 */ /* 0x000fe4000fffe0ff */
[----:B------:R-:W-:Y:S02]  /*61f0*/  UIADD3.64 UR24, UPT, UPT, UR60, 0x600, URZ ;  /* 0x000006003c187897 */ /* 0x000fe4000fffe0ff */
[----:B------:R-:W-:Y:S02]  /*6200*/  UIADD3.64 UR18, UPT, UPT, UR60, 0x680, URZ ;  /* 0x000006803c127897 */ /* 0x000fe4000fffe0ff */
[----:B------:R-:W-:Y:S02]  /*6210*/  UIADD3.64 UR72, UPT, UPT, UR60, 0x700, URZ ;  /* 0x000007003c487897 */ /* 0x000fe4000fffe0ff */
[----:B------:R-:W-:Y:S01]  /*6220*/  UIADD3.64 UR14, UPT, UPT, UR20, 0x200, URZ ;  /* 0x00000200140e7897 */ /* 0x000fe2000fffe0ff */
[----:B------:R-:W-:Y:S01]  /*6230*/  UMOV UR68, 0x0 ;  /* 0x0000000000447882 */ /* 0x000fe20000000000 */
[----:B------:R-:W-:Y:S01]  /*6240*/  UMOV UR69, 0x4088010 ;  /* 0x0408801000457882 */ /* 0x000fe20000000000 */
[----:B------:R-:W-:Y:S01]  /*6250*/  UIADD3.64 UR60, UPT, UPT, UR20, 0x202, URZ ;  /* 0x00000202143c7897 */ /* 0x000fe2000fffe0ff */
[----:B------:R0:W-:Y:S01]  /*6260*/  UTCHMMA gdesc[UR42], gdesc[UR76], tmem[UR9], tmem[UR68], idesc[UR69], UPT ;  /* 0x00ff444c2a0075ea */ /* 0x0001e2000b800009 */
[----:B------:R-:W-:-:S02]  /*6270*/  UIADD3.64 UR62, UPT, UPT, UR20, 0x204, URZ ;  /* 0x00000204143e7897 */ /* 0x000fc4000fffe0ff */
[----:B------:R-:W-:Y:S01]  /*6280*/  UIADD3.64 UR64, UPT, UPT, UR20, 0x2fe, URZ ;  /* 0x000002fe14407897 */ /* 0x000fe2000fffe0ff */
[----:B-1----:R-:W-:Y:S01]  /*6290*/  UMOV UR56, 0x0 ;  /* 0x0000000000387882 */ /* 0x002fe20000000000 */
[----:B------:R-:W-:Y:S01]  /*62a0*/  UMOV UR57, 0x4088010 ;  /* 0x0408801000397882 */ /* 0x000fe20000000000 */
[----:B------:R-:W-:Y:S01]  /*62b0*/  UMOV UR70, 0x0 ;  /* 0x0000000000467882 */ /* 0x000fe20000000000 */
[----:B------:R-:W-:Y:S01]  /*62c0*/  UMOV UR71, 0x4088010 ;  /* 0x0408801000477882 */ /* 0x000fe20000000000 */
[----:B------:R1:W-:Y:S01]  /*62d0*/  UTCHMMA gdesc[UR58], gdesc[UR74], tmem[UR9], tmem[UR56], idesc[UR57], UPT ;  /* 0x00ff384a3a0075ea */ /* 0x0003e2000b800009 */
[----:B0-----:R-:W-:Y:S01]  /*62e0*/  UIADD3.64 UR42, UPT, UPT, UR20, 0x300, URZ ;  /* 0x00000300142a7897 */ /* 0x001fe2000fffe0ff */
[----:B------:R1:W-:Y:S01]  /*62f0*/  UTCHMMA gdesc[UR54], gdesc[UR36], tmem[UR9], tmem[UR70], idesc[UR71], UPT ;  /* 0x00ff4624360075ea */ /* 0x0003e2000b800009 */
[----:B------:R-:W-:Y:S01]  /*6300*/  UIADD3.64 UR68, UPT, UPT, UR20, 0x302, URZ ;  /* 0x0000030214447897 */ /* 0x000fe2000fffe0ff */
[----:B------:R1:W-:Y:S01]  /*6310*/  UTCHMMA gdesc[UR52], gdesc[UR26], tmem[UR9], tmem[UR48], idesc[UR49], UPT ;  /* 0x00ff301a340075ea */ /* 0x0003e2000b800009 */
[----:B------:R-:W-:Y:S01]  /*6320*/  UIADD3.64 UR20, UPT, UPT, UR20, 0x304, URZ ;  /* 0x0000030414147897 */ /* 0x000fe2000fffe0ff */
[----:B------:R-:W-:Y:S01]  /*6330*/  UMOV UR50, 0x0 ;  /* 0x0000000000327882 */ /* 0x000fe20000000000 */
[----:B------:R-:W-:Y:S01]  /*6340*/  UMOV UR51, 0x4088010 ;  /* 0x0408801000337882 */ /* 0x000fe20000000000 */
[----:B------:R-:W-:Y:S01]  /*6350*/  UMOV UR44, 0x0 ;  /* 0x00000000002c7882 */ /* 0x000fe20000000000 */
[----:B------:R-:W-:Y:S01]  /*6360*/  UMOV UR45, 0x4088010 ;  /* 0x04088010002d7882 */ /* 0x000fe20000000000 */
[----:B------:R-:W-:Y:S01]  /*6370*/  UMOV UR38, 0x0 ;  /* 0x0000000000267882 */ /* 0x000fe20000000000 */
[----:B------:R-:W-:Y:S01]  /*6380*/  UMOV UR39, 0x4088010 ;  /* 0x0408801000277882 */ /* 0x000fe20000000000 */
[----:B------:R1:W-:Y:S01]  /*6390*/  UTCHMMA gdesc[UR46], gdesc[UR14], tmem[UR9], tmem[UR50], idesc[UR51], UPT ;  /* 0x00ff320e2e0075ea */ /* 0x0003e2000b800009 */
        /* <DEDUP_REMOVED lines=8> */
[----:B------:R-:W-:Y:S01]  /*6420*/  UMOV UR10, UR5 ;  /* 0x00000005000a7c82 */ /* 0x000fe20008000000 */
[----:B------:R-:W-:Y:S01]  /*6430*/  UMOV UR11, URZ ;  /* 0x000000ff000b7c82 */ /* 0x000fe20008000000 */
[----:B------:R1:W-:Y:S01]  /*6440*/  UTCHMMA gdesc[UR30], gdesc[UR64], tmem[UR9], tmem[UR32], idesc[UR33], UPT ;  /* 0x00ff20401e0075ea */ /* 0x0003e2000b800009 */
[----:B------:R-:W-:Y:S01]  /*6450*/  UMOV UR16, 0x0 ;  /* 0x0000000000107882 */ /* 0x000fe20000000000 */
[----:B------:R-:W-:Y:S01]  /*6460*/  UMOV UR17, 0x4088010 ;  /* 0x0408801000117882 */ /* 0x000fe20000000000 */
[----:B------:R1:W-:Y:S01]  /*6470*/  UTCHMMA gdesc[UR24], gdesc[UR42], tmem[UR9], tmem[UR28], idesc[UR29], UPT ;  /* 0x00ff1c2a180075ea */ /* 0x0003e2000b800009 */
[----:B------:R-:W-:Y:S01]  /*6480*/  UMOV UR10, UR10 ;  /* 0x0000000a000a7c82 */ /* 0x000fe20008000000 */
[----:B------:R1:W-:Y:S01]  /*6490*/  UTCHMMA gdesc[UR18], gdesc[UR68], tmem[UR9], tmem[UR22], idesc[UR23], UPT ;  /* 0x00ff1644120075ea */ /* 0x0003e2000b800009 */
[----:B------:R1:W-:Y:S01]  /*64a0*/  UTCHMMA gdesc[UR72], gdesc[UR20], tmem[UR9], tmem[UR16], idesc[UR17], UPT ;  /* 0x00ff1014480075ea */ /* 0x0003e2000b800009 */
[----:B------:R1:W-:Y:S01]  /*64b0*/  UTCBAR [UR10], URZ ;  /* 0x000000ff0a0073e9 */ /* 0x0003e200080000ff */
[----:B------:R-:W-:Y:S01]  /*64c0*/  NOP ;  /* 0x0000000000007918 */ /* 0x000fe20000000000 */
.L_x_6:
[----:B------:R-:W-:Y:S05]  /*64d0*/  @!P0 BRA `(.L_x_7) ;  /* 0x0000000000088947 */ /* 0x000fea0003800000 */
[----:B------:R-:W0:Y:S02]  /*64e0*/  SYNCS.PHASECHK.TRANS64.TRYWAIT P2, [UR6+0xc000], RZ ;  /* 0x00c000ffff0075a7 */ /* 0x000e240008041106 */
[----:B0-----:R-:W-:Y:S05]  /*64f0*/  @!P2 BRA `(.L_x_8) ;  /* 0x000000a80008a947 */ /* 0x001fea0003800000 */
.L_x_7:
[----:B------:R-:W2:Y:S01]  /*6500*/  LDL.64 R110, [R1+0x250] ;  /* 0x00025000016e7983 */ /* 0x000ea20000100a00 */
[----:B-1----:R-:W0:Y:S03]  /*6510*/  LDCU UR10, c[0x0][0x3a8] ;  /* 0x00007500ff0a77ac */ /* 0x002e260008000800 */
[----:B------:R-:W3:Y:S04]  /*6520*/  LDL.64 R108, [R1+0x60] ;  /* 0x00006000016c7983 */ /* 0x000ee80000100a00 */
[----:B------:R-:W4:Y:S04]  /*6530*/  LDL.64 R106, [R1+0x248] ;  /* 0x00024800016a7983 */ /* 0x000f280000100a00 */
[----:B------:R-:W4:Y:S04]  /*6540*/  LDL.64 R104, [R1+0x58] ;  /* 0x0000580001687983 */ /* 0x000f280000100a00 */
[----:B------:R-:W4:Y:S04]  /*6550*/  LDL.64 R102, [R1+0x50] ;  /* 0x0000500001667983 */ /* 0x000f280000100a00 */
[----:B------:R-:W4:Y:S04]  /*6560*/  LDL.64 R100, [R1+0x48] ;  /* 0x0000480001647983 */ /* 0x000f280000100a00 */
[----:B------:R-:W4:Y:S04]  /*6570*/  LDL.64 R98, [R1+0x40] ;  /* 0x0000400001627983 */ /* 0x000f280000100a00 */
[----:B------:R-:W4:Y:S04]  /*6580*/  LDL.64 R96, [R1+0x38] ;  /* 0x0000380001607983 */ /* 0x000f280000100a00 */
[----:B------:R-:W4:Y:S04]  /*6590*/  LDL.64 R94, [R1+0x30] ;  /* 0x00003000015e7983 */ /* 0x000f280000100a00 */
[----:B------:R-:W4:Y:S04]  /*65a0*/  LDL.64 R92, [R1+0x28] ;  /* 0x00002800015c7983 */ /* 0x000f280000100a00 */
[----:B------:R-:W4:Y:S04]  /*65b0*/  LDL.64 R2, [R1] ;  /* 0x0000000001027983 */ /* 0x000f280000100a00 */
[----:B------:R-:W4:Y:S04]  /*65c0*/  LDL.64 R90, [R1+0x20] ;  /* 0x00002000015a7983 */ /* 0x000f280000100a00 */
[----:B------:R-:W4:Y:S04]  /*65d0*/  LDL.64 R24, [R1+0x18] ;  /* 0x0000180001187983 */ /* 0x000f280000100a00 */
[----:B------:R-:W4:Y:S04]  /*65e0*/  LDL.64 R22, [R1+0x10] ;  /* 0x0000100001167983 */ /* 0x000f280000100a00 */
[----:B------:R-:W4:Y:S01]  /*65f0*/  LDL.64 R20, [R1+0x8] ;  /* 0x0000080001147983 */ /* 0x000f220000100a00 */
[----:B------:R-:W-:Y:S06]  /*6600*/  BAR.SYNC.DEFER_BLOCKING 0x0 ;  /* 0x0000000000007b1d */ /* 0x000fec0000010000 */
[----:B------:R-:W-:Y:S01]  /*6610*/  LDTM.16dp32bit_t0_t15.x16 R4, tmem[UR8+0x100000] ;  /* 0x10000008000479ee */ /* 0x000fe20008a00000 */
[----:B------:R-:W0:Y:S01]  /*6620*/  LDTM.16dp32bit_t16_t31.x16 R4, tmem[UR8+0x100010] ;  /* 0x10001008000479ee */ /* 0x000e220008a20000 */
[----:B------:R-:W1:Y:S01]  /*6630*/  @!P5 SYNCS.CCTL.IV [UR6+0xc000] ;  /* 0x00c00000ff00d9b1 */ /* 0x000e620008000006 */
[----:B------:R-:W-:Y:S01]  /*6640*/  NOP ;  /* 0x0000000000007918 */ /* 0x000fe20000000000 */
[----:B------:R-:W5:Y:S04]  /*6650*/  @P0 LDG.E.U16 R58, desc[UR12][R250.64] ;  /* 0x0000000cfa3a0981 */ /* 0x000f68000c1e1500 */
        /* <DEDUP_REMOVED lines=48> */
[----:B--2---:R-:W5:Y:S04]  /*6960*/  @P0 LDG.E.U16 R73, desc[UR12][R110.64] ;  /* 0x0000000c6e490981 */ /* 0x004f68000c1e1500 */
[----:B---3--:R-:W5:Y:S04]  /*6970*/  @P0 LDG.E.U16 R72, desc[UR12][R108.64] ;  /* 0x0000000c6c480981 */ /* 0x008f68000c1e1500 */
[----:B----4-:R-:W5:Y:S04]  /*6980*/  @P0 LDG.E.U16 R71, desc[UR12][R106.64] ;  /* 0x0000000c6a470981 */ /* 0x010f68000c1e1500 */
[----:B------:R-:W5:Y:S04]  /*6990*/  @P0 LDG.E.U16 R70, desc[UR12][R104.64] ;  /* 0x0000000c68460981 */ /* 0x000f68000c1e1500 */
[----:B------:R-:W5:Y:S04]  /*69a0*/  @P0 LDG.E.U16 R69, desc[UR12][R102.64] ;  /* 0x0000000c66450981 */ /* 0x000f68000c1e1500 */
[----:B------:R-:W5:Y:S04]  /*69b0*/  @P0 LDG.E.U16 R68, desc[UR12][R100.64] ;  /* 0x0000000c64440981 */ /* 0x000f68000c1e1500 */
[----:B------:R-:W5:Y:S04]  /*69c0*/  @P0 LDG.E.U16 R67, desc[UR12][R98.64] ;  /* 0x0000000c62430981 */ /* 0x000f68000c1e1500 */
[----:B------:R-:W5:Y:S04]  /*69d0*/  @P0 LDG.E.U16 R66, desc[UR12][R96.64] ;  /* 0x0000000c60420981 */ /* 0x000f68000c1e1500 */
[----:B------:R-:W5:Y:S04]  /*69e0*/  @P0 LDG.E.U16 R65, desc[UR12][R94.64] ;  /* 0x0000000c5e410981 */ /* 0x000f68000c1e1500 */
[----:B------:R-:W5:Y:S04]  /*69f0*/  @P0 LDG.E.U16 R64, desc[UR12][R92.64] ;  /* 0x0000000c5c400981 */ /* 0x000f68000c1e1500 */
[----:B------:R2:W5:Y:S04]  /*6a00*/  @P0 LDG.E.U16 R59, desc[UR12][R2.64] ;  /* 0x0000000c023b0981 */ /* 0x000568000c1e1500 */
[----:B------:R3:W5:Y:S01]  /*6a10*/  @P0 LDG.E.U16 R63, desc[UR12][R90.64] ;  /* 0x0000000c5a3f0981 */ /* 0x000762000c1e1500 */
[----:B0-----:R-:W-:Y:S01]  /*6a20*/  FMUL R4, R4, UR10 ;  /* 0x0000000a04047c20 */ /* 0x001fe20008400000 */
[----:B------:R-:W-:-:S02]  /*6a30*/  FMUL R5, R5, UR10 ;  /* 0x0000000a05057c20 */ /* 0x000fc40008400000 */
[----:B------:R0:W5:Y:S01]  /*6a40*/  @P0 LDG.E.U16 R62, desc[UR12][R24.64] ;  /* 0x0000000c183e0981 */ /* 0x000162000c1e1500 */
[----:B--2---:R-:W2:Y:S01]  /*6a50*/  S2R R3, SR_TID.X ;  /* 0x0000000000037919 */ /* 0x004ea20000002100 */
[----:B------:R-:W-:Y:S01]  /*6a60*/  FMUL R6, R6, UR10 ;  /* 0x0000000a06067c20 */ /* 0x000fe20008400000 */
[----:B------:R-:W-:Y:S01]  /*6a70*/  FMUL R7, R7, UR10 ;  /* 0x0000000a07077c20 */ /* 0x000fe20008400000 */
[----:B------:R-:W-:Y:S01]  /*6a80*/  FMUL R8, R8, UR10 ;  /* 0x0000000a08087c20 */ /* 0x000fe20008400000 */
[----:B------:R4:W5:Y:S01]  /*6a90*/  @P0 LDG.E.U16 R61, desc[UR12][R22.64] ;  /* 0x0000000c163d0981 */ /* 0x000962000c1e1500 */
[----:B------:R-:W-:Y:S01]  /*6aa0*/  FMUL R9, R9, UR10 ;  /* 0x0000000a09097c20 */ /* 0x000fe20008400000 */
[----:B------:R-:W-:Y:S02]  /*6ab0*/  FMUL R10, R10, UR10 ;  /* 0x0000000a0a0a7c20 */ /* 0x000fe40008400000 */
[----:B------:R0:W5:Y:S01]  /*6ac0*/  @P0 LDG.E.U16 R60, desc[UR12][R20.64] ;  /* 0x0000000c143c0981 */ /* 0x000162000c1e1500 */
[----:B--2---:R-:W-:-:S02]  /*6ad0*/  LOP3.LUT R2, R3, 0xf, RZ, 0xc0, !PT ;  /* 0x0000000f03027812 */ /* 0x004fc400078ec0ff */
[C---:B------:R-:W-:Y:S02]  /*6ae0*/  LOP3.LUT R0, R3.reuse, 0x60, RZ, 0xc0, !PT ;  /* 0x0000006003007812 */ /* 0x040fe400078ec0ff */
[----:B---3--:R-:W-:Y:S02]  /*6af0*/  LOP3.LUT R90, R3, 0x10, RZ, 0xc0, !PT ;  /* 0x00000010035a7812 */ /* 0x008fe400078ec0ff */
[----:B------:R-:W-:Y:S02]  /*6b00*/  LEA.HI R0, R0, R2, RZ, 0x1f ;  /* 0x0000000200007211 */ /* 0x000fe400078ff8ff */
[----:B------:R-:W-:-:S03]  /*6b10*/  LOP3.LUT R2, R90, 0x2, RZ, 0xfc, !PT ;  /* 0x000000025a027812 */ /* 0x000fc600078efcff */
[----:B------:R-:W-:Y:S01]  /*6b20*/  IMAD.IADD R0, R144, 0x1, R0 ;  /* 0x0000000190007824 */ /* 0x000fe200078e0200 */
[----:B------:R-:W-:-:S04]  /*6b30*/  LOP3.LUT R3, R90, 0x3, RZ, 0xfc, !PT ;  /* 0x000000035a037812 */ /* 0x000fc800078efcff */
[C---:B------:R-:W-:Y:S02]  /*6b40*/  ISETP.GE.AND P6, PT, R0.reuse, R2, PT ;  /* 0x000000020000720c */ /* 0x040fe40003fc6270 */
[----:B------:R-:W-:Y:S02]  /*6b50*/  ISETP.GE.AND P2, PT, R0, R90, PT ;  /* 0x0000005a0000720c */ /* 0x000fe40003f46270 */
[----:B------:R-:W-:Y:S02]  /*6b60*/  LOP3.LUT R2, R90, 0x4, RZ, 0xfc, !PT ;  /* 0x000000045a027812 */ /* 0x000fe400078efcff */
[----:B0-----:R-:W-:Y:S02]  /*6b70*/  FSEL R25, R4, -INF , P2 ;  /* 0xff80000004197808 */ /* 0x001fe40001000000 */
[C---:B------:R-:W-:Y:S02]  /*6b80*/  ISETP.GE.AND P3, PT, R0.reuse, R2, PT ;  /* 0x000000020000720c */ /* 0x040fe40003f66270 */
[----:B------:R-:W-:-:S02]  /*6b90*/  ISETP.GT.AND P2, PT, R0, R90, PT ;  /* 0x0000005a0000720c */ /* 0x000fc40003f44270 */
[----:B------:R-:W-:Y:S02]  /*6ba0*/  LOP3.LUT R2, R90, 0x5, RZ, 0xfc, !PT ;  /* 0x000000055a027812 */ /* 0x000fe400078efcff */
[----:B------:R-:W-:Y:S02]  /*6bb0*/  ISETP.GE.AND P4, PT, R0, R3, PT ;  /* 0x000000030000720c */ /* 0x000fe40003f86270 */
[----:B------:R-:W-:Y:S02]  /*6bc0*/  LOP3.LUT R3, R90, 0x6, RZ, 0xfc, !PT ;  /* 0x000000065a037812 */ /* 0x000fe400078efcff */
[----:B------:R-:W-:Y:S02]  /*6bd0*/  FSEL R24, R5, -INF , P2 ;  /* 0xff80000005187808 */ /* 0x000fe40001000000 */
[----:B------:R-:W-:Y:S02]  /*6be0*/  ISETP.GE.AND P2, PT, R0, R2, PT ;  /* 0x000000020000720c */ /* 0x000fe40003f46270 */
[----:B------:R-:W-:-:S02]  /*6bf0*/  LOP3.LUT R2, R90, 0x7, RZ, 0xfc, !PT ;  /* 0x000000075a027812 */ /* 0x000fc400078efcff */
[----:B----4-:R-:W-:Y:S02]  /*6c00*/  FSEL R23, R6, -INF , P6 ;  /* 0xff80000006177808 */ /* 0x010fe40003000000 */
[----:B------:R-:W-:Y:S02]  /*6c10*/  ISETP.GE.AND P6, PT, R0, R3, PT ;  /* 0x000000030000720c */ /* 0x000fe40003fc6270 */
[----:B------:R-:W-:Y:S02]  /*6c20*/  LOP3.LUT R3, R90, 0x8, RZ, 0xfc, !PT ;  /* 0x000000085a037812 */ /* 0x000fe400078efcff */
[----:B------:R-:W-:Y:S02]  /*6c30*/  FSEL R22, R7, -INF , P4 ;  /* 0xff80000007167808 */ /* 0x000fe40002000000 */
[----:B------:R-:W-:Y:S02]  /*6c40*/  ISETP.GE.AND P4, PT, R0, R2, PT ;  /* 0x000000020000720c */ /* 0x000fe40003f86270 */
[----:B------:R-:W-:-:S02]  /*6c50*/  LOP3.LUT R2, R90, 0x9, RZ, 0xfc, !PT ;  /* 0x000000095a027812 */ /* 0x000fc400078efcff */
[----:B------:R-:W-:Y:S02]  /*6c60*/  FSEL R21, R8, -INF , P3 ;  /* 0xff80000008157808 */ /* 0x000fe40001800000 */
[----:B------:R-:W-:Y:S02]  /*6c70*/  ISETP.GE.AND P3, PT, R0, R3, PT ;  /* 0x000000030000720c */ /* 0x000fe40003f66270 */
[----:B------:R-:W-:Y:S02]  /*6c80*/  LOP3.LUT R3, R90, 0xa, RZ, 0xfc, !PT ;  /* 0x0000000a5a037812 */ /* 0x000fe400078efcff */
[----:B------:R-:W-:Y:S02]  /*6c90*/  FSEL R20, R9, -INF , P2 ;  /* 0xff80000009147808 */ /* 0x000fe40001000000 */
[----:B------:R-:W-:Y:S01]  /*6ca0*/  ISETP.GE.AND P2, PT, R0, R2, PT ;  /* 0x000000020000720c */ /* 0x000fe20003f46270 */
[----:B------:R-:W-:Y:S01]  /*6cb0*/  FMUL R2, R11, UR10 ;  /* 0x0000000a0b027c20 */ /* 0x000fe20008400000 */
[----:B------:R-:W-:-:S02]  /*6cc0*/  FSEL R11, R10, -INF , P6 ;  /* 0xff8000000a0b7808 */ /* 0x000fc40003000000 */
[----:B------:R-:W-:Y:S02]  /*6cd0*/  ISETP.GE.AND P6, PT, R0, R3, PT ;  /* 0x000000030000720c */ /* 0x000fe40003fc6270 */
[----:B------:R-:W-:Y:S01]  /*6ce0*/  LOP3.LUT R3, R90, 0xb, RZ, 0xfc, !PT ;  /* 0x0000000b5a037812 */ /* 0x000fe200078efcff */
[----:B------:R-:W-:Y:S01]  /*6cf0*/  FMUL R8, R13, UR10 ;  /* 0x0000000a0d087c20 */ /* 0x000fe20008400000 */
[----:B------:R-:W-:Y:S02]  /*6d00*/  FSEL R10, R2, -INF , P4 ;  /* 0xff800000020a7808 */ /* 0x000fe40002000000 */
[----:B------:R-:W-:Y:S02]  /*6d10*/  ISETP.GE.AND P4, PT, R0, R3, PT ;  /* 0x000000030000720c */ /* 0x000fe40003f86270 */
[----:B------:R-:W-:Y:S02]  /*6d20*/  LOP3.LUT R3, R90, 0xd, RZ, 0xfc, !PT ;  /* 0x0000000d5a037812 */ /* 0x000fe400078efcff */
[----:B------:R-:W-:Y:S01]  /*6d30*/  FMNMX3 R2, R25, R24, R23, !PT ;  /* 0x0000001819027276 */ /* 0x000fe20007800017 */
[----:B------:R-:W-:Y:S01]  /*6d40*/  FMUL R9, R12, UR10 ;  /* 0x0000000a0c097c20 */ /* 0x000fe20008400000 */
[----:B------:R-:W-:Y:S01]  /*6d50*/  FMUL R7, R14, UR10 ;  /* 0x0000000a0e077c20 */ /* 0x000fe20008400000 */
[----:B------:R-:W-:-:S02]  /*6d60*/  FSEL R8, R8, -INF , P2 ;  /* 0xff80000008087808 */ /* 0x000fc40001000000 */
[----:B------:R-:W-:Y:S02]  /*6d70*/  ISETP.GE.AND P2, PT, R0, R3, PT ;  /* 0x000000030000720c */ /* 0x000fe40003f46270 */
[----:B------:R-:W-:Y:S02]  /*6d80*/  FMNMX3 R2, R2, R22, R21, !PT ;  /* 0x0000001602027276 */ /* 0x000fe40007800015 */
[C---:B------:R-:W-:Y:S01]  /*6d90*/  LOP3.LUT R3, R90.reuse, 0xe, RZ, 0xfc, !PT ;  /* 0x0000000e5a037812 */ /* 0x040fe200078efcff */
[----:B------:R-:W-:Y:S01]  /*6da0*/  FMUL R6, R15, UR10 ;  /* 0x0000000a0f067c20 */ /* 0x000fe20008400000 */
[----:B------:R-:W-:Y:S02]  /*6db0*/  LOP3.LUT R4, R90, 0xc, RZ, 0xfc, !PT ;  /* 0x0000000c5a047812 */ /* 0x000fe400078efcff */
[----:B------:R-:W-:Y:S02]  /*6dc0*/  FSEL R9, R9, -INF , P3 ;  /* 0xff80000009097808 */ /* 0x000fe40001800000 */
[----:B------:R-:W-:-:S02]  /*6dd0*/  FSEL R7, R7, -INF , P6 ;  /* 0xff80000007077808 */ /* 0x000fc40003000000 */
[----:B------:R-:W-:Y:S02]  /*6de0*/  FMNMX3 R2, R2, R20, R11, !PT ;  /* 0x0000001402027276 */ /* 0x000fe4000780000b */
[----:B------:R-:W-:Y:S01]  /*6df0*/  ISETP.GE.AND P6, PT, R0, R3, PT ;  /* 0x000000030000720c */ /* 0x000fe20003fc6270 */
[----:B------:R-:W-:Y:S01]  /*6e00*/  FMUL R5, R16, UR10 ;  /* 0x0000000a10057c20 */ /* 0x000fe20008400000 */
[----:B------:R-:W-:Y:S02]  /*6e10*/  LOP3.LUT R3, R90, 0xf, RZ, 0xfc, !PT ;  /* 0x0000000f5a037812 */ /* 0x000fe400078efcff */
[----:B------:R-:W-:Y:S02]  /*6e20*/  ISETP.GE.AND P3, PT, R0, R4, PT ;  /* 0x000000040000720c */ /* 0x000fe40003f66270 */
[----:B------:R-:W-:Y:S02]  /*6e30*/  FMNMX3 R2, R2, R10, R9, !PT ;  /* 0x0000000a02027276 */ /* 0x000fe40007800009 */
[----:B------:R-:W-:Y:S01]  /*6e40*/  FSEL R6, R6, -INF , P4 ;  /* 0xff80000006067808 */ /* 0x000fe20002000000 */
[----:B------:R-:W-:Y:S01]  /*6e50*/  FMUL R4, R17, UR10 ;  /* 0x0000000a11047c20 */ /* 0x000fe20008400000 */
[----:B------:R-:W-:Y:S01]  /*6e60*/  ISETP.GE.AND P4, PT, R0, R3, PT ;  /* 0x000000030000720c */ /* 0x000fe20003f86270 */
[----:B------:R-:W-:Y:S01]  /*6e70*/  FMUL R3, R18, UR10 ;  /* 0x0000000a12037c20 */ /* 0x000fe20008400000 */
[----:B------:R-:W-:-:S02]  /*6e80*/  FSEL R5, R5, -INF , P3 ;  /* 0xff80000005057808 */ /* 0x000fc40001800000 */
[----:B------:R-:W-:Y:S01]  /*6e90*/  FMNMX3 R2, R2, R8, R7, !PT ;  /* 0x0000000802027276 */ /* 0x000fe20007800007 */
[----:B------:R-:W-:Y:S01]  /*6ea0*/  FMUL R0, R19, UR10 ;  /* 0x0000000a13007c20 */ /* 0x000fe20008400000 */
[----:B------:R-:W-:Y:S02]  /*6eb0*/  FSEL R4, R4, -INF , P2 ;  /* 0xff80000004047808 */ /* 0x000fe40001000000 */
[----:B------:R-:W-:Y:S02]  /*6ec0*/  FSEL R3, R3, -INF , P6 ;  /* 0xff80000003037808 */ /* 0x000fe40003000000 */
[----:B------:R-:W-:Y:S02]  /*6ed0*/  FMNMX3 R2, R2, R6, R5, !PT ;  /* 0x0000000602027276 */ /* 0x000fe40007800005 */
[----:B------:R-:W-:Y:S02]  /*6ee0*/  FSEL R0, R0, -INF , P4 ;  /* 0xff80000000007808 */ /* 0x000fe40002000000 */
[----:B------:R-:W-:-:S04]  /*6ef0*/  FMNMX3 R2, R2, R4, R3, !PT ;  /* 0x0000000402027276 */ /* 0x000fc80007800003 */
[----:B------:R-:W-:-:S05]  /*6f00*/  FMNMX R2, R0, R2, !PT ;  /* 0x0000000200027209 */ /* 0x000fca0007800000 */
[----:B------:R-:W0:Y:S02]  /*6f10*/  SHFL.BFLY PT, R12, R2, 0x10, 0x1f ;  /* 0x0e001f00020c7f89 */ /* 0x000e2400000e0000 */
[----:B0-----:R-:W-:-:S05]  /*6f20*/  FMNMX3 R2, R2, -INF , R12, !PT ;  /* 0xff80000002027876 */ /* 0x001fca000780000c */
[--C-:B------:R-:W-:Y:S01]  /*6f30*/  FADD R12, R25, -R2.reuse ;  /* 0x80000002190c7221 */ /* 0x100fe20000000000 */
[----:B------:R-:W-:-:S03]  /*6f40*/  FADD R13, R24, -R2 ;  /* 0x80000002180d7221 */ /* 0x000fc60000000000 */
[----:B------:R-:W-:-:S04]  /*6f50*/  FMUL R12, R12, 1.4426950216293334961 ;  /* 0x3fb8aa3b0c0c7820 */ /* 0x000fc80000400000 */
[----:B------:R0:W-:Y:S01]  /*6f60*/  MUFU.EX2 R24, R12 ;  /* 0x0000000c00187308 */ /* 0x0001e20000000800 */
[--C-:B------:R-:W-:Y:S01]  /*6f70*/  FADD R19, R22, -R2.reuse ;  /* 0x8000000216137221 */ /* 0x100fe20000000000 */
[--C-:B------:R-:W-:Y:S01]  /*6f80*/  FADD R18, R21, -R2.reuse ;  /* 0x8000000215127221 */ /* 0x100fe20000000000 */
[----:B0-----:R-:W-:Y:S01]  /*6f90*/  FMUL R12, R13, 1.4426950216293334961 ;  /* 0x3fb8aa3b0d0c7820 */ /* 0x001fe20000400000 */
[----:B------:R-:W-:-:S04]  /*6fa0*/  FADD R13, R23, -R2 ;  /* 0x80000002170d7221 */ /* 0x000fc80000000000 */
[----:B------:R0:W2:Y:S01]  /*6fb0*/  MUFU.EX2 R23, R12 ;  /* 0x0000000c00177308 */ /* 0x0000a20000000800 */
[----:B------:R-:W-:Y:S01]  /*6fc0*/  FMUL R19, R19, 1.4426950216293334961 ;  /* 0x3fb8aa3b13137820 */ /* 0x000fe20000400000 */
[----:B------:R-:W-:Y:S01]  /*6fd0*/  FMUL R18, R18, 1.4426950216293334961 ;  /* 0x3fb8aa3b12127820 */ /* 0x000fe20000400000 */
[----:B------:R-:W-:Y:S01]  /*6fe0*/  FADD R17, R20, -R2 ;  /* 0x8000000214117221 */ /* 0x000fe20000000000 */
[----:B0-----:R-:W-:-:S04]  /*6ff0*/  FMUL R12, R13, 1.4426950216293334961 ;  /* 0x3fb8aa3b0d0c7820 */ /* 0x001fc80000400000 */
[----:B------:R-:W0:Y:S01]  /*7000*/  MUFU.EX2 R22, R12 ;  /* 0x0000000c00167308 */ /* 0x000e220000000800 */
[----:B------:R-:W-:Y:S01]  /*7010*/  FMUL R17, R17, 1.4426950216293334961 ;  /* 0x3fb8aa3b11117820 */ /* 0x000fe20000400000 */
[----:B------:R-:W-:-:S06]  /*7020*/  FADD R16, R11, -R2 ;  /* 0x800000020b107221 */ /* 0x000fcc0000000000 */
[----:B------:R-:W3:Y:S01]  /*7030*/  MUFU.EX2 R19, R19 ;  /* 0x0000001300137308 */ /* 0x000ee20000000800 */
[----:B------:R-:W-:Y:S01]  /*7040*/  FMUL R16, R16, 1.4426950216293334961 ;  /* 0x3fb8aa3b10107820 */ /* 0x000fe20000400000 */
[--C-:B------:R-:W-:Y:S01]  /*7050*/  FADD R15, R10, -R2.reuse ;  /* 0x800000020a0f7221 */ /* 0x100fe20000000000 */
[--C-:B------:R-:W-:Y:S01]  /*7060*/  FADD R14, R9, -R2.reuse ;  /* 0x80000002090e7221 */ /* 0x100fe20000000000 */
[----:B------:R-:W-:-:S04]  /*7070*/  FADD R9, R6, -R2 ;  /* 0x8000000206097221 */ /* 0x000fc80000000000 */
[----:B------:R-:W4:Y:S01]  /*7080*/  MUFU.EX2 R18, R18 ;  /* 0x0000001200127308 */ /* 0x000f220000000800 */
[----:B--2---:R-:W-:Y:S01]  /*7090*/  FADD R6, R24, R23 ;  /* 0x0000001718067221 */ /* 0x004fe20000000000 */
[----:B------:R-:W-:-:S06]  /*70a0*/  FMUL R15, R15, 1.4426950216293334961 ;  /* 0x3fb8aa3b0f0f7820 */ /* 0x000fcc0000400000 */
[----:B------:R-:W2:Y:S01]  /*70b0*/  MUFU.EX2 R17, R17 ;  /* 0x0000001100117308 */ /* 0x000ea20000000800 */
[----:B0-----:R-:W-:Y:S01]  /*70c0*/  FADD R6, R22, R6 ;  /* 0x0000000616067221 */ /* 0x001fe20000000000 */
[----:B------:R-:W-:Y:S01]  /*70d0*/  FMUL R14, R14, 1.4426950216293334961 ;  /* 0x3fb8aa3b0e0e7820 */ /* 0x000fe20000400000 */
[--C-:B------:R-:W-:Y:S01]  /*70e0*/  FADD R8, R8, -R2.reuse ;  /* 0x8000000208087221 */ /* 0x100fe20000000000 */
[----:B------:R-:W-:-:S04]  /*70f0*/  FADD R12, R5, -R2 ;  /* 0x80000002050c7221 */ /* 0x000fc80000000000 */
[----:B------:R-:W0:Y:S01]  /*7100*/  MUFU.EX2 R16, R16 ;  /* 0x0000001000107308 */ /* 0x000e220000000800 */
[----:B---3--:R-:W-:Y:S01]  /*7110*/  FADD R5, R19, R6 ;  /* 0x0000000613057221 */ /* 0x008fe20000000000 */
[----:B------:R-:W-:Y:S01]  /*7120*/  FMUL R8, R8, 1.4426950216293334961 ;  /* 0x3fb8aa3b08087820 */ /* 0x000fe20000400000 */
[----:B------:R-:W-:-:S05]  /*7130*/  FADD R13, R7, -R2 ;  /* 0x80000002070d7221 */ /* 0x000fca0000000000 */
[----:B------:R-:W3:Y:S01]  /*7140*/  MUFU.EX2 R15, R15 ;  /* 0x0000000f000f7308 */ /* 0x000ee20000000800 */
[----:B----4-:R-:W-:Y:S01]  /*7150*/  FADD R5, R18, R5 ;  /* 0x0000000512057221 */ /* 0x010fe20000000000 */
[----:B------:R-:W-:Y:S01]  /*7160*/  FMUL R13, R13, 1.4426950216293334961 ;  /* 0x3fb8aa3b0d0d7820 */ /* 0x000fe20000400000 */
[----:B------:R-:W-:-:S05]  /*7170*/  FADD R10, R4, -R2 ;  /* 0x80000002040a7221 */ /* 0x000fca0000000000 */
[----:B------:R-:W4:Y:S01]  /*7180*/  MUFU.EX2 R14, R14 ;  /* 0x0000000e000e7308 */ /* 0x000f220000000800 */
[----:B--2---:R-:W-:Y:S01]  /*7190*/  FADD R4, R17, R5 ;  /* 0x0000000511047221 */ /* 0x004fe20000000000 */
[----:B------:R-:W-:-:S06]  /*71a0*/  FMUL R9, R9, 1.4426950216293334961 ;  /* 0x3fb8aa3b09097820 */ /* 0x000fcc0000400000 */
[----:B------:R-:W2:Y:S01]  /*71b0*/  MUFU.EX2 R8, R8 ;  /* 0x0000000800087308 */ /* 0x000ea20000000800 */
[----:B0-----:R-:W-:Y:S01]  /*71c0*/  FADD R4, R16, R4 ;  /* 0x0000000410047221 */ /* 0x001fe20000000000 */
[----:B------:R-:W-:Y:S01]  /*71d0*/  FMUL R12, R12, 1.4426950216293334961 ;  /* 0x3fb8aa3b0c0c7820 */ /* 0x000fe20000400000 */
[----:B------:R-:W-:-:S05]  /*71e0*/  FADD R5, R3, -R2 ;  /* 0x8000000203057221 */ /* 0x000fca0000000000 */
[----:B------:R-:W0:Y:S01]  /*71f0*/  MUFU.EX2 R13, R13 ;  /* 0x0000000d000d7308 */ /* 0x000e220000000800 */
[----:B---3--:R-:W-:Y:S01]  /*7200*/  FADD R3, R15, R4 ;  /* 0x000000040f037221 */ /* 0x008fe20000000000 */
[----:B------:R-:W-:-:S06]  /*7210*/  FMUL R10, R10, 1.4426950216293334961 ;  /* 0x3fb8aa3b0a0a7820 */ /* 0x000fcc0000400000 */
[----:B------:R-:W3:Y:S01]  /*7220*/  MUFU.EX2 R9, R9 ;  /* 0x0000000900097308 */ /* 0x000ee20000000800 */
[----:B----4-:R-:W-:Y:S01]  /*7230*/  FADD R4, R14, R3 ;  /* 0x000000030e047221 */ /* 0x010fe20000000000 */
[----:B------:R-:W-:Y:S01]  /*7240*/  FADD R11, R0, -R2 ;  /* 0x80000002000b7221 */ /* 0x000fe20000000000 */
[----:B------:R-:W-:-:S05]  /*7250*/  FMUL R5, R5, 1.4426950216293334961 ;  /* 0x3fb8aa3b05057820 */ /* 0x000fca0000400000 */
[----:B------:R-:W4:Y:S01]  /*7260*/  MUFU.EX2 R12, R12 ;  /* 0x0000000c000c7308 */ /* 0x000f220000000800 */
[----:B--2---:R-:W-:Y:S01]  /*7270*/  FADD R0, R8, R4 ;  /* 0x0000000408007221 */ /* 0x004fe20000000000 */
[----:B------:R-:W-:-:S06]  /*7280*/  FMUL R11, R11, 1.4426950216293334961 ;  /* 0x3fb8aa3b0b0b7820 */ /* 0x000fcc0000400000 */
[----:B------:R-:W2:Y:S01]  /*7290*/  MUFU.EX2 R10, R10 ;  /* 0x0000000a000a7308 */ /* 0x000ea20000000800 */
[----:B0-----:R-:W-:-:S07]  /*72a0*/  FADD R0, R13, R0 ;  /* 0x000000000d007221 */ /* 0x001fce0000000000 */
[----:B------:R-:W0:Y:S01]  /*72b0*/  MUFU.EX2 R3, R5 ;  /* 0x0000000500037308 */ /* 0x000e220000000800 */
[----:B---3--:R-:W-:-:S07]  /*72c0*/  FADD R0, R9, R0 ;  /* 0x0000000009007221 */ /* 0x008fce0000000000 */
[----:B------:R-:W3:Y:S01]  /*72d0*/  MUFU.EX2 R11, R11 ;  /* 0x0000000b000b7308 */ /* 0x000ee20000000800 */
[----:B----4-:R-:W-:-:S04]  /*72e0*/  FADD R0, R12, R0 ;  /* 0x000000000c007221 */ /* 0x010fc80000000000 */
[----:B--2---:R-:W-:-:S04]  /*72f0*/  FADD R0, R10, R0 ;  /* 0x000000000a007221 */ /* 0x004fc80000000000 */
[----:B0-----:R-:W-:-:S04]  /*7300*/  FADD R0, R3, R0 ;  /* 0x0000000003007221 */ /* 0x001fc80000000000 */
[----:B---3--:R-:W-:-:S05]  /*7310*/  FADD R0, R11, R0 ;  /* 0x000000000b007221 */ /* 0x008fca0000000000 */
[----:B------:R-:W0:Y:S01]  /*7320*/  SHFL.BFLY PT, R4, R0, 0x10, 0x1f ;  /* 0x0e001f0000047f89 */ /* 0x000e2200000e0000 */
[----:B------:R-:W-:Y:S02]  /*7330*/  F2FP.F16.F32.PACK_AB R5, R19, R22 ;  /* 0x000000161305723e */ /* 0x000fe400000000ff */
[----:B------:R-:W-:Y:S02]  /*7340*/  F2FP.F16.F32.PACK_AB R6, R17, R18 ;  /* 0x000000121106723e */ /* 0x000fe400000000ff */
[----:B------:R-:W-:Y:S02]  /*7350*/  F2FP.F16.F32.PACK_AB R7, R15, R16 ;  /* 0x000000100f07723e */ /* 0x000fe400000000ff */
[----:B------:R-:W-:Y:S02]  /*7360*/  F2FP.F16.F32.PACK_AB R8, R8, R14 ;  /* 0x0000000e0808723e */ /* 0x000fe400000000ff */
[----:B------:R-:W-:Y:S02]  /*7370*/  F2FP.F16.F32.PACK_AB R9, R9, R13 ;  /* 0x0000000d0909723e */ /* 0x000fe400000000ff */
[----:B------:R-:W-:-:S02]  /*7380*/  F2FP.F16.F32.PACK_AB R10, R10, R12 ;  /* 0x0000000c0a0a723e */ /* 0x000fc400000000ff */
[----:B------:R-:W-:Y:S01]  /*7390*/  F2FP.F16.F32.PACK_AB R11, R11, R3 ;  /* 0x000000030b0b723e */ /* 0x000fe200000000ff */
[----:B0-----:R-:W-:Y:S01]  /*73a0*/  FADD R20, R0, R4 ;  /* 0x0000000400147221 */ /* 0x001fe20000000000 */
[----:B------:R-:W-:Y:S01]  /*73b0*/  F2FP.F16.F32.PACK_AB R4, R23, R24 ;  /* 0x000000181704723e */ /* 0x000fe200000000ff */
[----:B-1----:R-:W-:Y:S06]  /*73c0*/  @!P0 BRA `(.L_x_9) ;  /* 0x0000000000088947 */ /* 0x002fec0003800000 */
[----:B------:R0:W-:Y:S01]  /*73d0*/  STTM.16dp32bit_t0_t15.x8 tmem[UR8+0x100], R4 ;  /* 0x00010004000079ed */ /* 0x0001e20008980008 */
[----:B------:R0:W-:Y:S02]  /*73e0*/  STTM.16dp32bit_t16_t31.x8 tmem[UR8+0x108], R4 ;  /* 0x00010804000079ed */ /* 0x0001e400089a0008 */
.L_x_9:
[----:B------:R-:W-:Y:S01]  /*73f0*/  LOP3.LUT R3, R132, 0x20, RZ, 0x3c, !PT ;  /* 0x0000002084037812 */ /* 0x000fe200078e3cff */
[----:B-----5:R-:W-:Y:S01]  /*7400*/  STS.U16 [R132+UR6+0x8000], R73 ;  /* 0x0080004984007988 */ /* 0x020fe20008000406 */
[----:B------:R-:W-:-:S03]  /*7410*/  FADD R0, -R2, -INF ;  /* 0xff80000002007421 */ /* 0x000fc60000000100 */
[----:B------:R-:W-:Y:S01]  /*7420*/  STS.U16 [R132+UR6+0x8200], R71 ;  /* 0x0082004784007988 */ /* 0x000fe20008000406 */
[----:B------:R-:W-:-:S03]  /*7430*/  FMUL R0, R0, 1.4426950216293334961 ;  /* 0x3fb8aa3b00007820 */ /* 0x000fc60000400000 */
[----:B------:R-:W-:Y:S03]  /*7440*/  STS.U16 [R132+UR6+0x8400], R69 ;  /* 0x0084004584007988 */ /* 0x000fe60008000406 */
[----:B------:R-:W1:Y:S01]  /*7450*/  MUFU.EX2 R0, R0 ;  /* 0x0000000000007308 */ /* 0x000e620000000800 */
[----:B------:R-:W-:Y:S04]  /*7460*/  STS.U16 [R132+UR6+0x8600], R67 ;  /* 0x0086004384007988 */ /* 0x000fe80008000406 */
[----:B------:R-:W-:Y:S04]  /*7470*/  STS.U16 [R132+UR6+0x8800], R65 ;  /* 0x0088004184007988 */ /* 0x000fe80008000406 */
[----:B------:R-:W-:Y:S04]  /*7480*/  STS.U16 [R132+UR6+0x8a00], R63 ;  /* 0x008a003f84007988 */ /* 0x000fe80008000406 */
[----:B------:R-:W-:Y:S04]  /*7490*/  STS.U16 [R132+UR6+0x8c00], R61 ;  /* 0x008c003d84007988 */ /* 0x000fe80008000406 */
[----:B------:R-:W-:Y:S01]  /*74a0*/  STS.U16 [R132+UR6+0x8e00], R59 ;  /* 0x008e003b84007988 */ /* 0x000fe20008000406 */
[----:B-1----:R-:W-:-:S03]  /*74b0*/  FADD R145, R0, R20 ;  /* 0x0000001400917221 */ /* 0x002fc60000000000 */
        /* <DEDUP_REMOVED lines=55> */
[----:B------:R1:W-:Y:S01]  /*7830*/  STS.U16 [R3+UR6+0xbf00], R74 ;  /* 0x00bf004a03007988 */ /* 0x0003e20008000406 */
[----:B------:R-:W2:Y:S02]  /*7840*/  FENCE.VIEW.ASYNC.T ;  /* 0x00000000000073c6 */ /* 0x000ea40000000200 */
[----:B--2---:R-:W-:Y:S06]  /*7850*/  BAR.SYNC.DEFER_BLOCKING 0x0 ;  /* 0x0000000000007b1d */ /* 0x004fec0000010000 */
[----:B01----:R-:W0:Y:S01]  /*7860*/  LDTM.16dp32bit_t0_t15.x128 R4, tmem[UR8] ;  /* 0x00000008000479ee */ /* 0x003e220008b80000 */
[----:B------:R-:W1:Y:S01]  /*7870*/  LDTM.16dp32bit_t16_t31.x128 R4, tmem[UR8+0x80] ;  /* 0x00008008000479ee */ /* 0x000e620008ba0000 */
[----:B------:R-:W-:Y:S01]  /*7880*/  NOP ;  /* 0x0000000000007918 */ /* 0x000fe20000000000 */
[----:B------:R-:W-:Y:S05]  /*7890*/  @!P0 BRA `(.L_x_10) ;  /* 0x0000000800088947 */ /* 0x000fea0003800000 */
[C---:B01----:R-:W-:Y:S01]  /*78a0*/  FMUL R4, R0.reuse, R4 ;  /* 0x0000000400047220 */ /* 0x043fe20000400000 */
[C---:B------:R-:W-:Y:S01]  /*78b0*/  FMUL R5, R0.reuse, R5 ;  /* 0x0000000500057220 */ /* 0x040fe20000400000 */
        /* <DEDUP_REMOVED lines=125> */
[----:B------:R-:W-:-:S04]  /*8090*/  FMUL R131, R0, R131 ;  /* 0x0000008300837220 */ /* 0x000fc80000400000 */
[----:B------:R2:W-:Y:S01]  /*80a0*/  STTM.16dp32bit_t0_t15.x128 tmem[UR8], R4 ;  /* 0x00000004000079ed */ /* 0x0005e20008b80008 */
[----:B------:R2:W-:Y:S02]  /*80b0*/  STTM.16dp32bit_t16_t31.x128 tmem[UR8+0x80], R4 ;  /* 0x00008004000079ed */ /* 0x0005e40008ba0008 */
.L_x_10:
[----:B-1----:R-:W1:Y:S02]  /*80c0*/  FENCE.VIEW.ASYNC.T ;  /* 0x00000000000073c6 */ /* 0x002e640000000200 */
[----:B-1----:R-:W-:Y:S01]  /*80d0*/  BAR.SYNC.DEFER_BLOCKING 0x0 ;  /* 0x0000000000007b1d */ /* 0x002fe20000010000 */
[----:B------:R-:W-:Y:S01]  /*80e0*/  UIADD3 UR68, UPT, UPT, UR6, 0x14000, URZ ;  /* 0x0001400006447890 */ /* 0x000fe2000fffe0ff */
[----:B------:R-:W-:Y:S01]  /*80f0*/  FSEL R0, R2, -INF , P0 ;  /* 0xff80000002007808 */ /* 0x000fe20000000000 */
[----:B------:R-:W-:Y:S01]  /*8100*/  UIADD3 UR10, UPT, UPT, UR7, 0x100, URZ ;  /* 0x00000100070a7890 */ /* 0x000fe2000fffe0ff */
[----:B------:R-:W-:Y:S02]  /*8110*/  FSEL R145, R145, 1, P0 ;  /* 0x3f80000091917808 */ /* 0x000fe40000000000 */
[----:B------:R1:W-:Y:S06]  /*8120*/  MEMBAR.ALL.CTA ;  /* 0x0000000000007992 */ /* 0x0003ec0000008000 */
[----:B-1----:R-:W1:Y:S02]  /*8130*/  FENCE.VIEW.ASYNC.S ;  /* 0x00000000000073c6 */ /* 0x002e640000000000 */
[----:B-1----:R-:W-:Y:S06]  /*8140*/  BAR.SYNC.DEFER_BLOCKING 0x0 ;  /* 0x0000000000007b1d */ /* 0x002fec0000010000 */
[----:B------:R-:W-:Y:S05]  /*8150*/  @!P1 BRA `(.L_x_11) ;  /* 0x0000000000609947 */ /* 0x000fea0003800000 */
[----:B------:R-:W-:Y:S01]  /*8160*/  UIADD3 UR11, UPT, UPT, UR6, 0x8000, URZ ;  /* 0x00008000060b7890 */ /* 0x000fe2000fffe0ff */
[----:B------:R-:W-:Y:S01]  /*8170*/  BSSY.RECONVERGENT B0, `(.L_x_12) ;  /* 0x0000015000007945 */ /* 0x000fe20003800200 */
[----:B------:R-:W-:Y:S02]  /*8180*/  ELECT P0, URZ, PT ;  /* 0x0000000000ff782f */ /* 0x000fe40003800000 */
[----:B------:R-:W-:Y:S01]  /*8190*/  USHF.R.U32.HI UR11, URZ, 0x4, UR11 ;  /* 0x00000004ff0b7899 */ /* 0x000fe2000801160b */
[----:B------:R-:W-:Y:S01]  /*81a0*/  UMOV UR16, 0xfffffffe ;  /* 0xfffffffe00107882 */ /* 0x000fe20000000000 */
[----:B------:R-:W-:Y:S02]  /*81b0*/  UMOV UR17, 0x7fffbfdf ;  /* 0x7fffbfdf00117882 */ /* 0x000fe40000000000 */
[----:B------:R-:W-:Y:S01]  /*81c0*/  USGXT.U32 UR14, UR11, 0xe ;  /* 0x0000000e0b0e789a */ /* 0x000fe20008000000 */
[----:B------:R-:W-:Y:S01]  /*81d0*/  UMOV UR15, URZ ;  /* 0x000000ff000f7c82 */ /* 0x000fe20008000000 */
[----:B------:R-:W-:-:S02]  /*81e0*/  UIADD3 UR11, UPT, UPT, UR7, 0x108, URZ ;  /* 0x00000108070b7890 */ /* 0x000fc4000fffe0ff */
[----:B------:R-:W-:Y:S01]  /*81f0*/  UIADD3.64 UR16, UPT, UPT, UR14, -UR16, URZ ;  /* 0x800000100e107297 */ /* 0x000fe2000fffe0ff */
[----:B------:R-:W-:Y:S01]  /*8200*/  UMOV UR18, 0x0 ;  /* 0x0000000000127882 */ /* 0x000fe20000000000 */
[----:B------:R-:W-:Y:S01]  /*8210*/  UMOV UR19, 0x4400010 ;  /* 0x0440001000137882 */ /* 0x000fe20000000000 */
[----:B------:R-:W-:Y:S01]  /*8220*/  UMOV UR15, 0x80004020 ;  /* 0x80004020000f7882 */ /* 0x000fe20000000000 */
[----:B------:R-:W-:Y:S01]  /*8230*/  UMOV UR20, 0x0 ;  /* 0x0000000000147882 */ /* 0x000fe20000000000 */
[----:B------:R-:W-:Y:S01]  /*8240*/  UMOV UR21, 0x4400010 ;  /* 0x0440001000157882 */ /* 0x000fe20000000000 */
[----:B------:R1:W-:Y:S03]  /*8250*/  UTCHMMA tmem[UR10], gdesc[UR14], tmem[UR7], tmem[UR18], idesc[UR19], UPT ;  /* 0x00ff120e0a0079ea */ /* 0x0003e6000b800007 */
[----:B------:R1:W-:Y:S01]  /*8260*/  UTCHMMA tmem[UR11], gdesc[UR16], tmem[UR7], tmem[UR20], idesc[UR21], UPT ;  /* 0x00ff14100b0079ea */ /* 0x0003e2000b800007 */
[----:B------:R-:W-:Y:S05]  /*8270*/  @!P0 BRA `(.L_x_13) ;  /* 0x0000000000108947 */ /* 0x000fea0003800000 */
[----:B------:R-:W-:Y:S02]  /*8280*/  UMOV UR69, URZ ;  /* 0x000000ff00457c82 */ /* 0x000fe40008000000 */
[----:B-1----:R-:W-:Y:S02]  /*8290*/  UMOV UR11, UR68 ;  /* 0x00000044000b7c82 */ /* 0x002fe40008000000 */
[----:B------:R3:W-:Y:S01]  /*82a0*/  UTCBAR [UR11], URZ ;  /* 0x000000ff0b0073e9 */ /* 0x0007e200080000ff */
[----:B------:R-:W-:Y:S02]  /*82b0*/  NOP ;  /* 0x0000000000007918 */ /* 0x000fe40000000000 */
.L_x_13:
[----:B-1-3--:R-:W-:Y:S05]  /*82c0*/  BSYNC.RECONVERGENT B0 ;  /* 0x0000000000007941 */ /* 0x00afea0003800200 */
.L_x_12:
[----:B------:R-:W-:Y:S05]  /*82d0*/  BRA `(.L_x_14) ;  /* 0x0000000000087947 */ /* 0x000fea0003800000 */
.L_x_11:
[----:B------:R-:W-:-:S13]  /*82e0*/  ISETP.GE.AND P0, PT, R144, RZ, PT ;  /* 0x000000ff9000720c */ /* 0x000fda0003f06270 */
[----:B------:R-:W-:Y:S05]  /*82f0*/  @!P0 BRA `(.L_x_15) ;  /* 0x0000003c00a48947 */ /* 0x000fea0003800000 */
.L_x_14:
[----:B------:R-:W-:Y:S01]  /*8300*/  USHF.R.U32.HI UR72, URZ, 0x4, UR5 ;  /* 0x00000004ff487899 */ /* 0x000fe20008011605 */
[----:B------:R-:W1:Y:S01]  /*8310*/  LDC R3, c[0x0][0x3c4] ;  /* 0x0000f100ff037b82 */ /* 0x000e620000000800 */
[----:B------:R-:W-:Y:S01]  /*8320*/  USHF.R.U32.HI UR11, URZ, 0x4, UR6 ;  /* 0x00000004ff0b7899 */ /* 0x000fe20008011606 */
[----:B------:R-:W-:Y:S01]  /*8330*/  IMAD.U32 R252, RZ, RZ, UR68 ;  /* 0x00000044fffc7e24 */ /* 0x000fe2000f8e00ff */
[----:B------:R-:W-:Y:S01]  /*8340*/  USGXT.U32 UR72, UR72, 0xe ;  /* 0x0000000e4848789a */ /* 0x000fe20008000000 */
[----:B------:R-:W-:Y:S01]  /*8350*/  IMAD.MOV.U32 R140, RZ, RZ, 0x1 ;  /* 0x00000001ff8c7424 */ /* 0x000fe200078e00ff */
[----:B------:R-:W-:Y:S01]  /*8360*/  USGXT.U32 UR11, UR11, 0xe ;  /* 0x0000000e0b0b789a */ /* 0x000fe20008000000 */
[----:B0-2---:R-:W-:Y:S01]  /*8370*/  IMAD.MOV.U32 R20, RZ, RZ, RZ ;  /* 0x000000ffff147224 */ /* 0x005fe200078e00ff */
[----:B------:R-:W-:Y:S01]  /*8380*/  UIADD3 UR16, UP3, UPT, UR72, 0x2, URZ ;  /* 0x0000000248107890 */ /* 0x000fe2000ff7e0ff */
[----:B------:R-:W-:Y:S01]  /*8390*/  MOV R134, 0xffffffe0 ;  /* 0xffffffe000867802 */ /* 0x000fe20000000f00 */
[----:B------:R-:W-:Y:S01]  /*83a0*/  UIADD3 UR14, UP4, UPT, UR11, 0x80, URZ ;  /* 0x000000800b0e7890 */ /* 0x000fe2000ff9e0ff */
[----:B------:R-:W-:Y:S01]  /*83b0*/  IMAD.MOV.U32 R135, RZ, RZ, -0x1 ;  /* 0xffffffffff877424 */ /* 0x000fe200078e00ff */
[----:B------:R-:W-:Y:S01]  /*83c0*/  UMOV UR5, URZ ;  /* 0x000000ff00057c82 */ /* 0x000fe20008000000 */
[----:B------:R-:W-:Y:S01]  /*83d0*/  UMOV UR15, URZ ;  /* 0x000000ff000f7c82 */ /* 0x000fe20008000000 */
[----:B------:R-:W-:Y:S01]  /*83e0*/  UIADD3.X UR17, UPT, UPT, UR5, 0x40004040, URZ, UP3, !UPT ;  /* 0x4000404005117890 */ /* 0x000fe20009ffe4ff */
[----:B------:R-:W-:Y:S01]  /*83f0*/  IMAD.MOV.U32 R141, RZ, RZ, RZ ;  /* 0x000000ffff8d7224 */ /* 0x000fe200078e00ff */
[----:B------:R-:W-:-:S02]  /*8400*/  UIADD3.X UR15, UPT, UPT, UR15, 0x40004040, URZ, UP4, !UPT ;  /* 0x400040400f0f7890 */ /* 0x000fc4000a7fe4ff */
[----:B------:R-:W-:Y:S02]  /*8410*/  UIADD3 UR18, UP6, UPT, UR14, 0x80, URZ ;  /* 0x000000800e127890 */ /* 0x000fe4000ffde0ff */
[----:B------:R-:W-:Y:S02]  /*8420*/  UIADD3 UR20, UP3, UPT, UR14, 0x100, URZ ;  /* 0x000001000e147890 */ /* 0x000fe4000ff7e0ff */
[----:B------:R-:W-:Y:S02]  /*8430*/  UIADD3.X UR19, UPT, UPT, UR15, URZ, URZ, UP6, !UPT ;  /* 0x000000ff0f137290 */ /* 0x000fe4000b7fe4ff */
[----:B------:R-:W-:Y:S01]  /*8440*/  UIADD3.X UR21, UPT, UPT, UR15, URZ, URZ, UP3, !UPT ;  /* 0x000000ff0f157290 */ /* 0x000fe20009ffe4ff */
[----:B-1----:R-:W-:Y:S01]  /*8450*/  SHF.L.U32 R3, R3, 0x5, RZ ;  /* 0x0000000503037819 */ /* 0x002fe200000006ff */
[----:B------:R-:W-:Y:S02]  /*8460*/  UIADD3 UR22, UP4, UPT, UR14, 0x180, URZ ;  /* 0x000001800e167890 */ /* 0x000fe4000ff9e0ff */
[----:B------:R-:W-:-:S02]  /*8470*/  UIADD3 UR24, UP5, UPT, UR14, 0x200, URZ ;  /* 0x000002000e187890 */ /* 0x000fc4000ffbe0ff */
[----:B------:R-:W-:Y:S02]  /*8480*/  UIADD3 UR26, UP6, UPT, UR14, 0x280, URZ ;  /* 0x000002800e1a7890 */ /* 0x000fe4000ffde0ff */
[----:B------:R-:W-:Y:S02]  /*8490*/  UIADD3 UR28, UP3, UPT, UR14, 0x300, URZ ;  /* 0x000003000e1c7890 */ /* 0x000fe4000ff7e0ff */
[----:B------:R-:W-:Y:S02]  /*84a0*/  UIADD3.64 UR52, UPT, UPT, UR16, 0x2, URZ ;  /* 0x0000000210347897 */ /* 0x000fe4000fffe0ff */
[----:B------:R-:W-:Y:S02]  /*84b0*/  UISETP.NE.U32.AND UP2, UPT, UR4, URZ, UPT ;  /* 0x000000ff0400728c */ /* 0x000fe4000bf45070 */
[----:B------:R-:W-:Y:S02]  /*84c0*/  UIADD3 UR4, UPT, UPT, UR6, 0x10000, URZ ;  /* 0x0001000006047890 */ /* 0x000fe4000fffe0ff */
[----:B------:R-:W-:Y:S01]  /*84d0*/  UIADD3.X UR23, UPT, UPT, UR15, URZ, URZ, UP4, !UPT ;  /* 0x000000ff0f177290 */ /* 0x000fe2000a7fe4ff */
[----:B------:R-:W-:Y:S01]  /*84e0*/  IMAD.U32 R152, RZ, RZ, UR52 ;  /* 0x00000034ff987e24 */ /* 0x000fe2000f8e00ff */
[----:B------:R-:W-:Y:S01]  /*84f0*/  UIADD3.X UR25, UPT, UPT, UR15, URZ, URZ, UP5, !UPT ;  /* 0x000000ff0f197290 */ /* 0x000fe2000affe4ff */
[----:B------:R-:W-:Y:S01]  /*8500*/  MOV R153, UR53 ;  /* 0x0000003500997c02 */ /* 0x000fe20008000f00 */
[----:B------:R-:W-:-:S02]  /*8510*/  UIADD3.X UR27, UPT, UPT, UR15, URZ, URZ, UP6, !UPT ;  /* 0x000000ff0f1b7290 */ /* 0x000fc4000b7fe4ff */
[----:B------:R-:W-:Y:S02]  /*8520*/  UIADD3.X UR29, UPT, UPT, UR15, URZ, URZ, UP3, !UPT ;  /* 0x000000ff0f1d7290 */ /* 0x000fe40009ffe4ff */
[----:B------:R-:W-:Y:S02]  /*8530*/  UIADD3 UR30, UP4, UPT, UR14, 0x380, URZ ;  /* 0x000003800e1e7890 */ /* 0x000fe4000ff9e0ff */
[----:B------:R-:W-:Y:S02]  /*8540*/  UIADD3 UR32, UP5, UPT, UR14, 0x400, URZ ;  /* 0x000004000e207890 */ /* 0x000fe4000ffbe0ff */
[----:B------:R-:W-:Y:S02]  /*8550*/  UIADD3 UR34, UP6, UPT, UR14, 0x480, URZ ;  /* 0x000004800e227890 */ /* 0x000fe4000ffde0ff */
[----:B------:R-:W-:Y:S02]  /*8560*/  UIADD3 UR36, UP3, UPT, UR14, 0x500, URZ ;  /* 0x000005000e247890 */ /* 0x000fe4000ff7e0ff */
[----:B------:R-:W-:-:S02]  /*8570*/  USHF.R.U32.HI UR4, URZ, 0x4, UR4 ;  /* 0x00000004ff047899 */ /* 0x000fc40008011604 */
[----:B------:R-:W-:Y:S02]  /*8580*/  USHF.L.U32 UR66, UR66, 0x5, URZ ;  /* 0x0000000542427899 */ /* 0x000fe400080006ff */
[----:B------:R-:W-:Y:S02]  /*8590*/  UIADD3.64 UR48, UPT, UPT, UR16, 0x4, URZ ;  /* 0x0000000410307897 */ /* 0x000fe4000fffe0ff */
[----:B------:R-:W-:Y:S02]  /*85a0*/  UIADD3.64 UR50, UPT, UPT, UR16, 0xfe, URZ ;  /* 0x000000fe10327897 */ /* 0x000fe4000fffe0ff */
[----:B------:R-:W-:Y:S01]  /*85b0*/  UIADD3.64 UR52, UPT, UPT, UR16, 0x100, URZ ;  /* 0x0000010010347897 */ /* 0x000fe2000fffe0ff */
[----:B------:R-:W-:Y:S01]  /*85c0*/  IMAD.U32 R2, RZ, RZ, UR66 ;  /* 0x00000042ff027e24 */ /* 0x000fe2000f8e00ff */
[----:B------:R-:W-:Y:S01]  /*85d0*/  UIADD3.X UR31, UPT, UPT, UR15, URZ, URZ, UP4, !UPT ;  /* 0x000000ff0f1f7290 */ /* 0x000fe2000a7fe4ff */
[----:B------:R-:W-:Y:S01]  /*85e0*/  IMAD.U32 R150, RZ, RZ, UR48 ;  /* 0x00000030ff967e24 */ /* 0x000fe2000f8e00ff */
[----:B------:R-:W-:Y:S01]  /*85f0*/  UIADD3.X UR33, UPT, UPT, UR15, URZ, URZ, UP5, !UPT ;  /* 0x000000ff0f217290 */ /* 0x000fe2000affe4ff */
[----:B------:R-:W-:Y:S01]  /*8600*/  IMAD.U32 R151, RZ, RZ, UR49 ;  /* 0x00000031ff977e24 */ /* 0x000fe2000f8e00ff */
[----:B------:R-:W-:Y:S01]  /*8610*/  UIADD3.X UR35, UPT, UPT, UR15, URZ, URZ, UP6, !UPT ;  /* 0x000000ff0f237290 */ /* 0x000fe2000b7fe4ff */
[----:B------:R-:W-:Y:S01]  /*8620*/  MOV R142, UR50 ;  /* 0x00000032008e7c02 */ /* 0x000fe20008000f00 */
[----:B------:R-:W-:Y:S01]  /*8630*/  UIADD3.X UR37, UPT, UPT, UR15, URZ, URZ, UP3, !UPT ;  /* 0x000000ff0f257290 */ /* 0x000fe20009ffe4ff */
[----:B------:R-:W-:Y:S01]  /*8640*/  IMAD.U32 R143, RZ, RZ, UR51 ;  /* 0x00000033ff8f7e24 */ /* 0x000fe2000f8e00ff */
[----:B------:R-:W-:Y:S01]  /*8650*/  USGXT.U32 UR4, UR4, 0xe ;  /* 0x0000000e0404789a */ /* 0x000fe20008000000 */
[----:B------:R-:W-:Y:S01]  /*8660*/  IMAD.U32 R148, RZ, RZ, UR52 ;  /* 0x00000034ff947e24 */ /* 0x000fe2000f8e00ff */
[----:B------:R-:W-:Y:S01]  /*8670*/  UIADD3 UR38, UP4, UPT, UR14, 0x580, URZ ;  /* 0x000005800e267890 */ /* 0x000fe2000ff9e0ff */
[----:B------:R-:W-:Y:S01]  /*8680*/  MOV R149, UR53 ;  /* 0x0000003500957c02 */ /* 0x000fe20008000f00 */
[----:B------:R-:W-:-:S02]  /*8690*/  UIADD3 UR40, UP5, UPT, UR14, 0x600, URZ ;  /* 0x000006000e287890 */ /* 0x000fc4000ffbe0ff */
[----:B------:R-:W-:Y:S02]  /*86a0*/  UIADD3 UR42, UP6, UPT, UR14, 0x680, URZ ;  /* 0x000006800e2a7890 */ /* 0x000fe4000ffde0ff */
[----:B------:R-:W-:Y:S01]  /*86b0*/  UIADD3 UR44, UP3, UPT, UR14, 0x700, URZ ;  /* 0x000007000e2c7890 */ /* 0x000fe2000ff7e0ff */
[----:B------:R-:W-:Y:S01]  /*86c0*/  UMOV UR46, 0xfffffffe ;  /* 0xfffffffe002e7882 */ /* 0x000fe20000000000 */
[----:B------:R-:W-:Y:S01]  /*86d0*/  UMOV UR47, 0x7fffbfdf ;  /* 0x7fffbfdf002f7882 */ /* 0x000fe20000000000 */
[----:B------:R-:W-:Y:S02]  /*86e0*/  UIADD3.X UR39, UPT, UPT, UR15, URZ, URZ, UP4, !UPT ;  /* 0x000000ff0f277290 */ /* 0x000fe4000a7fe4ff */
[----:B------:R-:W-:Y:S02]  /*86f0*/  UIADD3.64 UR46, UPT, UPT, UR4, -UR46, URZ ;  /* 0x8000002e042e7297 */ /* 0x000fe4000fffe0ff */
[----:B------:R-:W-:Y:S02]  /*8700*/  UIADD3.X UR41, UPT, UPT, UR15, URZ, URZ, UP5, !UPT ;  /* 0x000000ff0f297290 */ /* 0x000fe4000affe4ff */
[----:B------:R-:W-:-:S02]  /*8710*/  UIADD3.X UR43, UPT, UPT, UR15, URZ, URZ, UP6, !UPT ;  /* 0x000000ff0f2b7290 */ /* 0x000fc4000b7fe4ff */
[----:B------:R-:W-:Y:S02]  /*8720*/  UIADD3.X UR45, UPT, UPT, UR15, URZ, URZ, UP3, !UPT ;  /* 0x000000ff0f2d7290 */ /* 0x000fe40009ffe4ff */
[----:B------:R-:W-:Y:S02]  /*8730*/  UIADD3.64 UR48, UPT, UPT, UR16, 0x102, URZ ;  /* 0x0000010210307897 */ /* 0x000fe4000fffe0ff */
[----:B------:R-:W-:Y:S02]  /*8740*/  UIADD3.64 UR50, UPT, UPT, UR16, 0x104, URZ ;  /* 0x0000010410327897 */ /* 0x000fe4000fffe0ff */
[----:B------:R-:W-:Y:S02]  /*8750*/  UIADD3.64 UR52, UPT, UPT, UR16, 0x1fe, URZ ;  /* 0x000001fe10347897 */ /* 0x000fe4000fffe0ff */
[----:B------:R-:W-:Y:S02]  /*8760*/  UIADD3.64 UR54, UPT, UPT, UR16, 0x200, URZ ;  /* 0x0000020010367897 */ /* 0x000fe4000fffe0ff */
[----:B------:R-:W-:-:S02]  /*8770*/  UIADD3.64 UR56, UPT, UPT, UR16, 0x202, URZ ;  /* 0x0000020210387897 */ /* 0x000fc4000fffe0ff */
[----:B------:R-:W-:Y:S02]  /*8780*/  UIADD3.64 UR58, UPT, UPT, UR16, 0x204, URZ ;  /* 0x00000204103a7897 */ /* 0x000fe4000fffe0ff */
[----:B------:R-:W-:Y:S02]  /*8790*/  UIADD3.64 UR60, UPT, UPT, UR16, 0x2fe, URZ ;  /* 0x000002fe103c7897 */ /* 0x000fe4000fffe0ff */
[----:B------:R-:W-:Y:S02]  /*87a0*/  UIADD3.64 UR62, UPT, UPT, UR16, 0x300, URZ ;  /* 0x00000300103e7897 */ /* 0x000fe4000fffe0ff */
[----:B------:R-:W-:Y:S02]  /*87b0*/  UIADD3.64 UR64, UPT, UPT, UR16, 0x302, URZ ;  /* 0x0000030210407897 */ /* 0x000fe4000fffe0ff */
[----:B------:R-:W-:-:S12]  /*87c0*/  UIADD3.64 UR66, UPT, UPT, UR16, 0x304, URZ ;  /* 0x0000030410427897 */ /* 0x000fd8000fffe0ff */
.L_x_20:
[----:B------:R-:W2:Y:S04]  /*87d0*/  LDL.64 R18, [R1+0x1e8] ;  /* 0x0001e80001127983 */ /* 0x000ea80000100a00 */
[----:B------:R-:W3:Y:S04]  /*87e0*/  LDL.64 R12, [R1+0x170] ;  /* 0x00017000010c7983 */ /* 0x000ee80000100a00 */
[----:B------:R-:W4:Y:S04]  /*87f0*/  LDL.64 R10, [R1+0x168] ;  /* 0x00016800010a7983 */ /* 0x000f280000100a00 */
[----:B------:R-:W5:Y:S04]  /*8800*/  LDL.64 R6, [R1+0x1f0] ;  /* 0x0001f00001067983 */ /* 0x000f680000100a00 */
[----:B------:R-:W5:Y:S04]  /*8810*/  LDL.64 R22, [R1+0xf0] ;  /* 0x0000f00001167983 */ /* 0x000f680000100a00 */
[----:B------:R-:W5:Y:S04]  /*8820*/  LDL.64 R34, [R1+0xe8] ;  /* 0x0000e80001227983 */ /* 0x000f680000100a00 */
[----:B------:R-:W5:Y:S04]  /*8830*/  LDL.64 R32, [R1+0x70] ;  /* 0x0000700001207983 */ /* 0x000f680000100a00 */
[----:B------:R-:W5:Y:S04]  /*8840*/  LDL.64 R38, [R1+0x1d8] ;  /* 0x0001d80001267983 */ /* 0x000f680000100a00 */
[----:B------:R-:W5:Y:S01]  /*8850*/  LDL.64 R40, [R1+0x68] ;  /* 0x0000680001287983 */ /* 0x000f620000100a00 */
[----:B------:R-:W-:-:S03]  /*8860*/  IMAD.WIDE R8, R3, 0x2, R138 ;  /* 0x0000000203087825 */ /* 0x000fc600078e028a */
[----:B------:R-:W5:Y:S04]  /*8870*/  LDL.64 R30, [R1+0x158] ;  /* 0x00015800011e7983 */ /* 0x000f680000100a00 */
[----:B------:R-:W5:Y:S04]  /*8880*/  LDL.64 R28, [R1+0xe0] ;  /* 0x0000e000011c7983 */ /* 0x000f680000100a00 */
[----:B------:R2:W5:Y:S04]  /*8890*/  LDG.E.U16 R17, desc[UR12][R8.64] ;  /* 0x0000000c08117981 */ /* 0x000568000c1e1500 */
[----:B------:R-:W5:Y:S04]  /*88a0*/  LDL.64 R48, [R1+0x150] ;  /* 0x0001500001307983 */ /* 0x000f680000100a00 */
        /* <DEDUP_REMOVED lines=20> */
[----:B------:R-:W5:Y:S04]  /*89f0*/  LDG.E.U16 R4, desc[UR12][R4.64] ;  /* 0x0000000c04047981 */ /* 0x000f68000c1e1500 */
        /* <DEDUP_REMOVED lines=10> */
[----:B--2---:R-:W-:-:S04]  /*8aa0*/  IMAD.WIDE R8, R3, 0x2, R18 ;  /* 0x0000000203087825 */ /* 0x004fc800078e0212 */
[C---:B---3--:R-:W-:Y:S02]  /*8ab0*/  IMAD.WIDE R12, R3.reuse, 0x2, R12 ;  /* 0x00000002030c7825 */ /* 0x048fe400078e020c */
[----:B------:R-:W2:Y:S02]  /*8ac0*/  LDG.E.U16 R8, desc[UR12][R8.64] ;  /* 0x0000000c08087981 */ /* 0x000ea4000c1e1500 */
[C---:B----4-:R-:W-:Y:S02]  /*8ad0*/  IMAD.WIDE R10, R3.reuse, 0x2, R10 ;  /* 0x00000002030a7825 */ /* 0x050fe400078e020a */
[----:B------:R0:W3:Y:S02]  /*8ae0*/  LDG.E.U16 R19, desc[UR12][R12.64] ;  /* 0x0000000c0c137981 */ /* 0x0000e4000c1e1500 */
[C---:B-----5:R-:W-:Y:S02]  /*8af0*/  IMAD.WIDE R6, R3.reuse, 0x2, R6 ;  /* 0x0000000203067825 */ /* 0x060fe400078e0206 */
[----:B-1----:R1:W4:Y:S02]  /*8b00*/  LDG.E.U16 R9, desc[UR12][R10.64] ;  /* 0x0000000c0a097981 */ /* 0x002324000c1e1500 */
[----:B------:R-:W-:-:S02]  /*8b10*/  IMAD.WIDE R22, R3, 0x2, R22 ;  /* 0x0000000203167825 */ /* 0x000fc400078e0216 */
[----:B------:R-:W5:Y:S02]  /*8b20*/  LDG.E.U16 R7, desc[UR12][R6.64] ;  /* 0x0000000c06077981 */ /* 0x000f64000c1e1500 */
[C---:B0-----:R-:W-:Y:S02]  /*8b30*/  IMAD.WIDE R12, R3.reuse, 0x2, R32 ;  /* 0x00000002030c7825 */ /* 0x041fe400078e0220 */
[----:B------:R-:W2:Y:S02]  /*8b40*/  LDL.64 R32, [R1+0x148] ;  /* 0x0001480001207983 */ /* 0x000ea40000100a00 */
[C---:B-1----:R-:W-:Y:S02]  /*8b50*/  IMAD.WIDE R10, R3.reuse, 0x2, R34 ;  /* 0x00000002030a7825 */ /* 0x042fe400078e0222 */
[----:B------:R-:W3:Y:S04]  /*8b60*/  LDL.64 R34, [R1+0x1c8] ;  /* 0x0001c80001227983 */ /* 0x000ee80000100a00 */
[----:B------:R0:W4:Y:S04]  /*8b70*/  LDG.E.U16 R6, desc[UR12][R22.64] ;  /* 0x0000000c16067981 */ /* 0x000128000c1e1500 */
[----:B------:R-:W4:Y:S01]  /*8b80*/  LDG.E.U16 R10, desc[UR12][R10.64] ;  /* 0x0000000c0a0a7981 */ /* 0x000f22000c1e1500 */
[----:B------:R-:W-:-:S03]  /*8b90*/  IMAD.WIDE R30, R3, 0x2, R30 ;  /* 0x00000002031e7825 */ /* 0x000fc600078e021e */
[----:B------:R1:W4:Y:S01]  /*8ba0*/  LDG.E.U16 R13, desc[UR12][R12.64] ;  /* 0x0000000c0c0d7981 */ /* 0x000322000c1e1500 */
[----:B0-----:R-:W-:-:S03]  /*8bb0*/  IMAD.WIDE R22, R3, 0x2, R38 ;  /* 0x0000000203167825 */ /* 0x001fc600078e0226 */
[----:B------:R-:W4:Y:S04]  /*8bc0*/  LDL.64 R38, [R1+0x240] ;  /* 0x0002400001267983 */ /* 0x000f280000100a00 */
[----:B------:R0:W5:Y:S01]  /*8bd0*/  LDG.E.U16 R11, desc[UR12][R22.64] ;  /* 0x0000000c160b7981 */ /* 0x000162000c1e1500 */
[C---:B------:R-:W-:Y:S01]  /*8be0*/  IMAD.WIDE R28, R3.reuse, 0x2, R28 ;  /* 0x00000002031c7825 */ /* 0x040fe200078e021c */
[----:B-1----:R-:W1:Y:S02]  /*8bf0*/  LDC R12, c[0x0][0x3c4] ;  /* 0x0000f100ff0c7b82 */ /* 0x002e640000000800 */
[----:B------:R0:W5:Y:S04]  /*8c00*/  LDG.E.U16 R16, desc[UR12][R30.64] ;  /* 0x0000000c1e107981 */ /* 0x000168000c1e1500 */
[----:B------:R0:W5:Y:S02]  /*8c10*/  LDG.E.U16 R18, desc[UR12][R28.64] ;  /* 0x0000000c1c127981 */ /* 0x000164000c1e1500 */
[----:B0-----:R-:W-:-:S02]  /*8c20*/  IMAD.WIDE R22, R3, 0x2, R40 ;  /* 0x0000000203167825 */ /* 0x001fc400078e0228 */
[----:B------:R-:W5:Y:S02]  /*8c30*/  LDL.64 R40, [R1+0x140] ;  /* 0x0001400001287983 */ /* 0x000f640000100a00 */
[C---:B------:R-:W-:Y:S02]  /*8c40*/  IMAD.WIDE R30, R3.reuse, 0x2, R36 ;  /* 0x00000002031e7825 */ /* 0x040fe400078e0224 */
[----:B------:R-:W5:Y:S02]  /*8c50*/  LDG.E.U16 R22, desc[UR12][R22.64] ;  /* 0x0000000c16167981 */ /* 0x000f64000c1e1500 */
[C---:B------:R-:W-:Y:S02]  /*8c60*/  IMAD.WIDE R28, R3.reuse, 0x2, R48 ;  /* 0x00000002031c7825 */ /* 0x040fe400078e0230 */
[----:B------:R-:W5:Y:S02]  /*8c70*/  LDL.64 R48, [R1+0x230] ;  /* 0x0002300001307983 */ /* 0x000f640000100a00 */
[----:B------:R-:W-:-:S02]  /*8c80*/  IMAD.WIDE R24, R3, 0x2, R24 ;  /* 0x0000000203187825 */ /* 0x000fc400078e0218 */
[----:B------:R0:W5:Y:S04]  /*8c90*/  LDG.E.U16 R37, desc[UR12][R28.64] ;  /* 0x0000000c1c257981 */ /* 0x000168000c1e1500 */
[----:B------:R0:W5:Y:S01]  /*8ca0*/  LDG.E.U16 R23, desc[UR12][R30.64] ;  /* 0x0000000c1e177981 */ /* 0x000162000c1e1500 */
[----:B------:R-:W-:-:S03]  /*8cb0*/  IMAD.WIDE R14, R3, 0x2, R14 ;  /* 0x00000002030e7825 */ /* 0x000fc600078e020e */
[----:B------:R0:W5:Y:S02]  /*8cc0*/  LDG.E.U16 R21, desc[UR12][R24.64] ;  /* 0x0000000c18157981 */ /* 0x000164000c1e1500 */
[C---:B0-----:R-:W-:Y:S02]  /*8cd0*/  IMAD.WIDE R28, R3.reuse, 0x2, R46 ;  /* 0x00000002031c7825 */ /* 0x041fe400078e022e */
[----:B------:R-:W5:Y:S02]  /*8ce0*/  LDL.64 R46, [R1+0x228] ;  /* 0x00022800012e7983 */ /* 0x000f640000100a00 */
[C---:B------:R-:W-:Y:S02]  /*8cf0*/  IMAD.WIDE R30, R3.reuse, 0x2, R44 ;  /* 0x00000002031e7825 */ /* 0x040fe400078e022c */
[----:B------:R-:W5:Y:S02]  /*8d00*/  LDL.64 R44, [R1+0x1b0] ;  /* 0x0001b000012c7983 */ /* 0x000f640000100a00 */
[----:B------:R-:W-:-:S02]  /*8d10*/  IMAD.WIDE R24, R3, 0x2, R42 ;  /* 0x0000000203187825 */ /* 0x000fc400078e022a */
[----:B------:R-:W5:Y:S01]  /*8d20*/  LDG.E.U16 R15, desc[UR12][R14.64] ;  /* 0x0000000c0e0f7981 */ /* 0x000f62000c1e1500 */
[----:B------:R-:W0:Y:S01]  /*8d30*/  LDC R42, c[0x0][0x3c4] ;  /* 0x0000f100ff2a7b82 */ /* 0x000e220000000800 */
[C---:B------:R-:W-:Y:S02]  /*8d40*/  IMAD.WIDE R26, R3.reuse, 0x2, R26 ;  /* 0x00000002031a7825 */ /* 0x040fe400078e021a */
[----:B------:R-:W5:Y:S04]  /*8d50*/  LDG.E.U16 R24, desc[UR12][R24.64] ;  /* 0x0000000c18187981 */ /* 0x000f68000c1e1500 */
[----:B------:R-:W5:Y:S04]  /*8d60*/  LDG.E.U16 R26, desc[UR12][R26.64] ;  /* 0x0000000c1a1a7981 */ /* 0x000f68000c1e1500 */
[----:B------:R-:W5:Y:S04]  /*8d70*/  LDG.E.U16 R28, desc[UR12][R28.64] ;  /* 0x0000000c1c1c7981 */ /* 0x000f68000c1e1500 */
[----:B------:R-:W5:Y:S01]  /*8d80*/  LDG.E.U16 R30, desc[UR12][R30.64] ;  /* 0x0000000c1e1e7981 */ /* 0x000f62000c1e1500 */
[----:B--2---:R-:W-:-:S04]  /*8d90*/  IMAD.WIDE R32, R3, 0x2, R32 ;  /* 0x0000000203207825 */ /* 0x004fc800078e0220 */
[C---:B---3--:R-:W-:Y:S01]  /*8da0*/  IMAD.WIDE R34, R3.reuse, 0x2, R34 ;  /* 0x0000000203227825 */ /* 0x048fe200078e0222 */
[----:B------:R2:W3:Y:S04]  /*8db0*/  LDG.E.U16 R14, desc[UR12][R32.64] ;  /* 0x0000000c200e7981 */ /* 0x0004e8000c1e1500 */
[----:B------:R0:W3:Y:S01]  /*8dc0*/  LDG.E.U16 R25, desc[UR12][R34.64] ;  /* 0x0000000c22197981 */ /* 0x0000e2000c1e1500 */
[----:B--2---:R-:W-:-:S03]  /*8dd0*/  IMAD.WIDE R32, R3, 0x2, R50 ;  /* 0x0000000203207825 */ /* 0x004fc600078e0232 */
[----:B------:R-:W2:Y:S01]  /*8de0*/  LDL.64 R50, [R1+0x130] ;  /* 0x0001300001327983 */ /* 0x000ea20000100a00 */
[----:B0-----:R-:W-:-:S03]  /*8df0*/  IMAD.WIDE R34, R3, 0x2, R52 ;  /* 0x0000000203227825 */ /* 0x001fc600078e0234 */
[----:B------:R-:W3:Y:S01]  /*8e00*/  LDL.64 R52, [R1+0xb0] ;  /* 0x0000b00001347983 */ /* 0x000ee20000100a00 */
[----:B----4-:R-:W-:-:S03]  /*8e10*/  IMAD.WIDE R38, R3, 0x2, R38 ;  /* 0x0000000203267825 */ /* 0x010fc600078e0226 */
[----:B------:R0:W4:Y:S04]  /*8e20*/  LDG.E.U16 R27, desc[UR12][R34.64] ;  /* 0x0000000c221b7981 */ /* 0x000128000c1e1500 */
[----:B------:R0:W4:Y:S01]  /*8e30*/  LDG.E.U16 R29, desc[UR12][R38.64] ;  /* 0x0000000c261d7981 */ /* 0x000122000c1e1500 */
[C---:B-----5:R-:W-:Y:S01]  /*8e40*/  IMAD.WIDE R40, R3.reuse, 0x2, R40 ;  /* 0x0000000203287825 */ /* 0x060fe200078e0228 */
[----:B-1----:R-:W-:Y:S02]  /*8e50*/  SHF.L.U32 R12, R12, 0x1, RZ ;  /* 0x000000010c0c7819 */ /* 0x002fe400000006ff */
[----:B------:R-:W5:Y:S01]  /*8e60*/  LDG.E.U16 R32, desc[UR12][R32.64] ;  /* 0x0000000c20207981 */ /* 0x000f62000c1e1500 */
[----:B0-----:R-:W-:-:S03]  /*8e70*/  IMAD.WIDE R34, R3, 0x2, R58 ;  /* 0x0000000203227825 */ /* 0x001fc600078e023a */
[----:B------:R-:W4:Y:S01]  /*8e80*/  LDL.64 R58, [R1+0x220] ;  /* 0x00022000013a7983 */ /* 0x000f220000100a00 */
[----:B------:R-:W-:-:S03]  /*8e90*/  IMAD.WIDE R38, R3, 0x2, R56 ;  /* 0x0000000203267825 */ /* 0x000fc600078e0238 */
[----:B------:R-:W5:Y:S04]  /*8ea0*/  LDL.64 R56, [R1+0x218] ;  /* 0x0002180001387983 */ /* 0x000f680000100a00 */
[----:B------:R0:W5:Y:S01]  /*8eb0*/  LDG.E.U16 R31, desc[UR12][R40.64] ;  /* 0x0000000c281f7981 */ /* 0x000162000c1e1500 */
[----:B------:R-:W-:-:S03]  /*8ec0*/  IMAD.WIDE R42, R42, 0x2, R138 ;  /* 0x000000022a2a7825 */ /* 0x000fc600078e028a */
[----:B------:R1:W5:Y:S04]  /*8ed0*/  LDG.E.U16 R5, desc[UR12][R34.64] ;  /* 0x0000000c22057981 */ /* 0x000368000c1e1500 */
[----:B------:R-:W5:Y:S01]  /*8ee0*/  LDG.E.U16 R38, desc[UR12][R38.64] ;  /* 0x0000000c26267981 */ /* 0x000f62000c1e1500 */
[----:B0-----:R-:W-:-:S03]  /*8ef0*/  IMAD.WIDE R40, R3, 0x2, R54 ;  /* 0x0000000203287825 */ /* 0x001fc600078e0236 */
[----:B------:R-:W5:Y:S01]  /*8f00*/  LDL.64 R54, [R1+0x1a0] ;  /* 0x0001a00001367983 */ /* 0x000f620000100a00 */
[----:B-1----:R-:W-:-:S03]  /*8f10*/  IMAD.WIDE R34, R3, 0x2, R48 ;  /* 0x0000000203227825 */ /* 0x002fc600078e0230 */
[----:B------:R0:W5:Y:S01]  /*8f20*/  LDG.E.U16 R36, desc[UR12][R40.64] ;  /* 0x0000000c28247981 */ /* 0x000162000c1e1500 */
[----:B------:R-:W-:-:S03]  /*8f30*/  IMAD.WIDE R46, R3, 0x2, R46 ;  /* 0x00000002032e7825 */ /* 0x000fc600078e022e */
[----:B------:R-:W5:Y:S01]  /*8f40*/  LDL.64 R48, [R1+0x198] ;  /* 0x0001980001307983 */ /* 0x000f620000100a00 */
[----:B------:R-:W-:-:S03]  /*8f50*/  IMAD.WIDE R42, R3, 0x2, R42 ;  /* 0x00000002032a7825 */ /* 0x000fc600078e022a */
[----:B------:R-:W5:Y:S01]  /*8f60*/  LDG.E.U16 R35, desc[UR12][R34.64] ;  /* 0x0000000c22237981 */ /* 0x000f62000c1e1500 */
[----:B0-----:R-:W-:-:S04]  /*8f70*/  IMAD.WIDE R40, R3, 0x2, R44 ;  /* 0x0000000203287825 */ /* 0x001fc800078e022c */
[----:B------:R-:W-:Y:S01]  /*8f80*/  IMAD.WIDE R44, R12, 0x2, R136 ;  /* 0x000000020c2c7825 */ /* 0x000fe200078e0288 */
[----:B------:R0:W5:Y:S04]  /*8f90*/  LDG.E.U16 R33, desc[UR12][R40.64] ;  /* 0x0000000c28217981 */ /* 0x000168000c1e1500 */
[----:B------:R1:W5:Y:S04]  /*8fa0*/  LDG.E.U16 R34, desc[UR12][R46.64] ;  /* 0x0000000c2e227981 */ /* 0x000368000c1e1500 */
[----:B------:R3:W5:Y:S01]  /*8fb0*/  LDG.E.U16 R12, desc[UR12][R42.64] ;  /* 0x0000000c2a0c7981 */ /* 0x000762000c1e1500 */
[----:B0-----:R-:W-:-:S03]  /*8fc0*/  IMAD.WIDE R40, R3, 0x2, R60 ;  /* 0x0000000203287825 */ /* 0x001fc600078e023c */
[----:B------:R-:W5:Y:S01]  /*8fd0*/  LDL.64 R60, [R1+0x210] ;  /* 0x00021000013c7983 */ /* 0x000f620000100a00 */
[----:B-1----:R-:W-:-:S03]  /*8fe0*/  IMAD.WIDE R46, R3, 0x2, R62 ;  /* 0x00000002032e7825 */ /* 0x002fc600078e023e */
[----:B------:R-:W5:Y:S01]  /*8ff0*/  LDL.64 R62, [R1+0x98] ;  /* 0x00009800013e7983 */ /* 0x000f620000100a00 */
[----:B------:R-:W-:-:S03]  /*9000*/  IMAD.WIDE R44, R3, 0x2, R44 ;  /* 0x00000002032c7825 */ /* 0x000fc600078e022c */
[----:B------:R-:W5:Y:S01]  /*9010*/  LDG.E.U16 R39, desc[UR12][R46.64] ;  /* 0x0000000c2e277981 */ /* 0x000f62000c1e1500 */
[----:B--2---:R-:W-:-:S04]  /*9020*/  IMAD.WIDE R50, R3, 0x2, R50 ;  /* 0x0000000203327825 */ /* 0x004fc800078e0232 */
[C---:B---3--:R-:W-:Y:S02]  /*9030*/  IMAD.WIDE R42, R3.reuse, 0x2, R52 ;  /* 0x00000002032a7825 */ /* 0x048fe400078e0234 */
[----:B------:R0:W2:Y:S04]  /*9040*/  LDG.E.U16 R52, desc[UR12][R40.64] ;  /* 0x0000000c28347981 */ /* 0x0000a8000c1e1500 */
[----:B------:R-:W3:Y:S04]  /*9050*/  LDG.E.U16 R50, desc[UR12][R50.64] ;  /* 0x0000000c32327981 */ /* 0x000ee8000c1e1500 */
[----:B------:R4:W2:Y:S01]  /*9060*/  LDG.E.U16 R53, desc[UR12][R42.64] ;  /* 0x0000000c2a357981 */ /* 0x0008a2000c1e1500 */
[----:B0-----:R-:W-:-:S03]  /*9070*/  IMAD.WIDE R40, R3, 0x2, R64 ;  /* 0x0000000203287825 */ /* 0x001fc600078e0240 */
[----:B------:R-:W2:Y:S04]  /*9080*/  LDL.64 R64, [R1+0x108] ;  /* 0x0001080001407983 */ /* 0x000ea80000100a00 */
[----:B------:R5:W3:Y:S01]  /*9090*/  LDG.E.U16 R51, desc[UR12][R44.64] ;  /* 0x0000000c2c337981 */ /* 0x000ae2000c1e1500 */
[----:B----4-:R-:W-:-:S04]  /*90a0*/  IMAD.WIDE R42, R3, 0x2, R58 ;  /* 0x00000002032a7825 */ /* 0x010fc800078e023a */
[----:B-----5:R-:W-:-:S05]  /*90b0*/  IMAD.WIDE R44, R3, 0x2, R56 ;  /* 0x00000002032c7825 */ /* 0x020fca00078e0238 */
[----:B------:R0:W4:Y:S01]  /*90c0*/  LDG.E.U16 R56, desc[UR12][R44.64] ;  /* 0x0000000c2c387981 */ /* 0x000122000c1e1500 */
[----:B------:R-:W-:-:S03]  /*90d0*/  IMAD.WIDE R46, R3, 0x2, R54 ;  /* 0x00000002032e7825 */ /* 0x000fc600078e0236 */
[----:B------:R1:W5:Y:S01]  /*90e0*/  LDG.E.U16 R54, desc[UR12][R40.64] ;  /* 0x0000000c28367981 */ /* 0x000362000c1e1500 */
[----:B0-----:R-:W-:-:S03]  /*90f0*/  IMAD.WIDE R44, R3, 0x2, R74 ;  /* 0x00000002032c7825 */ /* 0x001fc600078e024a */
[----:B------:R0:W3:Y:S04]  /*9100*/  LDG.E.U16 R55, desc[UR12][R42.64] ;  /* 0x0000000c2a377981 */ /* 0x0000e8000c1e1500 */
[----:B------:R-:W3:Y:S01]  /*9110*/  LDL.64 R74, [R1+0x78] ;  /* 0x00007800014a7983 */ /* 0x000ee20000100a00 */
[----:B-1----:R-:W-:-:S03]  /*9120*/  IMAD.WIDE R40, R3, 0x2, R78 ;  /* 0x0000000203287825 */ /* 0x002fc600078e024e */
[----:B------:R-:W4:Y:S01]  /*9130*/  LDL.64 R78, [R1+0xf8] ;  /* 0x0000f800014e7983 */ /* 0x000f220000100a00 */
[----:B0-----:R-:W-:-:S03]  /*9140*/  IMAD.WIDE R42, R3, 0x2, R76 ;  /* 0x00000002032a7825 */ /* 0x001fc600078e024c */
[----:B------:R-:W5:Y:S01]  /*9150*/  LDL.64 R76, [R1+0x80] ;  /* 0x00008000014c7983 */ /* 0x000f620000100a00 */
[----:B------:R-:W-:-:S03]  /*9160*/  IMAD.WIDE R48, R3, 0x2, R48 ;  /* 0x0000000203307825 */ /* 0x000fc600078e0230 */
[----:B------:R0:W5:Y:S04]  /*9170*/  LDG.E.U16 R57, desc[UR12][R46.64] ;  /* 0x0000000c2e397981 */ /* 0x000168000c1e1500 */
[----:B------:R1:W5:Y:S04]  /*9180*/  LDG.E.U16 R58, desc[UR12][R48.64] ;  /* 0x0000000c303a7981 */ /* 0x000368000c1e1500 */
[----:B------:R1:W5:Y:S01]  /*9190*/  LDG.E.U16 R59, desc[UR12][R40.64] ;  /* 0x0000000c283b7981 */ /* 0x000362000c1e1500 */
[----:B0-----:R-:W-:-:S04]  /*91a0*/  IMAD.WIDE R46, R3, 0x2, R62 ;  /* 0x00000002032e7825 */ /* 0x001fc800078e023e */
[C---:B-1----:R-:W-:Y:S01]  /*91b0*/  IMAD.WIDE R48, R3.reuse, 0x2, R60 ;  /* 0x0000000203307825 */ /* 0x042fe200078e023c */
[----:B------:R0:W5:Y:S03]  /*91c0*/  LDG.E.U16 R62, desc[UR12][R46.64] ;  /* 0x0000000c2e3e7981 */ /* 0x000166000c1e1500 */
[C---:B------:R-:W-:Y:S01]  /*91d0*/  IMAD.WIDE R40, R3.reuse, 0x2, R92 ;  /* 0x0000000203287825 */ /* 0x040fe200078e025c */
[----:B------:R1:W5:Y:S04]  /*91e0*/  LDG.E.U16 R60, desc[UR12][R42.64] ;  /* 0x0000000c2a3c7981 */ /* 0x000368000c1e1500 */
[----:B------:R1:W5:Y:S01]  /*91f0*/  LDG.E.U16 R61, desc[UR12][R44.64] ;  /* 0x0000000c2c3d7981 */ /* 0x000362000c1e1500 */
[----:B0-----:R-:W-:-:S03]  /*9200*/  IMAD.WIDE R46, R3, 0x2, R66 ;  /* 0x00000002032e7825 */ /* 0x001fc600078e0242 */
[----:B------:R-:W5:Y:S01]  /*9210*/  LDG.E.U16 R63, desc[UR12][R48.64] ;  /* 0x0000000c303f7981 */ /* 0x000f62000c1e1500 */
[----:B-1----:R-:W-:-:S03]  /*9220*/  IMAD.WIDE R42, R3, 0x2, R90 ;  /* 0x00000002032a7825 */ /* 0x002fc600078e025a */
[----:B------:R0:W5:Y:S01]  /*9230*/  LDG.E.U16 R67, desc[UR12][R46.64] ;  /* 0x0000000c2e437981 */ /* 0x000162000c1e1500 */
[----:B------:R-:W-:-:S05]  /*9240*/  IMAD.WIDE R44, R3, 0x2, R68 ;  /* 0x00000002032c7825 */ /* 0x000fca00078e0244 */
[----:B------:R1:W5:Y:S01]  /*9250*/  LDG.E.U16 R66, desc[UR12][R44.64] ;  /* 0x0000000c2c427981 */ /* 0x000362000c1e1500 */
[----:B0-----:R-:W-:-:S05]  /*9260*/  IMAD.WIDE R46, R3, 0x2, R72 ;  /* 0x00000002032e7825 */ /* 0x001fca00078e0248 */
[----:B------:R-:W5:Y:S01]  /*9270*/  LDG.E.U16 R72, desc[UR12][R46.64] ;  /* 0x0000000c2e487981 */ /* 0x000f62000c1e1500 */
[----:B-1----:R-:W-:-:S04]  /*9280*/  IMAD.WIDE R44, R3, 0x2, R84 ;  /* 0x00000002032c7825 */ /* 0x002fc800078e0254 */
[C---:B--2---:R-:W-:Y:S02]  /*9290*/  IMAD.WIDE R48, R3.reuse, 0x2, R64 ;  /* 0x0000000203307825 */ /* 0x044fe400078e0240 */
[----:B------:R0:W2:Y:S04]  /*92a0*/  LDG.E.U16 R64, desc[UR12][R40.64] ;  /* 0x0000000c28407981 */ /* 0x0000a8000c1e1500 */
[----:B------:R1:W2:Y:S04]  /*92b0*/  LDG.E.U16 R65, desc[UR12][R42.64] ;  /* 0x0000000c2a417981 */ /* 0x0002a8000c1e1500 */
[----:B------:R1:W2:Y:S01]  /*92c0*/  LDG.E.U16 R68, desc[UR12][R48.64] ;  /* 0x0000000c30447981 */ /* 0x0002a2000c1e1500 */
[----:B0-----:R-:W-:-:S04]  /*92d0*/  IMAD.WIDE R40, R3, 0x2, R88 ;  /* 0x0000000203287825 */ /* 0x001fc800078e0258 */
[C---:B-1----:R-:W-:Y:S01]  /*92e0*/  IMAD.WIDE R42, R3.reuse, 0x2, R86 ;  /* 0x00000002032a7825 */ /* 0x042fe200078e0256 */
[----:B------:R0:W2:Y:S03]  /*92f0*/  LDG.E.U16 R69, desc[UR12][R40.64] ;  /* 0x0000000c28457981 */ /* 0x0000a6000c1e1500 */
[C---:B------:R-:W-:Y:S02]  /*9300*/  IMAD.WIDE R48, R3.reuse, 0x2, R70 ;  /* 0x0000000203307825 */ /* 0x040fe400078e0246 */
[----:B------:R1:W2:Y:S04]  /*9310*/  LDG.E.U16 R70, desc[UR12][R42.64] ;  /* 0x0000000c2a467981 */ /* 0x0002a8000c1e1500 */
[----:B------:R-:W2:Y:S01]  /*9320*/  LDG.E.U16 R71, desc[UR12][R44.64] ;  /* 0x0000000c2c477981 */ /* 0x000ea2000c1e1500 */
[----:B0-----:R-:W-:-:S03]  /*9330*/  IMAD.WIDE R40, R3, 0x2, R82 ;  /* 0x0000000203287825 */ /* 0x001fc600078e0252 */
[----:B------:R3:W2:Y:S01]  /*9340*/  LDG.E.U16 R73, desc[UR12][R48.64] ;  /* 0x0000000c30497981 */ /* 0x0006a2000c1e1500 */
[----:B-1----:R-:W-:-:S03]  /*9350*/  IMAD.WIDE R42, R3, 0x2, R80 ;  /* 0x00000002032a7825 */ /* 0x002fc600078e0250 */
[----:B------:R0:W2:Y:S04]  /*9360*/  LDG.E.U16 R40, desc[UR12][R40.64] ;  /* 0x0000000c28287981 */ /* 0x0000a8000c1e1500 */
[----:B------:R1:W2:Y:S01]  /*9370*/  LDG.E.U16 R42, desc[UR12][R42.64] ;  /* 0x0000000c2a2a7981 */ /* 0x0002a2000c1e1500 */
[----:B---3--:R-:W-:-:S04]  /*9380*/  IMAD.WIDE R48, R3, 0x2, R74 ;  /* 0x0000000203307825 */ /* 0x008fc800078e024a */
[C---:B----4-:R-:W-:Y:S02]  /*9390*/  IMAD.WIDE R44, R3.reuse, 0x2, R78 ;  /* 0x00000002032c7825 */ /* 0x050fe400078e024e */
[----:B------:R-:W3:Y:S02]  /*93a0*/  LDG.E.U16 R48, desc[UR12][R48.64] ;  /* 0x0000000c30307981 */ /* 0x000ee4000c1e1500 */
[----:B-----5:R-:W-:Y:S02]  /*93b0*/  IMAD.WIDE R46, R3, 0x2, R76 ;  /* 0x00000002032e7825 */ /* 0x020fe400078e024c */
[----:B------:R-:W4:Y:S04]  /*93c0*/  LDG.E.U16 R44, desc[UR12][R44.64] ;  /* 0x0000000c2c2c7981 */ /* 0x000f28000c1e1500 */
[----:B------:R-:W5:Y:S01]  /*93d0*/  LDG.E.U16 R46, desc[UR12][R46.64] ;  /* 0x0000000c2e2e7981 */ /* 0x000f62000c1e1500 */
[----:B------:R-:W0:Y:S01]  /*93e0*/  S2R R74, SR_TID.X ;  /* 0x00000000004a7919 */ /* 0x000e220000002100 */
[----:B------:R-:W-:-:S02]  /*93f0*/  UMOV UR68, 0x1 ;  /* 0x0000000100447882 */ /* 0x000fc40000000000 */
[----:B------:R-:W-:-:S04]  /*9400*/  @!UP1 UIADD3 UR68, UPT, UPT, -UR68, 0x100000, URZ ;  /* 0x0010000044449890 */ /* 0x000fc8000fffe1ff */
[----:B------:R-:W-:Y:S02]  /*9410*/  @!UP1 USHF.L.U32 UR69, UR68, 0xb, URZ ;  /* 0x0000000b44459899 */ /* 0x000fe400080006ff */
[----:B------:R-:W-:Y:S01]  /*9420*/  @!UP1 USHF.L.U32 UR68, UR68, 0x1, URZ ;  /* 0x0000000144449899 */ /* 0x000fe200080006ff */
[C---:B0-----:R-:W-:Y:S02]  /*9430*/  LOP3.LUT R41, R74.reuse, 0x3f, RZ, 0xc0, !PT ;  /* 0x0000003f4a297812 */ /* 0x041fe400078ec0ff */
[----:B-1----:R-:W-:-:S03]  /*9440*/  LOP3.LUT R43, R74, 0x40, RZ, 0xc0, !PT ;  /* 0x000000404a2b7812 */ /* 0x002fc600078ec0ff */
[----:B------:R-:W-:-:S04]  /*9450*/  IMAD.SHL.U32 R41, R41, 0x2, RZ ;  /* 0x0000000229297824 */ /* 0x000fc800078e00ff */
[----:B------:R-:W-:-:S05]  /*9460*/  IMAD R41, R43, 0x40, R41 ;  /* 0x000000402b297824 */ /* 0x000fca00078e0229 */
[----:B------:R0:W-:Y:S04]  /*9470*/  STS.U16 [R41+UR6+0xe000], R4 ;  /* 0x00e0000429007988 */ /* 0x0001e80008000406 */
[----:B------:R-:W-:Y:S01]  /*9480*/  STS.U16 [R41+UR6+0xc000], R17 ;  /* 0x00c0001129007988 */ /* 0x000fe20008000406 */
[----:B0-----:R-:W-:-:S03]  /*9490*/  LOP3.LUT R4, R41, 0x10, RZ, 0x3c, !PT ;  /* 0x0000001029047812 */ /* 0x001fc600078e3cff */
[----:B------:R-:W-:Y:S04]  /*94a0*/  STS.U16 [R41+UR6+0xc400], R7 ;  /* 0x00c4000729007988 */ /* 0x000fe80008000406 */
[----:B------:R-:W-:Y:S04]  /*94b0*/  STS.U16 [R41+UR6+0xe400], R8 ;  /* 0x00e4000829007988 */ /* 0x000fe80008000406 */
[----:B------:R-:W-:Y:S04]  /*94c0*/  STS.U16 [R41+UR6+0xc800], R19 ;  /* 0x00c8001329007988 */ /* 0x000fe80008000406 */
[----:B------:R-:W-:Y:S04]  /*94d0*/  STS.U16 [R41+UR6+0xe800], R9 ;  /* 0x00e8000929007988 */ /* 0x000fe80008000406 */
[----:B------:R0:W-:Y:S04]  /*94e0*/  STS.U16 [R41+UR6+0xcc00], R6 ;  /* 0x00cc000629007988 */ /* 0x0001e80008000406 */
[----:B------:R-:W-:Y:S04]  /*94f0*/  STS.U16 [R41+UR6+0xec00], R10 ;  /* 0x00ec000a29007988 */ /* 0x000fe80008000406 */
[----:B------:R-:W-:Y:S01]  /*9500*/  STS.U16 [R4+UR6+0xc080], R12 ;  /* 0x00c0800c04007988 */ /* 0x000fe20008000406 */
[----:B0-----:R-:W-:-:S03]  /*9510*/  LOP3.LUT R6, R41, 0x20, RZ, 0x3c, !PT ;  /* 0x0000002029067812 */ /* 0x001fc600078e3cff */
[----:B------:R-:W-:Y:S04]  /*9520*/  STS.U16 [R4+UR6+0xe080], R13 ;  /* 0x00e0800d04007988 */ /* 0x000fe80008000406 */
[----:B------:R-:W-:Y:S04]  /*9530*/  STS.U16 [R4+UR6+0xc480], R15 ;  /* 0x00c4800f04007988 */ /* 0x000fe80008000406 */
[----:B------:R-:W-:Y:S04]  /*9540*/  STS.U16 [R4+UR6+0xe480], R11 ;  /* 0x00e4800b04007988 */ /* 0x000fe80008000406 */
[----:B------:R-:W-:Y:S04]  /*9550*/  STS.U16 [R4+UR6+0xc880], R26 ;  /* 0x00c8801a04007988 */ /* 0x000fe80008000406 */
[----:B------:R-:W-:Y:S04]  /*9560*/  STS.U16 [R4+UR6+0xe880], R16 ;  /* 0x00e8801004007988 */ /* 0x000fe80008000406 */
[----:B------:R-:W-:Y:S04]  /*9570*/  STS.U16 [R4+UR6+0xcc80], R18 ;  /* 0x00cc801204007988 */ /* 0x000fe80008000406 */
[----:B------:R0:W-:Y:S04]  /*9580*/  STS.U16 [R4+UR6+0xec80], R21 ;  /* 0x00ec801504007988 */ /* 0x0001e80008000406 */
        /* <DEDUP_REMOVED lines=15> */
[----:B------:R0:W-:Y:S04]  /*9680*/  STS.U16 [R4+UR6+0xe980], R5 ;  /* 0x00e9800504007988 */ /* 0x0001e80008000406 */
[----:B------:R-:W-:Y:S04]  /*9690*/  STS.U16 [R4+UR6+0xcd80], R38 ;  /* 0x00cd802604007988 */ /* 0x000fe80008000406 */
[----:B------:R1:W-:Y:S01]  /*96a0*/  STS.U16 [R4+UR6+0xed80], R36 ;  /* 0x00ed802404007988 */ /* 0x0003e20008000406 */
[----:B0-----:R-:W-:Y:S01]  /*96b0*/  LOP3.LUT R5, R41, 0x60, RZ, 0x3c, !PT ;  /* 0x0000006029057812 */ /* 0x001fe200078e3cff */
[----:B------:R-:W-:-:S02]  /*96c0*/  VOTEU.ALL UP3, P5 ;  /* 0x0000000000ff7886 */ /* 0x000fc40002860000 */
[----:B------:R0:W-:Y:S01]  /*96d0*/  STS.U16 [R6+UR6+0xc200], R35 ;  /* 0x00c2002306007988 */ /* 0x0001e20008000406 */
[C---:B-1----:R-:W-:Y:S02]  /*96e0*/  LOP3.LUT R4, R41.reuse, 0x50, RZ, 0x3c, !PT ;  /* 0x0000005029047812 */ /* 0x042fe400078e3cff */
[----:B------:R-:W-:Y:S01]  /*96f0*/  LOP3.LUT R41, R41, 0x70, RZ, 0x3c, !PT ;  /* 0x0000007029297812 */ /* 0x000fe200078e3cff */
[----:B------:R0:W-:Y:S04]  /*9700*/  STS.U16 [R6+UR6+0xe200], R34 ;  /* 0x00e2002206007988 */ /* 0x0001e80008000406 */
        /* <DEDUP_REMOVED lines=15> */
[----:B--2---:R0:W-:Y:S04]  /*9800*/  STS.U16 [R5+UR6+0xe300], R64 ;  /* 0x00e3004005007988 */ /* 0x0041e80008000406 */
        /* <DEDUP_REMOVED lines=11> */
[----:B----4-:R0:W-:Y:S04]  /*98c0*/  STS.U16 [R41+UR6+0xeb80], R44 ;  /* 0x00eb802c29007988 */ /* 0x0101e80008000406 */
[----:B-----5:R0:W-:Y:S04]  /*98d0*/  STS.U16 [R41+UR6+0xcf80], R46 ;  /* 0x00cf802e29007988 */ /* 0x0201e80008000406 */
[----:B---3--:R0:W-:Y:S01]  /*98e0*/  STS.U16 [R41+UR6+0xef80], R48 ;  /* 0x00ef803029007988 */ /* 0x0081e20008000406 */
[----:B------:R1:W-:Y:S06]  /*98f0*/  MEMBAR.ALL.CTA ;  /* 0x0000000000007992 */ /* 0x0003ec0000008000 */
[----:B-1----:R-:W-:Y:S04]  /*9900*/  FENCE.VIEW.ASYNC.S ;  /* 0x00000000000073c6 */ /* 0x002fe80000000000 */
[----:B------:R-:W1:Y:S02]  /*9910*/  FENCE.VIEW.ASYNC.S ;  /* 0x00000000000073c6 */ /* 0x000e640000000000 */
[----:B-1----:R0:W1:Y:S02]  /*9920*/  @!UP3 SYNCS.EXCH.64 URZ, [UR6+0x14010], UR68 ;  /* 0x0140104406ffb5b2 */ /* 0x0020640008000100 */
[----:B-1----:R-:W-:Y:S06]  /*9930*/  BAR.SYNC.DEFER_BLOCKING 0x0 ;  /* 0x0000000000007b1d */ /* 0x002fec0000010000 */
[----:B0-----:R-:W-:Y:S05]  /*9940*/  BRA.U UP2, `(.L_x_16) ;  /* 0x0000000102c87547 */ /* 0x001fea000b800000 */
[----:B------:R-:W-:Y:S01]  /*9950*/  UMOV UR68, UR11 ;  /* 0x0000000b00447c82 */ /* 0x000fe20008000000 */
[----:B------:R-:W-:Y:S01]  /*9960*/  UMOV UR69, 0x40004040 ;  /* 0x4000404000457882 */ /* 0x000fe20000000000 */
[----:B------:R-:W-:Y:S01]  /*9970*/  UMOV UR74, 0x0 ;  /* 0x00000000004a7882 */ /* 0x000fe20000000000 */
[----:B------:R-:W-:Y:S01]  /*9980*/  UMOV UR75, 0x4088010 ;  /* 0x04088010004b7882 */ /* 0x000fe20000000000 */
[----:B------:R-:W-:Y:S01]  /*9990*/  UMOV UR70, UR72 ;  /* 0x0000004800467c82 */ /* 0x000fe20008000000 */
[----:B------:R-:W-:Y:S01]  /*99a0*/  UMOV UR71, 0x40004040 ;  /* 0x4000404000477882 */ /* 0x000fe20000000000 */
[----:B------:R-:W-:Y:S01]  /*99b0*/  UMOV UR76, 0x0 ;  /* 0x00000000004c7882 */ /* 0x000fe20000000000 */
[----:B------:R0:W-:Y:S01]  /*99c0*/  UTCHMMA gdesc[UR68], gdesc[UR70], tmem[UR9], tmem[UR74], idesc[UR75], !UPT ;  /* 0x00ff4a46440075ea */ /* 0x0001e2000f800009 */
[----:B------:R-:W-:Y:S01]  /*99d0*/  UMOV UR77, 0x4088010 ;  /* 0x04088010004d7882 */ /* 0x000fe20000000000 */
[----:B------:R-:W-:Y:S01]  /*99e0*/  ELECT P0, URZ, PT ;  /* 0x0000000000ff782f */ /* 0x000fe20003800000 */
[----:B------:R1:W-:Y:S01]  /*99f0*/  UTCHMMA gdesc[UR14], gdesc[UR16], tmem[UR9], tmem[UR76], idesc[UR77], UPT ;  /* 0x00ff4c100e0075ea */ /* 0x0003e2000b800009 */
[----:B------:R-:W-:Y:S01]  /*9a00*/  MOV R4, UR6 ;  /* 0x0000000600047c02 */ /* 0x000fe20008000f00 */
[----:B------:R-:W-:-:S04]  /*9a10*/  IMAD.MOV.U32 R5, RZ, RZ, RZ ;  /* 0x000000ffff057224 */ /* 0x000fc800078e00ff */
[----:B------:R-:W-:Y:S01]  /*9a20*/  VIADD R4, R4, 0x14010 ;  /* 0x0001401004047836 */ /* 0x000fe20000000000 */
[----:B0-----:R-:W-:Y:S01]  /*9a30*/  R2UR UR70, R152 ;  /* 0x00000000984672ca */ /* 0x001fe200000e0000 */
[----:B------:R-:W-:Y:S01]  /*9a40*/  UMOV UR68, 0x0 ;  /* 0x0000000000447882 */ /* 0x000fe20000000000 */
[----:B------:R-:W-:Y:S01]  /*9a50*/  R2UR UR71, R153 ;  /* 0x00000000994772ca */ /* 0x000fe200000e0000 */
[----:B------:R-:W-:Y:S01]  /*9a60*/  UMOV UR69, 0x4088010 ;  /* 0x0408801000457882 */ /* 0x000fe20000000000 */
[----:B------:R-:W-:Y:S02]  /*9a70*/  R2UR UR74, R150 ;  /* 0x00000000964a72ca */ /* 0x000fe400000e0000 */
[----:B------:R-:W-:Y:S02]  /*9a80*/  R2UR UR75, R151 ;  /* 0x00000000974b72ca */ /* 0x000fe400000e0000 */
[----:B-1----:R-:W-:Y:S02]  /*9a90*/  R2UR UR76, R142 ;  /* 0x000000008e4c72ca */ /* 0x002fe400000e0000 */
[----:B------:R-:W-:-:S02]  /*9aa0*/  R2UR UR77, R143 ;  /* 0x000000008f4d72ca */ /* 0x000fc400000e0000 */
[----:B------:R-:W-:-:S03]  /*9ab0*/  @P0 MOV R4, R4 ;  /* 0x0000000400040202 */ /* 0x000fc60000000f00 */
[----:B------:R0:W-:Y:S01]  /*9ac0*/  UTCHMMA gdesc[UR18], gdesc[UR70], tmem[UR9], tmem[UR68], idesc[UR69], UPT ;  /* 0x00ff4446120075ea */ /* 0x0001e2000b800009 */
[----:B------:R-:W-:Y:S02]  /*9ad0*/  @P0 R2UR UR73, R4 ;  /* 0x00000000044902ca */ /* 0x000fe400000e0000 */
[----:B0-----:R-:W-:Y:S01]  /*9ae0*/  R2UR UR68, R148 ;  /* 0x00000000944472ca */ /* 0x001fe200000e0000 */
[----:B------:R-:W-:Y:S01]  /*9af0*/  UMOV UR70, 0x0 ;  /* 0x0000000000467882 */ /* 0x000fe20000000000 */
[----:B------:R-:W-:Y:S01]  /*9b00*/  R2UR UR69, R149 ;  /* 0x00000000954572ca */ /* 0x000fe200000e0000 */
[----:B------:R-:W-:Y:S02]  /*9b10*/  UMOV UR71, 0x4088010 ;  /* 0x0408801000477882 */ /* 0x000fe40000000000 */
[----:B------:R0:W-:Y:S02]  /*9b20*/  UTCHMMA gdesc[UR20], gdesc[UR74], tmem[UR9], tmem[UR70], idesc[UR71], UPT ;  /* 0x00ff464a140075ea */ /* 0x0001e4000b800009 */
[----:B0-----:R-:W-:Y:S01]  /*9b30*/  UMOV UR74, 0x0 ;  /* 0x00000000004a7882 */ /* 0x001fe20000000000 */
[----:B------:R-:W-:-:S02]  /*9b40*/  UMOV UR75, 0x4088010 ;  /* 0x04088010004b7882 */ /* 0x000fc40000000000 */
[----:B------:R0:W-:Y:S02]  /*9b50*/  UTCHMMA gdesc[UR22], gdesc[UR76], tmem[UR9], tmem[UR74], idesc[UR75], UPT ;  /* 0x00ff4a4c160075ea */ /* 0x0001e4000b800009 */
[----:B0-----:R-:W-:Y:S01]  /*9b60*/  UMOV UR76, 0x0 ;  /* 0x00000000004c7882 */ /* 0x001fe20000000000 */
[----:B------:R-:W-:Y:S02]  /*9b70*/  UMOV UR77, 0x4088010 ;  /* 0x04088010004d7882 */ /* 0x000fe40000000000 */
[----:B------:R0:W-:Y:S02]  /*9b80*/  UTCHMMA gdesc[UR24], gdesc[UR68], tmem[UR9], tmem[UR76], idesc[UR77], UPT ;  /* 0x00ff4c44180075ea */ /* 0x0001e4000b800009 */
[----:B0-----:R-:W-:Y:S01]  /*9b90*/  UMOV UR68, 0x0 ;  /* 0x0000000000447882 */ /* 0x001fe20000000000 */
[----:B------:R-:W-:Y:S02]  /*9ba0*/  UMOV UR69, 0x4088010 ;  /* 0x0408801000457882 */ /* 0x000fe40000000000 */
[----:B------:R0:W-:Y:S01]  /*9bb0*/  UTCHMMA gdesc[UR26], gdesc[UR48], tmem[UR9], tmem[UR68], idesc[UR69], UPT ;  /* 0x00ff44301a0075ea */ /* 0x0001e2000b800009 */
        /* <DEDUP_REMOVED lines=9> */
[----:B------:R0:W-:Y:S01]  /*9c50*/  UTCBAR [UR73], URZ ;  /* 0x000000ff490073e9 */ /* 0x0001e200080000ff */
[----:B------:R-:W-:Y:S01]  /*9c60*/  NOP ;  /* 0x0000000000007918 */ /* 0x000fe20000000000 */
.L_x_16:
[----:B------:R-:W1:Y:S01]  /*9c70*/  SYNCS.PHASECHK.TRANS64.TRYWAIT P0, [UR6+0x14010], RZ ;  /* 0x014010ffff0075a7 */ /* 0x000e620008001106 */
[----:B------:R-:W2:Y:S01]  /*9c80*/  S2R R4, SR_TID.X ;  /* 0x0000000000047919 */ /* 0x000ea20000002100 */
[----:B------:R-:W-:Y:S02]  /*9c90*/  LOP3.LUT R25, R74, 0x60, RZ, 0xc0, !PT ;  /* 0x000000604a197812 */ /* 0x000fe400078ec0ff */
[----:B--2---:R-:W-:-:S04]  /*9ca0*/  LOP3.LUT R4, R4, 0x10, RZ, 0xc0, !PT ;  /* 0x0000001004047812 */ /* 0x004fc800078ec0ff */
[----:B------:R-:W-:Y:S02]  /*9cb0*/  IADD3 R31, P1, PT, R4, R134, RZ ;  /* 0x00000086041f7210 */ /* 0x000fe40007f3e0ff */
[----:B------:R-:W-:-:S04]  /*9cc0*/  LOP3.LUT R4, R74, 0xf, RZ, 0xc0, !PT ;  /* 0x0000000f4a047812 */ /* 0x000fc800078ec0ff */
[----:B------:R-:W-:Y:S01]  /*9cd0*/  LEA.HI R25, R25, R4, RZ, 0x1f ;  /* 0x0000000419197211 */ /* 0x000fe200078ff8ff */
[----:B-1----:R-:W-:Y:S06]  /*9ce0*/  @!P0 BRA `(.L_x_17) ;  /* 0x0000007000188947 */ /* 0x002fec0003800000 */
.L_x_25:
[----:B------:R-:W-:Y:S01]  /*9cf0*/  BAR.SYNC.DEFER_BLOCKING 0x0 ;  /* 0x0000000000007b1d */ /* 0x000fe20000010000 */
[C---:B------:R-:W-:Y:S01]  /*9d00*/  IADD3 R21, P3, PT, R31.reuse, 0x42, RZ ;  /* 0x000000421f157810 */ /* 0x040fe20007f7e0ff */
[----:B------:R-:W-:Y:S01]  /*9d10*/  IMAD.X R29, RZ, RZ, R135, P1 ;  /* 0x000000ffff1d7224 */ /* 0x000fe200008e0687 */
[----:B------:R-:W-:Y:S02]  /*9d20*/  IADD3 R25, PT, PT, R144, R25, RZ ;  /* 0x0000001990197210 */ /* 0x000fe40007ffe0ff */
[C---:B------:R-:W-:Y:S01]  /*9d30*/  IADD3 R22, P6, PT, R31.reuse, 0x43, RZ ;  /* 0x000000431f167810 */ /* 0x040fe20007fde0ff */
[----:B0-----:R-:W0:Y:S01]  /*9d40*/  LDCU UR68, c[0x0][0x3a8] ;  /* 0x00007500ff4477ac */ /* 0x001e220008000800 */
[C---:B------:R-:W-:Y:S01]  /*9d50*/  IADD3 R23, P2, PT, R31.reuse, 0x44, RZ ;  /* 0x000000441f177810 */ /* 0x040fe20007f5e0ff */
[----:B------:R-:W-:Y:S01]  /*9d60*/  LDTM.16dp32bit_t0_t15.x16 R4, tmem[UR8+0x100000] ;  /* 0x10000008000479ee */ /* 0x000fe20008a00000 */
[----:B------:R-:W0:Y:S01]  /*9d70*/  LDTM.16dp32bit_t16_t31.x16 R4, tmem[UR8+0x100010] ;  /* 0x10001008000479ee */ /* 0x000e220008a20000 */
[----:B------:R-:W-:Y:S01]  /*9d80*/  ISETP.GT.U32.AND P1, PT, R22, R25, PT ;  /* 0x000000191600720c */ /* 0x000fe20003f24070 */
[--C-:B------:R-:W-:Y:S01]  /*9d90*/  IMAD.X R22, RZ, RZ, R29.reuse, P3 ;  /* 0x000000ffff167224 */ /* 0x100fe200018e061d */
[----:B------:R-:W-:Y:S01]  /*9da0*/  IADD3 R24, P3, PT, R31, 0x45, RZ ;  /* 0x000000451f187810 */ /* 0x000fe20007f7e0ff */
[----:B------:R-:W-:Y:S01]  /*9db0*/  IMAD.X R27, RZ, RZ, R29, P2 ;  /* 0x000000ffff1b7224 */ /* 0x000fe200010e061d */
[----:B------:R-:W-:Y:S01]  /*9dc0*/  IADD3.X R28, PT, PT, RZ, R29, RZ, P6, !PT ;  /* 0x0000001dff1c7210 */ /* 0x000fe200037fe4ff */
[----:B------:R-:W1:Y:S01]  /*9dd0*/  S2R R33, SR_TID.X ;  /* 0x0000000000217919 */ /* 0x000e620000002100 */
[----:B------:R-:W-:-:S02]  /*9de0*/  ISETP.GT.U32.AND P4, PT, R21, R25, PT ;  /* 0x000000191500720c */ /* 0x000fc40003f84070 */
[C---:B------:R-:W-:Y:S02]  /*9df0*/  IADD3 R32, P6, PT, R31.reuse, 0x40, RZ ;  /* 0x000000401f207810 */ /* 0x040fe40007fde0ff */
[----:B------:R-:W-:Y:S02]  /*9e00*/  IADD3 R21, P2, PT, R31, 0x46, RZ ;  /* 0x000000461f157810 */ /* 0x000fe40007f5e0ff */
[----:B------:R-:W-:Y:S01]  /*9e10*/  ISETP.GT.U32.AND P0, PT, R23, R25, PT ;  /* 0x000000191700720c */ /* 0x000fe20003f04070 */
[--C-:B------:R-:W-:Y:S01]  /*9e20*/  IMAD.X R23, RZ, RZ, R29.reuse, P3 ;  /* 0x000000ffff177224 */ /* 0x100fe200018e061d */
[----:B------:R-:W-:Y:S01]  /*9e30*/  IADD3.X R30, PT, PT, RZ, R29, RZ, P6, !PT ;  /* 0x0000001dff1e7210 */ /* 0x000fe200037fe4ff */
[--C-:B------:R-:W-:Y:S01]  /*9e40*/  IMAD.X R26, RZ, RZ, R29.reuse, P2 ;  /* 0x000000ffff1a7224 */ /* 0x100fe200010e061d */
[-C--:B------:R-:W-:Y:S01]  /*9e50*/  ISETP.GT.U32.AND P3, PT, R32, R25.reuse, PT ;  /* 0x000000192000720c */ /* 0x080fe20003f64070 */
[----:B------:R-:W-:Y:S01]  /*9e60*/  IMAD.U32 R20, R20, -0x80000000, RZ ;  /* 0x8000000014147824 */ /* 0x000fe200078e00ff */
[----:B------:R-:W-:Y:S01]  /*9e70*/  IADD3 R31, P2, PT, R31, 0x47, RZ ;  /* 0x000000471f1f7810 */ /* 0x000fe20007f5e0ff */
[----:B------:R-:W2:Y:S01]  /*9e80*/  @!P5 SYNCS.CCTL.IV [UR6+0x14010] ;  /* 0x01401000ff00d9b1 */ /* 0x000ea20008000006 */
[----:B------:R-:W-:Y:S01]  /*9e90*/  ISETP.GT.U32.AND.EX P3, PT, R30, RZ, PT, P3 ;  /* 0x000000ff1e00720c */ /* 0x000fe20003f64130 */
[----:B------:R-:W-:Y:S01]  /*9ea0*/  NOP ;  /* 0x0000000000007918 */ /* 0x000fe20000000000 */
[----:B------:R-:W-:Y:S01]  /*9eb0*/  ISETP.GT.U32.AND.EX P4, PT, R22, RZ, PT, P4 ;  /* 0x000000ff1600720c */ /* 0x000fe20003f84140 */
[----:B0-----:R-:W-:Y:S01]  /*9ec0*/  FMUL R4, R4, UR68 ;  /* 0x0000004404047c20 */ /* 0x001fe20008400000 */
[----:B------:R-:W-:Y:S01]  /*9ed0*/  FMUL R6, R6, UR68 ;  /* 0x0000004406067c20 */ /* 0x000fe20008400000 */
[----:B------:R-:W-:Y:S01]  /*9ee0*/  IMAD.X R29, RZ, RZ, R29, P2 ;  /* 0x000000ffff1d7224 */ /* 0x000fe200010e061d */
[----:B------:R-:W-:Y:S01]  /*9ef0*/  ISETP.GT.U32.AND.EX P1, PT, R28, RZ, PT, P1 ;  /* 0x000000ff1c00720c */ /* 0x000fe20003f24110 */
[----:B------:R-:W-:Y:S01]  /*9f00*/  FMUL R5, R5, UR68 ;  /* 0x0000004405057c20 */ /* 0x000fe20008400000 */
[----:B------:R-:W-:Y:S01]  /*9f10*/  FSEL R4, R4, -INF , !P3 ;  /* 0xff80000004047808 */ /* 0x000fe20005800000 */
[----:B------:R-:W-:Y:S01]  /*9f20*/  FMUL R7, R7, UR68 ;  /* 0x0000004407077c20 */ /* 0x000fe20008400000 */
[----:B------:R-:W-:Y:S01]  /*9f30*/  FSEL R6, R6, -INF , !P4 ;  /* 0xff80000006067808 */ /* 0x000fe20006000000 */
[----:B------:R-:W-:Y:S01]  /*9f40*/  FMUL R10, R10, UR68 ;  /* 0x000000440a0a7c20 */ /* 0x000fe20008400000 */
[-C--:B------:R-:W-:Y:S01]  /*9f50*/  ISETP.GT.U32.AND P3, PT, R21, R25.reuse, PT ;  /* 0x000000191500720c */ /* 0x080fe20003f64070 */
[----:B------:R-:W-:Y:S01]  /*9f60*/  FMUL R13, R13, UR68 ;  /* 0x000000440d0d7c20 */ /* 0x000fe20008400000 */
[----:B------:R-:W-:-:S02]  /*9f70*/  ISETP.GT.U32.AND P4, PT, R31, R25, PT ;  /* 0x000000191f00720c */ /* 0x000fc40003f84070 */
[----:B------:R-:W-:Y:S02]  /*9f80*/  ISETP.GT.U32.AND.EX P0, PT, R27, RZ, PT, P0 ;  /* 0x000000ff1b00720c */ /* 0x000fe40003f04100 */
[----:B------:R-:W-:Y:S02]  /*9f90*/  ISETP.GT.U32.AND.EX P3, PT, R26, RZ, PT, P3 ;  /* 0x000000ff1a00720c */ /* 0x000fe40003f64130 */
[----:B------:R-:W-:Y:S01]  /*9fa0*/  ISETP.GT.U32.AND.EX P4, PT, R29, RZ, PT, P4 ;  /* 0x000000ff1d00720c */ /* 0x000fe20003f84140 */
[----:B------:R-:W3:Y:S01]  /*9fb0*/  LDL.64 R26, [R1+0x248] ;  /* 0x00024800011a7983 */ /* 0x000ee20000100a00 */
[----:B------:R-:W-:Y:S02]  /*9fc0*/  ISETP.GE.U32.AND P6, PT, R32, R25, PT ;  /* 0x000000192000720c */ /* 0x000fe40003fc6070 */
[----:B-1----:R-:W-:Y:S01]  /*9fd0*/  LOP3.LUT R33, R33, 0x10, RZ, 0xc0, !PT ;  /* 0x0000001021217812 */ /* 0x002fe200078ec0ff */
[----:B------:R-:W4:Y:S01]  /*9fe0*/  LDL.64 R28, [R1+0x250] ;  /* 0x00025000011c7983 */ /* 0x000f220000100a00 */
[----:B------:R-:W-:-:S02]  /*9ff0*/  ISETP.GE.U32.AND.EX P6, PT, R30, RZ, PT, P6 ;  /* 0x000000ff1e00720c */ /* 0x000fc40003fc6160 */
[----:B------:R-:W-:Y:S02]  /*a000*/  FSEL R7, R7, -INF , !P1 ;  /* 0xff80000007077808 */ /* 0x000fe40004800000 */
[----:B------:R-:W-:Y:S02]  /*a010*/  FSEL R5, R5, -INF , !P6 ;  /* 0xff80000005057808 */ /* 0x000fe40007000000 */
[----:B------:R-:W-:Y:S02]  /*a020*/  IADD3 R21, P6, PT, R134, 0x40, RZ ;  /* 0x0000004086157810 */ /* 0x000fe40007fde0ff */
[----:B------:R-:W-:Y:S01]  /*a030*/  ISETP.GT.U32.AND P2, PT, R24, R25, PT ;  /* 0x000000191800720c */ /* 0x000fe20003f44070 */
[----:B------:R-:W-:Y:S01]  /*a040*/  FMUL R24, R9, UR68 ;  /* 0x0000004409187c20 */ /* 0x000fe20008400000 */
[----:B------:R-:W-:Y:S02]  /*a050*/  LOP3.LUT R22, R21, 0x9, R33, 0xfe, !PT ;  /* 0x0000000915167812 */ /* 0x000fe400078efe21 */
[----:B------:R-:W-:-:S02]  /*a060*/  ISETP.GT.U32.AND.EX P2, PT, R23, RZ, PT, P2 ;  /* 0x000000ff1700720c */ /* 0x000fc40003f44120 */
[-C--:B------:R-:W-:Y:S01]  /*a070*/  ISETP.GT.U32.AND P1, PT, R22, R25.reuse, PT ;  /* 0x000000191600720c */ /* 0x080fe20003f24070 */
[----:B------:R-:W-:Y:S01]  /*a080*/  FMUL R22, R8, UR68 ;  /* 0x0000004408167c20 */ /* 0x000fe20008400000 */
[C-C-:B------:R-:W-:Y:S02]  /*a090*/  LOP3.LUT R8, R21.reuse, 0xc, R33.reuse, 0xfe, !PT ;  /* 0x0000000c15087812 */ /* 0x140fe400078efe21 */
[----:B------:R-:W-:Y:S02]  /*a0a0*/  LOP3.LUT R23, R21, 0xb, R33, 0xfe, !PT ;  /* 0x0000000b15177812 */ /* 0x000fe400078efe21 */
[----:B------:R-:W-:Y:S02]  /*a0b0*/  FSEL R9, R22, -INF , !P0 ;  /* 0xff80000016097808 */ /* 0x000fe40004000000 */
[-C--:B------:R-:W-:Y:S02]  /*a0c0*/  ISETP.GT.U32.AND P0, PT, R8, R25.reuse, PT ;  /* 0x000000190800720c */ /* 0x080fe40003f04070 */
[----:B------:R-:W-:Y:S01]  /*a0d0*/  FSEL R8, R24, -INF , !P2 ;  /* 0xff80000018087808 */ /* 0x000fe20005000000 */
[----:B------:R-:W-:Y:S01]  /*a0e0*/  FMUL R24, R11, UR68 ;  /* 0x000000440b187c20 */ /* 0x000fe20008400000 */
[----:B------:R-:W-:-:S02]  /*a0f0*/  ISETP.GT.U32.AND P2, PT, R23, R25, PT ;  /* 0x000000191700720c */ /* 0x000fc40003f44070 */
[C-C-:B------:R-:W-:Y:S02]  /*a100*/  LOP3.LUT R23, R21.reuse, 0xd, R33.reuse, 0xfe, !PT ;  /* 0x0000000d15177812 */ /* 0x140fe400078efe21 */
[--C-:B------:R-:W-:Y:S02]  /*a110*/  LOP3.LUT R22, R21, 0xe, R33.reuse, 0xfe, !PT ;  /* 0x0000000e15167812 */ /* 0x100fe400078efe21 */
[----:B------:R-:W-:Y:S02]  /*a120*/  FSEL R11, R10, -INF , !P3 ;  /* 0xff8000000a0b7808 */ /* 0x000fe40005800000 */
[-C--:B------:R-:W-:Y:S02]  /*a130*/  ISETP.GT.U32.AND P3, PT, R23, R25.reuse, PT ;  /* 0x000000191700720c */ /* 0x080fe40003f64070 */
[----:B------:R-:W-:Y:S02]  /*a140*/  LOP3.LUT R23, R21, 0x8, R33, 0xfe, !PT ;  /* 0x0000000815177812 */ /* 0x000fe400078efe21 */
[----:B------:R-:W-:Y:S01]  /*a150*/  FSEL R10, R24, -INF , !P4 ;  /* 0xff800000180a7808 */ /* 0x000fe20006000000 */
[----:B------:R-:W-:Y:S01]  /*a160*/  FMUL R24, R12, UR68 ;  /* 0x000000440c187c20 */ /* 0x000fe20008400000 */
[----:B------:R-:W-:-:S02]  /*a170*/  ISETP.GT.U32.AND P4, PT, R22, R25, PT ;  /* 0x000000191600720c */ /* 0x000fc40003f84070 */
[----:B------:R-:W-:Y:S02]  /*a180*/  IADD3.X R22, PT, PT, RZ, R135, RZ, P6, !PT ;  /* 0x00000087ff167210 */ /* 0x000fe400037fe4ff */
[----:B------:R-:W-:Y:S02]  /*a190*/  ISETP.GT.U32.AND P6, PT, R23, R25, PT ;  /* 0x000000191700720c */ /* 0x000fe40003fc4070 */
[C---:B------:R-:W-:Y:S02]  /*a1a0*/  ISETP.GT.U32.AND.EX P1, PT, R22.reuse, RZ, PT, P1 ;  /* 0x000000ff1600720c */ /* 0x040fe40003f24110 */
[C-C-:B------:R-:W-:Y:S02]  /*a1b0*/  LOP3.LUT R23, R21.reuse, 0xf, R33.reuse, 0xfe, !PT ;  /* 0x0000000f15177812 */ /* 0x140fe400078efe21 */
[----:B------:R-:W-:Y:S02]  /*a1c0*/  ISETP.GT.U32.AND.EX P6, PT, R22, RZ, PT, P6 ;  /* 0x000000ff1600720c */ /* 0x000fe40003fc4160 */
[----:B------:R-:W-:-:S02]  /*a1d0*/  LOP3.LUT R21, R21, 0xa, R33, 0xfe, !PT ;  /* 0x0000000a15157812 */ /* 0x000fc400078efe21 */
[----:B------:R-:W-:Y:S02]  /*a1e0*/  FSEL R12, R13, -INF , !P1 ;  /* 0xff8000000d0c7808 */ /* 0x000fe40004800000 */
[----:B------:R-:W-:Y:S02]  /*a1f0*/  FSEL R13, R24, -INF , !P6 ;  /* 0xff800000180d7808 */ /* 0x000fe40007000000 */
[----:B------:R-:W-:Y:S02]  /*a200*/  ISETP.GT.U32.AND P6, PT, R21, R25, PT ;  /* 0x000000191500720c */ /* 0x000fe40003fc4070 */
[----:B------:R-:W-:Y:S02]  /*a210*/  FMNMX3 R21, R4, R5, R6, !PT ;  /* 0x0000000504157276 */ /* 0x000fe40007800006 */
[----:B------:R-:W-:Y:S02]  /*a220*/  ISETP.GT.U32.AND P1, PT, R23, R25, PT ;  /* 0x000000191700720c */ /* 0x000fe40003f24070 */
[----:B------:R-:W-:Y:S01]  /*a230*/  FMNMX3 R21, R21, R7, R9, !PT ;  /* 0x0000000715157276 */ /* 0x000fe20007800009 */
[----:B------:R-:W-:Y:S01]  /*a240*/  FMUL R14, R14, UR68 ;  /* 0x000000440e0e7c20 */ /* 0x000fe20008400000 */
[----:B------:R-:W-:-:S02]  /*a250*/  ISETP.GT.U32.AND.EX P0, PT, R22, RZ, PT, P0 ;  /* 0x000000ff1600720c */ /* 0x000fc40003f04100 */
[C---:B------:R-:W-:Y:S02]  /*a260*/  ISETP.GT.U32.AND.EX P2, PT, R22.reuse, RZ, PT, P2 ;  /* 0x000000ff1600720c */ /* 0x040fe40003f44120 */
[C---:B------:R-:W-:Y:S02]  /*a270*/  ISETP.GT.U32.AND.EX P3, PT, R22.reuse, RZ, PT, P3 ;  /* 0x000000ff1600720c */ /* 0x040fe40003f64130 */
[C---:B------:R-:W-:Y:S02]  /*a280*/  ISETP.GT.U32.AND.EX P4, PT, R22.reuse, RZ, PT, P4 ;  /* 0x000000ff1600720c */ /* 0x040fe40003f84140 */
[C---:B------:R-:W-:Y:S02]  /*a290*/  ISETP.GT.U32.AND.EX P1, PT, R22.reuse, RZ, PT, P1 ;  /* 0x000000ff1600720c */ /* 0x040fe40003f24110 */
[----:B------:R-:W-:Y:S02]  /*a2a0*/  ISETP.GT.U32.AND.EX P6, PT, R22, RZ, PT, P6 ;  /* 0x000000ff1600720c */ /* 0x000fe40003fc4160 */
[----:B------:R-:W-:Y:S01]  /*a2b0*/  FMNMX3 R22, R21, R8, R11, !PT ;  /* 0x0000000815167276 */ /* 0x000fe2000780000b */
[----:B------:R-:W-:Y:S01]  /*a2c0*/  FMUL R15, R15, UR68 ;  /* 0x000000440f0f7c20 */ /* 0x000fe20008400000 */
[----:B------:R-:W-:Y:S01]  /*a2d0*/  FMUL R16, R16, UR68 ;  /* 0x0000004410107c20 */ /* 0x000fe20008400000 */
[----:B------:R-:W-:-:S02]  /*a2e0*/  FSEL R21, R14, -INF , !P6 ;  /* 0xff8000000e157808 */ /* 0x000fc40007000000 */
[----:B------:R-:W-:Y:S01]  /*a2f0*/  FMNMX3 R22, R22, R10, R13, !PT ;  /* 0x0000000a16167276 */ /* 0x000fe2000780000d */
[----:B------:R-:W-:Y:S01]  /*a300*/  FMUL R17, R17, UR68 ;  /* 0x0000004411117c20 */ /* 0x000fe20008400000 */
[----:B------:R-:W-:Y:S01]  /*a310*/  FMUL R14, R18, UR68 ;  /* 0x00000044120e7c20 */ /* 0x000fe20008400000 */
[----:B------:R-:W-:Y:S01]  /*a320*/  FSEL R16, R16, -INF , !P0 ;  /* 0xff80000010107808 */ /* 0x000fe20004000000 */
[----:B------:R-:W-:Y:S01]  /*a330*/  FMUL R19, R19, UR68 ;  /* 0x0000004413137c20 */ /* 0x000fe20008400000 */
[----:B------:R-:W-:Y:S01]  /*a340*/  FSEL R18, R15, -INF , !P2 ;  /* 0xff8000000f127808 */ /* 0x000fe20005000000 */
[----:B--2---:R-:W0:Y:S01]  /*a350*/  SYNCS.PHASECHK.TRANS64.TRYWAIT P0, [R252+URZ], R20 ;  /* 0x00000014fc0075a7 */ /* 0x004e2200080011ff */
[----:B------:R-:W-:Y:S02]  /*a360*/  FMNMX3 R22, R22, R12, R21, !PT ;  /* 0x0000000c16167276 */ /* 0x000fe40007800015 */
[----:B------:R-:W-:Y:S02]  /*a370*/  FSEL R17, R17, -INF , !P3 ;  /* 0xff80000011117808 */ /* 0x000fe40005800000 */
[----:B------:R-:W-:-:S02]  /*a380*/  FSEL R15, R14, -INF , !P4 ;  /* 0xff8000000e0f7808 */ /* 0x000fc40006000000 */
[----:B------:R-:W-:Y:S02]  /*a390*/  FMNMX3 R22, R22, R18, R16, !PT ;  /* 0x0000001216167276 */ /* 0x000fe40007800010 */
[----:B------:R-:W-:Y:S02]  /*a3a0*/  FSEL R14, R19, -INF , !P1 ;  /* 0xff800000130e7808 */ /* 0x000fe40004800000 */
[----:B------:R-:W-:-:S04]  /*a3b0*/  FMNMX3 R22, R22, R17, R15, !PT ;  /* 0x0000001116167276 */ /* 0x000fc8000780000f */
[----:B------:R-:W-:-:S05]  /*a3c0*/  FMNMX R133, R14, R22, !PT ;  /* 0x000000160e857209 */ /* 0x000fca0007800000 */
[----:B------:R-:W1:Y:S02]  /*a3d0*/  SHFL.BFLY PT, R19, R133, 0x10, 0x1f ;  /* 0x0e001f0085137f89 */ /* 0x000e6400000e0000 */
[----:B-1----:R-:W-:-:S05]  /*a3e0*/  FMNMX3 R133, R133, R19, R0, !PT ;  /* 0x0000001385857276 */ /* 0x002fca0007800000 */
[--C-:B------:R-:W-:Y:S01]  /*a3f0*/  FADD R64, R4, -R133.reuse ;  /* 0x8000008504407221 */ /* 0x100fe20000000000 */
[--C-:B------:R-:W-:Y:S01]  /*a400*/  FADD R5, R5, -R133.reuse ;  /* 0x8000008505057221 */ /* 0x100fe20000000000 */
[--C-:B------:R-:W-:Y:S02]  /*a410*/  FADD R6, R6, -R133.reuse ;  /* 0x8000008506067221 */ /* 0x100fe40000000000 */
[----:B------:R-:W-:Y:S01]  /*a420*/  FMUL R64, R64, 1.4426950216293334961 ;  /* 0x3fb8aa3b40407820 */ /* 0x000fe20000400000 */
[----:B------:R-:W-:Y:S01]  /*a430*/  FMUL R5, R5, 1.4426950216293334961 ;  /* 0x3fb8aa3b05057820 */ /* 0x000fe20000400000 */
[----:B------:R-:W-:Y:S01]  /*a440*/  FMUL R6, R6, 1.4426950216293334961 ;  /* 0x3fb8aa3b06067820 */ /* 0x000fe20000400000 */
[--C-:B------:R-:W-:Y:S02]  /*a450*/  FADD R7, R7, -R133.reuse ;  /* 0x8000008507077221 */ /* 0x100fe40000000000 */
[----:B------:R-:W-:Y:S01]  /*a460*/  MUFU.EX2 R65, R5 ;  /* 0x0000000500417308 */ /* 0x000fe20000000800 */
[----:B------:R-:W-:Y:S01]  /*a470*/  FADD R9, R9, -R133 ;  /* 0x8000008509097221 */ /* 0x000fe20000000000 */
[----:B------:R-:W-:-:S06]  /*a480*/  FMUL R7, R7, 1.4426950216293334961 ;  /* 0x3fb8aa3b07077820 */ /* 0x000fcc0000400000 */
[----:B------:R-:W1:Y:S01]  /*a490*/  MUFU.EX2 R64, R64 ;  /* 0x0000004000407308 */ /* 0x000e620000000800 */
[--C-:B------:R-:W-:Y:S01]  /*a4a0*/  FADD R8, R8, -R133.reuse ;  /* 0x8000008508087221 */ /* 0x100fe20000000000 */
[----:B------:R-:W-:-:S06]  /*a4b0*/  FADD R11, R11, -R133 ;  /* 0x800000850b0b7221 */ /* 0x000fcc0000000000 */
[----:B------:R2:W5:Y:S01]  /*a4c0*/  MUFU.EX2 R62, R6 ;  /* 0x00000006003e7308 */ /* 0x0005620000000800 */
[----:B------:R-:W-:Y:S01]  /*a4d0*/  FMUL R8, R8, 1.4426950216293334961 ;  /* 0x3fb8aa3b08087820 */ /* 0x000fe20000400000 */
[----:B--2---:R-:W-:-:S06]  /*a4e0*/  FMUL R6, R9, 1.4426950216293334961 ;  /* 0x3fb8aa3b09067820 */ /* 0x004fcc0000400000 */
[----:B------:R2:W0:Y:S01]  /*a4f0*/  MUFU.EX2 R63, R7 ;  /* 0x00000007003f7308 */ /* 0x0004220000000800 */
[----:B------:R-:W-:Y:S01]  /*a500*/  FADD R10, R10, -R133 ;  /* 0x800000850a0a7221 */ /* 0x000fe20000000000 */
[----:B-1----:R-:W-:-:S06]  /*a510*/  FADD R4, R64, R65 ;  /* 0x0000004140047221 */ /* 0x002fcc0000000000 */
[----:B------:R-:W1:Y:S01]  /*a520*/  MUFU.EX2 R6, R6 ;  /* 0x0000000600067308 */ /* 0x000e620000000800 */
[----:B--2---:R-:W-:Y:S01]  /*a530*/  FMUL R7, R11, 1.4426950216293334961 ;  /* 0x3fb8aa3b0b077820 */ /* 0x004fe20000400000 */
[----:B------:R-:W-:Y:S01]  /*a540*/  FADD R13, R13, -R133 ;  /* 0x800000850d0d7221 */ /* 0x000fe20000000000 */
[----:B------:R-:W-:-:S05]  /*a550*/  FMUL R10, R10, 1.4426950216293334961 ;  /* 0x3fb8aa3b0a0a7820 */ /* 0x000fca0000400000 */
[----:B------:R2:W1:Y:S01]  /*a560*/  MUFU.EX2 R55, R8 ;  /* 0x0000000800377308 */ /* 0x0004620000000800 */
[----:B-----5:R-:W-:Y:S01]  /*a570*/  FADD R4, R62, R4 ;  /* 0x000000043e047221 */ /* 0x020fe20000000000 */
[----:B------:R-:W-:-:S06]  /*a580*/  FADD R12, R12, -R133 ;  /* 0x800000850c0c7221 */ /* 0x000fcc0000000000 */
[----:B------:R-:W5:Y:S01]  /*a590*/  MUFU.EX2 R7, R7 ;  /* 0x0000000700077308 */ /* 0x000f620000000800 */
[----:B--2---:R-:W-:Y:S01]  /*a5a0*/  FMUL R8, R13, 1.4426950216293334961 ;  /* 0x3fb8aa3b0d087820 */ /* 0x004fe20000400000 */
[----:B0-----:R-:W-:Y:S01]  /*a5b0*/  FADD R4, R63, R4 ;  /* 0x000000043f047221 */ /* 0x001fe20000000000 */
[----:B------:R-:W-:Y:S01]  /*a5c0*/  FADD R21, R21, -R133 ;  /* 0x8000008515157221 */ /* 0x000fe20000000000 */
[----:B------:R-:W-:-:S04]  /*a5d0*/  FMUL R12, R12, 1.4426950216293334961 ;  /* 0x3fb8aa3b0c0c7820 */ /* 0x000fc80000400000 */
[----:B------:R0:W2:Y:S01]  /*a5e0*/  MUFU.EX2 R54, R10 ;  /* 0x0000000a00367308 */ /* 0x0000a20000000800 */
[----:B-1----:R-:W-:Y:S01]  /*a5f0*/  FADD R4, R6, R4 ;  /* 0x0000000406047221 */ /* 0x002fe20000000000 */
[----:B------:R-:W-:Y:S01]  /*a600*/  FMUL R9, R21, 1.4426950216293334961 ;  /* 0x3fb8aa3b15097820 */ /* 0x000fe20000400000 */
[----:B------:R-:W-:-:S05]  /*a610*/  FADD R52, R18, -R133 ;  /* 0x8000008512347221 */ /* 0x000fca0000000000 */
[----:B------:R-:W1:Y:S01]  /*a620*/  MUFU.EX2 R8, R8 ;  /* 0x0000000800087308 */ /* 0x000e620000000800 */
[----:B------:R-:W-:Y:S01]  /*a630*/  FADD R4, R55, R4 ;  /* 0x0000000437047221 */ /* 0x000fe20000000000 */
[----:B------:R-:W-:Y:S01]  /*a640*/  FMUL R52, R52, 1.4426950216293334961 ;  /* 0x3fb8aa3b34347820 */ /* 0x000fe20000400000 */
[----:B------:R-:W-:-:S05]  /*a650*/  FADD R16, R16, -R133 ;  /* 0x8000008510107221 */ /* 0x000fca0000000000 */
[----:B------:R-:W1:Y:S01]  /*a660*/  MUFU.EX2 R53, R12 ;  /* 0x0000000c00357308 */ /* 0x000e620000000800 */
[----:B-----5:R-:W-:Y:S01]  /*a670*/  FADD R4, R7, R4 ;  /* 0x0000000407047221 */ /* 0x020fe20000000000 */
[----:B0-----:R-:W-:Y:S01]  /*a680*/  FMUL R10, R16, 1.4426950216293334961 ;  /* 0x3fb8aa3b100a7820 */ /* 0x001fe20000400000 */
[----:B------:R-:W-:-:S05]  /*a690*/  FADD R17, R17, -R133 ;  /* 0x8000008511117221 */ /* 0x000fca0000000000 */
[----:B------:R-:W0:Y:S01]  /*a6a0*/  MUFU.EX2 R9, R9 ;  /* 0x0000000900097308 */ /* 0x000e220000000800 */
[----:B--2---:R-:W-:Y:S01]  /*a6b0*/  FADD R4, R54, R4 ;  /* 0x0000000436047221 */ /* 0x004fe20000000000 */
[----:B------:R-:W-:Y:S01]  /*a6c0*/  FADD R15, R15, -R133 ;  /* 0x800000850f0f7221 */ /* 0x000fe20000000000 */
[----:B------:R-:W-:-:S05]  /*a6d0*/  FMUL R17, R17, 1.4426950216293334961 ;  /* 0x3fb8aa3b11117820 */ /* 0x000fca0000400000 */
[----:B------:R-:W2:Y:S01]  /*a6e0*/  MUFU.EX2 R52, R52 ;  /* 0x0000003400347308 */ /* 0x000ea20000000800 */
[----:B-1----:R-:W-:Y:S01]  /*a6f0*/  FADD R4, R8, R4 ;  /* 0x0000000408047221 */ /* 0x002fe20000000000 */
[----:B------:R-:W-:Y:S01]  /*a700*/  FMUL R11, R15, 1.4426950216293334961 ;  /* 0x3fb8aa3b0f0b7820 */ /* 0x000fe20000400000 */
[----:B------:R-:W-:-:S05]  /*a710*/  FADD R14, R14, -R133 ;  /* 0x800000850e0e7221 */ /* 0x000fca0000000000 */
[----:B------:R-:W1:Y:S01]  /*a720*/  MUFU.EX2 R10, R10 ;  /* 0x0000000a000a7308 */ /* 0x000e620000000800 */
[----:B------:R-:W-:Y:S01]  /*a730*/  FADD R4, R53, R4 ;  /* 0x0000000435047221 */ /* 0x000fe20000000000 */
[----:B------:R-:W-:-:S06]  /*a740*/  FMUL R14, R14, 1.4426950216293334961 ;  /* 0x3fb8aa3b0e0e7820 */ /* 0x000fcc0000400000 */
[----:B------:R-:W5:Y:S01]  /*a750*/  MUFU.EX2 R51, R17 ;  /* 0x0000001100337308 */ /* 0x000f620000000800 */
[----:B0-----:R-:W-:-:S07]  /*a760*/  FADD R4, R9, R4 ;  /* 0x0000000409047221 */ /* 0x001fce0000000000 */
[----:B------:R-:W0:Y:S01]  /*a770*/  MUFU.EX2 R11, R11 ;  /* 0x0000000b000b7308 */ /* 0x000e220000000800 */
[----:B--2---:R-:W-:-:S07]  /*a780*/  FADD R4, R52, R4 ;  /* 0x0000000434047221 */ /* 0x004fce0000000000 */
[----:B------:R-:W2:Y:S01]  /*a790*/  MUFU.EX2 R50, R14 ;  /* 0x0000000e00327308 */ /* 0x000ea20000000800 */
[----:B-1----:R-:W-:-:S04]  /*a7a0*/  FADD R4, R10, R4 ;  /* 0x000000040a047221 */ /* 0x002fc80000000000 */
[----:B-----5:R-:W-:-:S04]  /*a7b0*/  FADD R4, R51, R4 ;  /* 0x0000000433047221 */ /* 0x020fc80000000000 */
[----:B0-----:R-:W-:-:S04]  /*a7c0*/  FADD R4, R11, R4 ;  /* 0x000000040b047221 */ /* 0x001fc80000000000 */
[----:B--2---:R-:W-:-:S05]  /*a7d0*/  FADD R146, R50, R4 ;  /* 0x0000000432927221 */ /* 0x004fca0000000000 */
[----:B------:R0:W1:Y:S01]  /*a7e0*/  SHFL.BFLY PT, R49, R146, 0x10, 0x1f ;  /* 0x0e001f0092317f89 */ /* 0x00006200000e0000 */
[----:B---3--:R-:W-:-:S04]  /*a7f0*/  IMAD.WIDE R14, R2, 0x2, R26 ;  /* 0x00000002020e7825 */ /* 0x008fc800078e021a */
[----:B----4-:R-:W-:Y:S01]  /*a800*/  IMAD.WIDE R12, R2, 0x2, R28 ;  /* 0x00000002020c7825 */ /* 0x010fe200078e021c */
[----:B------:R-:W-:Y:S06]  /*a810*/  @!P0 BRA `(.L_x_18) ;  /* 0x0000006400588947 */ /* 0x000fec0003800000 */
.L_x_26:
[----:B------:R-:W2:Y:S04]  /*a820*/  LDL.64 R18, [R1+0x50] ;  /* 0x0000500001127983 */ /* 0x000ea80000100a00 */
[----:B------:R-:W3:Y:S04]  /*a830*/  LDL.64 R4, [R1+0x40] ;  /* 0x0000400001047983 */ /* 0x000ee80000100a00 */
[----:B------:R-:W4:Y:S04]  /*a840*/  LDL.64 R16, [R1+0x30] ;  /* 0x0000300001107983 */ /* 0x000f280000100a00 */
[----:B------:R-:W5:Y:S04]  /*a850*/  LDL.64 R26, [R1+0x20] ;  /* 0x00002000011a7983 */ /* 0x000f680000100a00 */
[----:B------:R-:W5:Y:S04]  /*a860*/  LDL.64 R24, [R1+0x10] ;  /* 0x0000100001187983 */ /* 0x000f680000100a00 */
[----:B------:R-:W5:Y:S04]  /*a870*/  LDL.64 R22, [R1] ;  /* 0x0000000001167983 */ /* 0x000f680000100a00 */
[----:B------:R-:W5:Y:S04]  /*a880*/  LDL.64 R44, [R1+0x60] ;  /* 0x00006000012c7983 */ /* 0x000f680000100a00 */
[----:B------:R-:W5:Y:S04]  /*a890*/  LDL.64 R46, [R1+0x48] ;  /* 0x00004800012e7983 */ /* 0x000f680000100a00 */
[----:B------:R-:W5:Y:S04]  /*a8a0*/  LDL.64 R70, [R1+0x58] ;  /* 0x0000580001467983 */ /* 0x000f680000100a00 */
[----:B------:R-:W5:Y:S04]  /*a8b0*/  LDL.64 R68, [R1+0x38] ;  /* 0x0000380001447983 */ /* 0x000f680000100a00 */
[----:B------:R-:W5:Y:S04]  /*a8c0*/  LDL.64 R66, [R1+0x18] ;  /* 0x0000180001427983 */ /* 0x000f680000100a00 */
[----:B------:R-:W5:Y:S04]  /*a8d0*/  LDL.64 R58, [R1+0x8] ;  /* 0x00000800013a7983 */ /* 0x000f680000100a00 */
[----:B------:R-:W5:Y:S04]  /*a8e0*/  LDL.64 R60, [R1+0x28] ;  /* 0x00002800013c7983 */ /* 0x000f680000100a00 */
[----:B------:R-:W5:Y:S01]  /*a8f0*/  LDG.E.U16 R12, desc[UR12][R12.64] ;  /* 0x0000000c0c0c7981 */ /* 0x000f62000c1e1500 */
[----:B------:R-:W-:-:S04]  /*a900*/  IMAD.WIDE R20, R2, 0x2, R248 ;  /* 0x0000000202147825 */ /* 0x000fc800078e02f8 */
[C---:B------:R-:W-:Y:S02]  /*a910*/  IMAD.WIDE R28, R2.reuse, 0x2, R236 ;  /* 0x00000002021c7825 */ /* 0x040fe400078e02ec */
[----:B------:R-:W5:Y:S04]  /*a920*/  LDG.E.U16 R20, desc[UR12][R20.64] ;  /* 0x0000000c14147981 */ /* 0x000f68000c1e1500 */
[----:B------:R-:W5:Y:S01]  /*a930*/  LDG.E.U16 R13, desc[UR12][R14.64] ;  /* 0x0000000c0e0d7981 */ /* 0x000f62000c1e1500 */
[----:B------:R-:W-:-:S04]  /*a940*/  IMAD.WIDE R32, R2, 0x2, R212 ;  /* 0x0000000202207825 */ /* 0x000fc800078e02d4 */
[----:B------:R-:W-:-:S04]  /*a950*/  IMAD.WIDE R30, R2, 0x2, R208 ;  /* 0x00000002021e7825 */ /* 0x000fc800078e02d0 */
[C---:B------:R-:W-:Y:S02]  /*a960*/  IMAD.WIDE R38, R2.reuse, 0x2, R196 ;  /* 0x0000000202267825 */ /* 0x040fe400078e02c4 */
[----:B------:R-:W5:Y:S02]  /*a970*/  LDG.E.U16 R30, desc[UR12][R30.64] ;  /* 0x0000000c1e1e7981 */ /* 0x000f64000c1e1500 */
[----:B------:R-:W-:-:S04]  /*a980*/  IMAD.WIDE R34, R2, 0x2, R192 ;  /* 0x0000000202227825 */ /* 0x000fc800078e02c0 */
[C---:B------:R-:W-:Y:S02]  /*a990*/  IMAD.WIDE R36, R2.reuse, 0x2, R184 ;  /* 0x0000000202247825 */ /* 0x040fe400078e02b8 */
[----:B------:R-:W5:Y:S02]  /*a9a0*/  LDG.E.U16 R34, desc[UR12][R34.64] ;  /* 0x0000000c22227981 */ /* 0x000f64000c1e1500 */
[C---:B------:R-:W-:Y:S02]  /*a9b0*/  IMAD.WIDE R42, R2.reuse, 0x2, R172 ;  /* 0x00000002022a7825 */ /* 0x040fe400078e02ac */
[----:B------:R-:W5:Y:S02]  /*a9c0*/  LDG.E.U16 R36, desc[UR12][R36.64] ;  /* 0x0000000c24247981 */ /* 0x000f64000c1e1500 */
[----:B------:R-:W-:-:S04]  /*a9d0*/  IMAD.WIDE R40, R2, 0x2, R168 ;  /* 0x0000000202287825 */ /* 0x000fc800078e02a8 */
[C---:B------:R-:W-:Y:S02]  /*a9e0*/  IMAD.WIDE R56, R2.reuse, 0x2, R156 ;  /* 0x0000000202387825 */ /* 0x040fe400078e029c */
[----:B------:R-:W5:Y:S02]  /*a9f0*/  LDG.E.U16 R40, desc[UR12][R40.64] ;  /* 0x0000000c28287981 */ /* 0x000f64000c1e1500 */
[----:B--2---:R-:W-:-:S04]  /*aa00*/  IMAD.WIDE R18, R2, 0x2, R18 ;  /* 0x0000000202127825 */ /* 0x004fc800078e0212 */
[C---:B---3--:R-:W-:Y:S01]  /*aa10*/  IMAD.WIDE R4, R2.reuse, 0x2, R4 ;  /* 0x0000000202047825 */ /* 0x048fe200078e0204 */
[----:B------:R5:W2:Y:S03]  /*aa20*/  LDG.E.U16 R14, desc[UR12][R18.64] ;  /* 0x0000000c120e7981 */ /* 0x000aa6000c1e1500 */
[C---:B----4-:R-:W-:Y:S01]  /*aa30*/  IMAD.WIDE R16, R2.reuse, 0x2, R16 ;  /* 0x0000000202107825 */ /* 0x050fe200078e0210 */
[----:B------:R3:W4:Y:S05]  /*aa40*/  LDG.E.U16 R15, desc[UR12][R4.64] ;  /* 0x0000000c040f7981 */ /* 0x00072a000c1e1500 */
[----:B------:R-:W2:Y:S01]  /*aa50*/  LDG.E.U16 R16, desc[UR12][R16.64] ;  /* 0x0000000c10107981 */ /* 0x000ea2000c1e1500 */
[----:B-----5:R-:W-:-:S04]  /*aa60*/  IMAD.WIDE R18, R2, 0x2, R24 ;  /* 0x0000000202127825 */ /* 0x020fc800078e0218 */
[C---:B---3--:R-:W-:Y:S02]  /*aa70*/  IMAD.WIDE R4, R2.reuse, 0x2, R26 ;  /* 0x0000000202047825 */ /* 0x048fe400078e021a */
[----:B------:R-:W3:Y:S02]  /*aa80*/  LDG.E.U16 R18, desc[UR12][R18.64] ;  /* 0x0000000c12127981 */ /* 0x000ee4000c1e1500 */
[C---:B------:R-:W-:Y:S02]  /*aa90*/  IMAD.WIDE R22, R2.reuse, 0x2, R22 ;  /* 0x0000000202167825 */ /* 0x040fe400078e0216 */
[----:B------:R5:W3:Y:S02]  /*aaa0*/  LDG.E.U16 R17, desc[UR12][R4.64] ;  /* 0x0000000c04117981 */ /* 0x000ae4000c1e1500 */
[C---:B------:R-:W-:Y:S02]  /*aab0*/  IMAD.WIDE R24, R2.reuse, 0x2, R232 ;  /* 0x0000000202187825 */ /* 0x040fe400078e02e8 */
[----:B------:R0:W3:Y:S02]  /*aac0*/  LDG.E.U16 R19, desc[UR12][R22.64] ;  /* 0x0000000c16137981 */ /* 0x0000e4000c1e1500 */
[----:B-----5:R-:W-:-:S02]  /*aad0*/  IMAD.WIDE R4, R2, 0x2, R244 ;  /* 0x0000000202047825 */ /* 0x020fc400078e02f4 */
[----:B------:R-:W5:Y:S04]  /*aae0*/  LDG.E.U16 R24, desc[UR12][R24.64] ;  /* 0x0000000c18187981 */ /* 0x000f68000c1e1500 */
[----:B------:R1:W5:Y:S01]  /*aaf0*/  LDG.E.U16 R21, desc[UR12][R4.64] ;  /* 0x0000000c04157981 */ /* 0x000362000c1e1500 */
[----:B0-----:R-:W-:-:S04]  /*ab00*/  IMAD.WIDE R22, R2, 0x2, R240 ;  /* 0x0000000202167825 */ /* 0x001fc800078e02f0 */
[C---:B------:R-:W-:Y:S02]  /*ab10*/  IMAD.WIDE R26, R2.reuse, 0x2, R224 ;  /* 0x00000002021a7825 */ /* 0x040fe400078e02e0 */
[----:B------:R-:W5:Y:S02]  /*ab20*/  LDG.E.U16 R22, desc[UR12][R22.64] ;  /* 0x0000000c16167981 */ /* 0x000f64000c1e1500 */
[C---:B-1----:R-:W-:Y:S02]  /*ab30*/  IMAD.WIDE R4, R2.reuse, 0x2, R228 ;  /* 0x0000000202047825 */ /* 0x042fe400078e02e4 */
[----:B------:R-:W5:Y:S04]  /*ab40*/  LDG.E.U16 R26, desc[UR12][R26.64] ;  /* 0x0000000c1a1a7981 */ /* 0x000f68000c1e1500 */
[----:B------:R0:W5:Y:S04]  /*ab50*/  LDG.E.U16 R25, desc[UR12][R4.64] ;  /* 0x0000000c04197981 */ /* 0x000168000c1e1500 */
[----:B------:R1:W5:Y:S01]  /*ab60*/  LDG.E.U16 R23, desc[UR12][R28.64] ;  /* 0x0000000c1c177981 */ /* 0x000362000c1e1500 */
[----:B0-----:R-:W-:-:S04]  /*ab70*/  IMAD.WIDE R4, R2, 0x2, R220 ;  /* 0x0000000202047825 */ /* 0x001fc800078e02dc */
[C---:B-1----:R-:W-:Y:S01]  /*ab80*/  IMAD.WIDE R28, R2.reuse, 0x2, R216 ;  /* 0x00000002021c7825 */ /* 0x042fe200078e02d8 */
[----:B------:R0:W5:Y:S05]  /*ab90*/  LDG.E.U16 R27, desc[UR12][R4.64] ;  /* 0x0000000c041b7981 */ /* 0x00016a000c1e1500 */
[----:B------:R-:W5:Y:S01]  /*aba0*/  LDG.E.U16 R28, desc[UR12][R28.64] ;  /* 0x0000000c1c1c7981 */ /* 0x000f62000c1e1500 */
[----:B0-----:R-:W-:-:S03]  /*abb0*/  IMAD.WIDE R4, R2, 0x2, R204 ;  /* 0x0000000202047825 */ /* 0x001fc600078e02cc */
[----:B------:R0:W5:Y:S04]  /*abc0*/  LDG.E.U16 R29, desc[UR12][R32.64] ;  /* 0x0000000c201d7981 */ /* 0x000168000c1e1500 */
[----:B------:R1:W5:Y:S01]  /*abd0*/  LDG.E.U16 R31, desc[UR12][R4.64] ;  /* 0x0000000c041f7981 */ /* 0x000362000c1e1500 */
[----:B0-----:R-:W-:-:S04]  /*abe0*/  IMAD.WIDE R32, R2, 0x2, R200 ;  /* 0x0000000202207825 */ /* 0x001fc800078e02c8 */
[C---:B-1----:R-:W-:Y:S02]  /*abf0*/  IMAD.WIDE R4, R2.reuse, 0x2, R188 ;  /* 0x0000000202047825 */ /* 0x042fe400078e02bc */
[----:B------:R-:W5:Y:S04]  /*ac00*/  LDG.E.U16 R32, desc[UR12][R32.64] ;  /* 0x0000000c20207981 */ /* 0x000f68000c1e1500 */
[----:B------:R0:W5:Y:S04]  /*ac10*/  LDG.E.U16 R35, desc[UR12][R4.64] ;  /* 0x0000000c04237981 */ /* 0x000168000c1e1500 */
[----:B------:R1:W5:Y:S01]  /*ac20*/  LDG.E.U16 R33, desc[UR12][R38.64] ;  /* 0x0000000c26217981 */ /* 0x000362000c1e1500 */
[----:B0-----:R-:W-:-:S05]  /*ac30*/  IMAD.WIDE R4, R2, 0x2, R180 ;  /* 0x0000000202047825 */ /* 0x001fca00078e02b4 */
[----:B------:R0:W5:Y:S01]  /*ac40*/  LDG.E.U16 R37, desc[UR12][R4.64] ;  /* 0x0000000c04257981 */ /* 0x000162000c1e1500 */
[----:B-1----:R-:W-:-:S06]  /*ac50*/  IMAD.WIDE R38, R2, 0x2, R176 ;  /* 0x0000000202267825 */ /* 0x002fcc00078e02b0 */
[----:B------:R-:W5:Y:S01]  /*ac60*/  LDG.E.U16 R38, desc[UR12][R38.64] ;  /* 0x0000000c26267981 */ /* 0x000f62000c1e1500 */
[----:B0-----:R-:W-:-:S04]  /*ac70*/  IMAD.WIDE R4, R2, 0x2, R164 ;  /* 0x0000000202047825 */ /* 0x001fc800078e02a4 */
[C---:B------:R-:W-:Y:S01]  /*ac80*/  IMAD.WIDE R44, R2.reuse, 0x2, R44 ;  /* 0x00000002022c7825 */ /* 0x040fe200078e022c */
[----:B------:R0:W5:Y:S04]  /*ac90*/  LDG.E.U16 R41, desc[UR12][R4.64] ;  /* 0x0000000c04297981 */ /* 0x000168000c1e1500 */
[----:B------:R1:W5:Y:S01]  /*aca0*/  LDG.E.U16 R39, desc[UR12][R42.64] ;  /* 0x0000000c2a277981 */ /* 0x000362000c1e1500 */
[----:B------:R-:W-:-:S03]  /*acb0*/  IMAD.WIDE R46, R2, 0x2, R46 ;  /* 0x00000002022e7825 */ /* 0x000fc600078e022e */
[----:B------:R-:W5:Y:S01]  /*acc0*/  LDG.E.U16 R44, desc[UR12][R44.64] ;  /* 0x0000000c2c2c7981 */ /* 0x000f62000c1e1500 */
[----:B0-----:R-:W-:-:S03]  /*acd0*/  IMAD.WIDE R4, R2, 0x2, R70 ;  /* 0x0000000202047825 */ /* 0x001fc600078e0246 */
[----:B------:R-:W5:Y:S01]  /*ace0*/  LDG.E.U16 R46, desc[UR12][R46.64] ;  /* 0x0000000c2e2e7981 */ /* 0x000f62000c1e1500 */
[----:B-1----:R-:W-:-:S03]  /*acf0*/  IMAD.WIDE R42, R2, 0x2, R160 ;  /* 0x00000002022a7825 */ /* 0x002fc600078e02a0 */
[----:B------:R0:W5:Y:S04]  /*ad00*/  LDG.E.U16 R45, desc[UR12][R4.64] ;  /* 0x0000000c042d7981 */ /* 0x000168000c1e1500 */
[----:B------:R-:W5:Y:S04]  /*ad10*/  LDG.E.U16 R42, desc[UR12][R42.64] ;  /* 0x0000000c2a2a7981 */ /* 0x000f68000c1e1500 */
[----:B------:R1:W5:Y:S01]  /*ad20*/  LDG.E.U16 R43, desc[UR12][R56.64] ;  /* 0x0000000c382b7981 */ /* 0x000362000c1e1500 */
[----:B0-----:R-:W-:-:S05]  /*ad30*/  IMAD.WIDE R4, R2, 0x2, R66 ;  /* 0x0000000202047825 */ /* 0x001fca00078e0242 */
[----:B------:R0:W5:Y:S01]  /*ad40*/  LDG.E.U16 R66, desc[UR12][R4.64] ;  /* 0x0000000c04427981 */ /* 0x000162000c1e1500 */
[----:B-1----:R-:W-:-:S05]  /*ad50*/  IMAD.WIDE R56, R2, 0x2, R68 ;  /* 0x0000000202387825 */ /* 0x002fca00078e0244 */
[----:B------:R1:W5:Y:S01]  /*ad60*/  LDG.E.U16 R47, desc[UR12][R56.64] ;  /* 0x0000000c382f7981 */ /* 0x000362000c1e1500 */
[----:B0-----:R-:W-:-:S05]  /*ad70*/  IMAD.WIDE R4, R2, 0x2, R246 ;  /* 0x0000000202047825 */ /* 0x001fca00078e02f6 */
[----:B------:R0:W5:Y:S01]  /*ad80*/  LDG.E.U16 R69, desc[UR12][R4.64] ;  /* 0x0000000c04457981 */ /* 0x000162000c1e1500 */
[----:B-1----:R-:W-:-:S05]  /*ad90*/  IMAD.WIDE R56, R2, 0x2, R250 ;  /* 0x0000000202387825 */ /* 0x002fca00078e02fa */
[----:B------:R1:W5:Y:S01]  /*ada0*/  LDG.E.U16 R68, desc[UR12][R56.64] ;  /* 0x0000000c38447981 */ /* 0x000362000c1e1500 */
[----:B0-----:R-:W-:-:S04]  /*adb0*/  IMAD.WIDE R4, R2, 0x2, R230 ;  /* 0x0000000202047825 */ /* 0x001fc800078e02e6 */
[C---:B------:R-:W-:Y:S01]  /*adc0*/  IMAD.WIDE R58, R2.reuse, 0x2, R58 ;  /* 0x00000002023a7825 */ /* 0x040fe200078e023a */
[----:B------:R0:W5:Y:S03]  /*add0*/  LDG.E.U16 R73, desc[UR12][R4.64] ;  /* 0x0000000c04497981 */ /* 0x000166000c1e1500 */
[C---:B-1----:R-:W-:Y:S01]  /*ade0*/  IMAD.WIDE R56, R2.reuse, 0x2, R242 ;  /* 0x0000000202387825 */ /* 0x042fe200078e02f2 */
[----:B------:R-:W5:Y:S04]  /*adf0*/  LDG.E.U16 R67, desc[UR12][R58.64] ;  /* 0x0000000c3a437981 */ /* 0x000f68000c1e1500 */
[----:B------:R1:W5:Y:S01]  /*ae00*/  LDG.E.U16 R70, desc[UR12][R56.64] ;  /* 0x0000000c38467981 */ /* 0x000362000c1e1500 */
[----:B------:R-:W-:-:S04]  /*ae10*/  IMAD.WIDE R60, R2, 0x2, R60 ;  /* 0x00000002023c7825 */ /* 0x000fc800078e023c */
[C---:B0-----:R-:W-:Y:S01]  /*ae20*/  IMAD.WIDE R4, R2.reuse, 0x2, R222 ;  /* 0x0000000202047825 */ /* 0x041fe200078e02de */
        /* <DEDUP_REMOVED lines=8> */
[----:B------:R1:W5:Y:S03]  /*aeb0*/  LDG.E.U16 R72, desc[UR12][R60.64] ;  /* 0x0000000c3c487981 */ /* 0x000366000c1e1500 */
[C---:B------:R-:W-:Y:S01]  /*aec0*/  IMAD.WIDE R4, R2.reuse, 0x2, R206 ;  /* 0x0000000202047825 */ /* 0x040fe200078e02ce */
[----:B------:R1:W5:Y:S03]  /*aed0*/  LDG.E.U16 R78, desc[UR12][R56.64] ;  /* 0x0000000c384e7981 */ /* 0x000366000c1e1500 */
        /* <DEDUP_REMOVED lines=26> */
[----:B-1----:R-:W-:-:S02]  /*b080*/  IMAD.WIDE R60, R2, 0x2, R154 ;  /* 0x00000002023c7825 */ /* 0x002fc400078e029a */
[----:B------:R-:W5:Y:S02]  /*b090*/  LDG.E.U16 R58, desc[UR12][R58.64] ;  /* 0x0000000c3a3a7981 */ /* 0x000f64000c1e1500 */
[----:B------:R-:W-:Y:S02]  /*b0a0*/  IMAD.WIDE R56, R2, 0x2, R162 ;  /* 0x0000000202387825 */ /* 0x000fe400078e02a2 */
[----:B------:R-:W5:Y:S04]  /*b0b0*/  LDG.E.U16 R60, desc[UR12][R60.64] ;  /* 0x0000000c3c3c7981 */ /* 0x000f68000c1e1500 */
[----:B------:R-:W5:Y:S01]  /*b0c0*/  LDG.E.U16 R56, desc[UR12][R56.64] ;  /* 0x0000000c38387981 */ /* 0x000f62000c1e1500 */
[----:B------:R-:W-:-:S03]  /*b0d0*/  LOP3.LUT R90, R132, 0x20, RZ, 0x3c, !PT ;  /* 0x00000020845a7812 */ /* 0x000fc600078e3cff */
[----:B------:R-:W-:Y:S04]  /*b0e0*/  STS.U16 [R132+UR6+0x10000], R12 ;  /* 0x0100000c84007988 */ /* 0x000fe80008000406 */
[----:B------:R-:W-:Y:S04]  /*b0f0*/  STS.U16 [R132+UR6+0x10200], R13 ;  /* 0x0102000d84007988 */ /* 0x000fe80008000406 */
[----:B--2---:R-:W-:Y:S04]  /*b100*/  STS.U16 [R132+UR6+0x10400], R14 ;  /* 0x0104000e84007988 */ /* 0x004fe80008000406 */
[----:B----4-:R-:W-:Y:S04]  /*b110*/  STS.U16 [R132+UR6+0x10600], R15 ;  /* 0x0106000f84007988 */ /* 0x010fe80008000406 */
[----:B------:R-:W-:Y:S04]  /*b120*/  STS.U16 [R132+UR6+0x10800], R16 ;  /* 0x0108001084007988 */ /* 0x000fe80008000406 */
[----:B---3--:R-:W-:Y:S04]  /*b130*/  STS.U16 [R132+UR6+0x10a00], R17 ;  /* 0x010a001184007988 */ /* 0x008fe80008000406 */
[----:B------:R-:W-:Y:S04]  /*b140*/  STS.U16 [R132+UR6+0x10c00], R18 ;  /* 0x010c001284007988 */ /* 0x000fe80008000406 */
[----:B------:R-:W-:Y:S04]  /*b150*/  STS.U16 [R132+UR6+0x10e00], R19 ;  /* 0x010e001384007988 */ /* 0x000fe80008000406 */
[----:B------:R-:W-:Y:S04]  /*b160*/  STS.U16 [R132+UR6+0x11000], R20 ;  /* 0x0110001484007988 */ /* 0x000fe80008000406 */
[----:B-----5:R-:W-:Y:S04]  /*b170*/  STS.U16 [R132+UR6+0x11200], R21 ;  /* 0x0112001584007988 */ /* 0x020fe80008000406 */
        /* <DEDUP_REMOVED lines=25> */
[----:B------:R-:W-:Y:S01]  /*b310*/  STS.U16 [R90+UR6+0x10700], R47 ;  /* 0x0107002f5a007988 */ /* 0x000fe20008000406 */
[----:B0-----:R-:W-:-:S02]  /*b320*/  F2FP.F16.F32.PACK_AB R4, R65, R64 ;  /* 0x000000404104723e */ /* 0x001fc400000000ff */
[----:B------:R-:W-:Y:S02]  /*b330*/  F2FP.F16.F32.PACK_AB R5, R63, R62 ;  /* 0x0000003e3f05723e */ /* 0x000fe400000000ff */
[----:B------:R-:W-:Y:S02]  /*b340*/  F2FP.F16.F32.PACK_AB R6, R55, R6 ;  /* 0x000000063706723e */ /* 0x000fe400000000ff */
[----:B------:R-:W-:Y:S02]  /*b350*/  F2FP.F16.F32.PACK_AB R7, R54, R7 ;  /* 0x000000073607723e */ /* 0x000fe400000000ff */
[----:B------:R-:W-:Y:S02]  /*b360*/  F2FP.F16.F32.PACK_AB R8, R53, R8 ;  /* 0x000000083508723e */ /* 0x000fe400000000ff */
[----:B------:R-:W-:Y:S01]  /*b370*/  F2FP.F16.F32.PACK_AB R9, R52, R9 ;  /* 0x000000093409723e */ /* 0x000fe200000000ff */
        /* <DEDUP_REMOVED lines=20> */
[----:B------:R-:W-:-:S03]  /*b4c0*/  F2FP.F16.F32.PACK_AB R10, R51, R10 ;  /* 0x0000000a330a723e */ /* 0x000fc600000000ff */
[----:B------:R-:W-:Y:S01]  /*b4d0*/  STS.U16 [R90+UR6+0x13100], R85 ;  /* 0x013100555a007988 */ /* 0x000fe20008000406 */
[----:B------:R-:W-:-:S03]  /*b4e0*/  F2FP.F16.F32.PACK_AB R11, R50, R11 ;  /* 0x0000000b320b723e */ /* 0x000fc600000000ff */
[----:B------:R-:W-:Y:S04]  /*b4f0*/  STS.U16 [R90+UR6+0x13300], R86 ;  /* 0x013300565a007988 */ /* 0x000fe80008000406 */
[----:B------:R-:W-:Y:S04]  /*b500*/  STS.U16 [R90+UR6+0x13500], R87 ;  /* 0x013500575a007988 */ /* 0x000fe80008000406 */
[----:B------:R-:W-:Y:S01]  /*b510*/  STS.U16 [R90+UR6+0x13700], R88 ;  /* 0x013700585a007988 */ /* 0x000fe20008000406 */
[----:B------:R-:W-:-:S03]  /*b520*/  FADD R0, -R133, R0 ;  /* 0x0000000085007221 */ /* 0x000fc60000000100 */
[----:B------:R-:W-:Y:S04]  /*b530*/  STS.U16 [R90+UR6+0x13900], R89 ;  /* 0x013900595a007988 */ /* 0x000fe80008000406 */
[----:B------:R-:W-:Y:S01]  /*b540*/  STS.U16 [R90+UR6+0x13b00], R56 ;  /* 0x013b00385a007988 */ /* 0x000fe20008000406 */
[----:B------:R-:W-:-:S03]  /*b550*/  FADD R146, R146, R49 ;  /* 0x0000003192927221 */ /* 0x000fc60000000000 */
[----:B------:R-:W-:Y:S01]  /*b560*/  STS.U16 [R90+UR6+0x13d00], R58 ;  /* 0x013d003a5a007988 */ /* 0x000fe20008000406 */
[----:B------:R-:W-:Y:S01]  /*b570*/  STTM.16dp32bit_t0_t15.x8 tmem[UR8+0x100], R4 ;  /* 0x00010004000079ed */ /* 0x000fe20008980008 */
[----:B------:R-:W-:Y:S02]  /*b580*/  STTM.16dp32bit_t16_t31.x8 tmem[UR8+0x108], R4 ;  /* 0x00010804000079ed */ /* 0x000fe400089a0008 */
[----:B------:R0:W-:Y:S01]  /*b590*/  STS.U16 [R90+UR6+0x13f00], R60 ;  /* 0x013f003c5a007988 */ /* 0x0001e20008000406 */
[----:B------:R-:W-:Y:S01]  /*b5a0*/  FMUL R0, R0, 1.4426950216293334961 ;  /* 0x3fb8aa3b00007820 */ /* 0x000fe20000400000 */
[----:B------:R-:W1:Y:S02]  /*b5b0*/  FENCE.VIEW.ASYNC.T ;  /* 0x00000000000073c6 */ /* 0x000e640000000200 */
[----:B-1----:R-:W-:Y:S06]  /*b5c0*/  BAR.SYNC.DEFER_BLOCKING 0x0 ;  /* 0x0000000000007b1d */ /* 0x002fec0000010000 */
[----:B0-----:R-:W-:Y:S01]  /*b5d0*/  LDTM.16dp32bit_t0_t15.x128 R4, tmem[UR8] ;  /* 0x00000008000479ee */ /* 0x001fe20008b80000 */
[----:B------:R-:W0:Y:S01]  /*b5e0*/  LDTM.16dp32bit_t16_t31.x128 R4, tmem[UR8+0x80] ;  /* 0x00008008000479ee */ /* 0x000e220008ba0000 */
[----:B------:R-:W0:Y:S01]  /*b5f0*/  MUFU.EX2 R0, R0 ;  /* 0x0000000000007308 */ /* 0x000e220000000800 */
[----:B------:R-:W-:Y:S01]  /*b600*/  NOP ;  /* 0x0000000000007918 */ /* 0x000fe20000000000 */
[C---:B0-----:R-:W-:Y:S01]  /*b610*/  FMUL R4, R0.reuse, R4 ;  /* 0x0000000400047220 */ /* 0x041fe20000400000 */
        /* <DEDUP_REMOVED lines=128> */
[----:B------:R0:W-:Y:S01]  /*be20*/  STTM.16dp32bit_t16_t31.x128 tmem[UR8+0x80], R4 ;  /* 0x00008004000079ed */ /* 0x0001e20008ba0008 */
[----:B------:R-:W1:Y:S02]  /*be30*/  FENCE.VIEW.ASYNC.T ;  /* 0x00000000000073c6 */ /* 0x000e640000000200 */
[----:B-1----:R-:W-:Y:S06]  /*be40*/  BAR.SYNC.DEFER_BLOCKING 0x0 ;  /* 0x0000000000007b1d */ /* 0x002fec0000010000 */
[----:B------:R1:W-:Y:S06]  /*be50*/  MEMBAR.ALL.CTA ;  /* 0x0000000000007992 */ /* 0x0003ec0000008000 */
[----:B-1----:R-:W1:Y:S01]  /*be60*/  FENCE.VIEW.ASYNC.S ;  /* 0x00000000000073c6 */ /* 0x002e620000000000 */
[----:B------:R-:W-:Y:S01]  /*be70*/  LEA R252, R140, UR6, 0x3 ;  /* 0x000000068cfc7c11 */ /* 0x000fe2000f8e18ff */
[----:B------:R-:W-:-:S03]  /*be80*/  IMAD.MOV.U32 R147, RZ, RZ, R141 ;  /* 0x000000ffff937224 */ /* 0x000fc600078e008d */
[----:B------:R-:W-:Y:S01]  /*be90*/  IADD3 R252, PT, PT, R252, 0x14000, RZ ;  /* 0x00014000fcfc7810 */ /* 0x000fe20007ffe0ff */
[----:B-1----:R-:W-:Y:S06]  /*bea0*/  BAR.SYNC.DEFER_BLOCKING 0x0 ;  /* 0x0000000000007b1d */ /* 0x002fec0000010000 */
[----:B------:R-:W-:Y:S05]  /*beb0*/  BRA.U UP2, `(.L_x_19) ;  /* 0x0000000102407547 */ /* 0x000fea000b800000 */
[----:B------:R-:W-:Y:S01]  /*bec0*/  ELECT P0, URZ, PT ;  /* 0x0000000000ff782f */ /* 0x000fe20003800000 */
[----:B0-----:R-:W-:Y:S01]  /*bed0*/  IMAD.MOV.U32 R4, RZ, RZ, R252 ;  /* 0x000000ffff047224 */ /* 0x001fe200078e00fc */
[----:B------:R-:W-:Y:S01]  /*bee0*/  UIADD3 UR73, UPT, UPT, UR7, 0x108, URZ ;  /* 0x0000010807497890 */ /* 0x000fe2000fffe0ff */
[----:B------:R-:W-:Y:S01]  /*bef0*/  IMAD.MOV.U32 R5, RZ, RZ, RZ ;  /* 0x000000ffff057224 */ /* 0x000fe200078e00ff */
[----:B------:R-:W-:Y:S01]  /*bf00*/  UMOV UR68, 0x0 ;  /* 0x0000000000447882 */ /* 0x000fe20000000000 */
[----:B------:R-:W-:Y:S01]  /*bf10*/  UMOV UR69, 0x4400010 ;  /* 0x0440001000457882 */ /* 0x000fe20000000000 */
[----:B------:R-:W-:Y:S01]  /*bf20*/  UMOV UR70, UR4 ;  /* 0x0000000400467c82 */ /* 0x000fe20008000000 */
[----:B------:R-:W-:Y:S01]  /*bf30*/  UMOV UR71, 0x80004020 ;  /* 0x8000402000477882 */ /* 0x000fe20000000000 */
[----:B------:R-:W-:Y:S01]  /*bf40*/  UMOV UR74, 0x0 ;  /* 0x00000000004a7882 */ /* 0x000fe20000000000 */
[----:B------:R-:W-:Y:S01]  /*bf50*/  UMOV UR75, 0x4400010 ;  /* 0x04400010004b7882 */ /* 0x000fe20000000000 */
[----:B------:R1:W-:Y:S01]  /*bf60*/  UTCHMMA tmem[UR10], gdesc[UR70], tmem[UR7], tmem[UR68], idesc[UR69], UPT ;  /* 0x00ff44460a0079ea */ /* 0x0003e2000b800007 */
[----:B------:R1:W-:Y:S02]  /*bf70*/  UTCHMMA tmem[UR73], gdesc[UR46], tmem[UR7], tmem[UR74], idesc[UR75], UPT ;  /* 0x00ff4a2e490079ea */ /* 0x0003e4000b800007 */
[----:B------:R-:W-:-:S04]  /*bf80*/  @P0 MOV R4, R4 ;  /* 0x0000000400040202 */ /* 0x000fc80000000f00 */
[----:B------:R-:W-:-:S13]  /*bf90*/  @P0 R2UR UR76, R4 ;  /* 0x00000000044c02ca */ /* 0x000fda00000e0000 */
[----:B------:R1:W-:Y:S01]  /*bfa0*/  UTCBAR [UR76], URZ ;  /* 0x000000ff4c0073e9 */ /* 0x0003e200080000ff */
[----:B------:R-:W-:Y:S01]  /*bfb0*/  NOP ;  /* 0x0000000000007918 */ /* 0x000fe20000000000 */
.L_x_19:
[----:B------:R-:W-:Y:S01]  /*bfc0*/  FFMA R145, R0, R145, R146 ;  /* 0x0000009100917223 */ /* 0x000fe20000000092 */
[----:B0-----:R-:W0:Y:S01]  /*bfd0*/  LDC R4, c[0x0][0x3c4] ;  /* 0x0000f100ff047b82 */ /* 0x001e220000000800 */
[----:B------:R-:W-:Y:S01]  /*bfe0*/  IADD3 R134, P0, PT, R134, 0x20, RZ ;  /* 0x0000002086867810 */ /* 0x000fe20007f1e0ff */
[----:B------:R-:W-:Y:S01]  /*bff0*/  VIADD R140, R140, 0x1 ;  /* 0x000000018c8c7836 */ /* 0x000fe20000000000 */
[----:B------:R-:W-:Y:S02]  /*c000*/  MOV R20, R147 ;  /* 0x0000009300147202 */ /* 0x000fe40000000f00 */
[----:B------:R-:W-:Y:S02]  /*c010*/  IADD3.X R135, PT, PT, RZ, R135, RZ, P0, !PT ;  /* 0x00000087ff877210 */ /* 0x000fe400007fe4ff */
[----:B------:R-:W-:Y:S01]  /*c020*/  ISETP.GE.U32.AND P0, PT, R134, R144, PT ;  /* 0x000000908600720c */ /* 0x000fe20003f06070 */
[----:B------:R-:W2:Y:S01]  /*c030*/  LDC R0, c[0x0][0x3d4] ;  /* 0x0000f500ff007b82 */ /* 0x000ea20000000800 */
[----:B------:R-:W-:-:S02]  /*c040*/  ISETP.GT.AND P1, PT, R140, 0x1, PT ;  /* 0x000000018c00780c */ /* 0x000fc40003f24270 */
[----:B------:R-:W-:Y:S02]  /*c050*/  ISETP.GE.U32.AND.EX P0, PT, R135, RZ, PT, P0 ;  /* 0x000000ff8700720c */ /* 0x000fe40003f06100 */
[----:B------:R-:W-:Y:S02]  /*c060*/  SEL R140, R140, RZ, !P1 ;  /* 0x000000ff8c8c7207 */ /* 0x000fe40004800000 */
[----:B--2---:R-:W-:-:S05]  /*c070*/  SHF.L.U32 R0, R0, 0x5, RZ ;  /* 0x0000000500007819 */ /* 0x004fca00000006ff */
[----:B------:R-:W-:Y:S02]  /*c080*/  IMAD.IADD R2, R0, 0x1, R2 ;  /* 0x0000000100027824 */ /* 0x000fe400078e0202 */
[----:B0-----:R-:W-:-:S04]  /*c090*/  IMAD.SHL.U32 R0, R4, 0x20, RZ ;  /* 0x0000002004007824 */ /* 0x001fc800078e00ff */
[----:B------:R-:W-:Y:S01]  /*c0a0*/  IMAD.IADD R3, R0, 0x1, R3 ;  /* 0x0000000100037824 */ /* 0x000fe200078e0203 */
[----:B------:R-:W-:-:S04]  /*c0b0*/  SEL R0, RZ, 0x1, !P1 ;  /* 0x00000001ff007807 */ /* 0x000fc80004800000 */
[----:B------:R-:W-:Y:S01]  /*c0c0*/  LOP3.LUT R141, R141, R0, RZ, 0x3c, !PT ;  /* 0x000000008d8d7212 */ /* 0x000fe200078e3cff */
[----:B------:R-:W-:Y:S01]  /*c0d0*/  IMAD.MOV.U32 R0, RZ, RZ, R133 ;  /* 0x000000ffff007224 */ /* 0x000fe200078e0085 */
[----:B------:R-:W-:Y:S06]  /*c0e0*/  @!P0 BRA `(.L_x_20) ;  /* 0xffffffc400b88947 */ /* 0x000fec000383ffff */
[----:B------:R-:W0:Y:S01]  /*c0f0*/  S2R R4, SR_CTAID.X ;  /* 0x0000000000047919 */ /* 0x000e220000002500 */
[----:B------:R-:W-:Y:S02]  /*c100*/  IMAD.MOV.U32 R0, RZ, RZ, R133 ;  /* 0x000000ffff007224 */ /* 0x000fe400078e0085 */
[----:B0-----:R-:W-:-:S05]  /*c110*/  IMAD.SHL.U32 R4, R4, 0x40, RZ ;  /* 0x0000004004047824 */ /* 0x001fca00078e00ff */
[----:B------:R-:W-:-:S04]  /*c120*/  IADD3 R4, PT, PT, R4, 0x40, RZ ;  /* 0x0000004004047810 */ /* 0x000fc80007ffe0ff */
[----:B------:R-:W-:-:S13]  /*c130*/  ISETP.GE.AND P0, PT, R4, 0x1, PT ;  /* 0x000000010400780c */ /* 0x000fda0003f06270 */
[----:B------:R-:W-:Y:S05]  /*c140*/  @!P0 BRA `(.L_x_15) ;  /* 0x0000000000108947 */ /* 0x000fea0003800000 */
[----:B------:R-:W-:-:S04]  /*c150*/  IMAD.U32 R147, R147, -0x80000000, RZ ;  /* 0x8000000093937824 */ /* 0x000fc800078e00ff */
[----:B------:R-:W0:Y:S02]  /*c160*/  SYNCS.PHASECHK.TRANS64.TRYWAIT P0, [R252+URZ], R147 ;  /* 0x00000093fc0075a7 */ /* 0x000e2400080011ff */
[----:B0-----:R-:W-:Y:S05]  /*c170*/  @!P0 BRA `(.L_x_21) ;  /* 0x0000004c000c8947 */ /* 0x001fea0003800000 */
.L_x_27:
[----:B------:R-:W-:-:S07]  /*c180*/  MOV R0, R133 ;  /* 0x0000008500007202 */ /* 0x000fce0000000f00 */
.L_x_15:
[C---:B------:R-:W-:Y:S01]  /*c190*/  FMUL R134, R145.reuse, 8388608 ;  /* 0x4b00000091867820 */ /* 0x040fe20000400000 */
[C---:B------:R-:W-:Y:S01]  /*c1a0*/  FSETP.GEU.AND P0, PT, R145.reuse, 1.175494350822287508e-38, PT ;  /* 0x008000009100780b */ /* 0x040fe20003f0e000 */
[----:B0-2---:R-:W-:Y:S01]  /*c1b0*/  HFMA2 R5, -RZ, RZ, 1.443359375, -0.2030029296875 ;  /* 0x3dc6b27fff057431 */ /* 0x005fe200000001ff */
[----:B------:R-:W0:Y:S01]  /*c1c0*/  S2R R4, SR_TID.X ;  /* 0x0000000000047919 */ /* 0x000e220000002100 */
[----:B------:R-:W-:Y:S01]  /*c1d0*/  BAR.SYNC.DEFER_BLOCKING 0x0 ;  /* 0x0000000000007b1d */ /* 0x000fe20000010000 */
[----:B------:R-:W-:Y:S02]  /*c1e0*/  FSEL R134, R134, R145, !P0 ;  /* 0x0000009186867208 */ /* 0x000fe40004000000 */
[----:B------:R-:W-:Y:S02]  /*c1f0*/  FSETP.GEU.AND P2, PT, |R145|, 1.175494350822287508e-38, PT ;  /* 0x008000009100780b */ /* 0x000fe40003f4e200 */
[C---:B------:R-:W-:Y:S01]  /*c200*/  ISETP.GE.U32.AND P1, PT, R134.reuse, 0x7f800000, PT ;  /* 0x7f8000008600780c */ /* 0x040fe20003f26070 */
[----:B------:R-:W-:-:S02]  /*c210*/  VIADD R2, R134, 0xc0cafb0d ;  /* 0xc0cafb0d86027836 */ /* 0x000fc40000000000 */
[----:B------:R-:W2:Y:S01]  /*c220*/  S2UR UR9, SR_CTAID.Y ;  /* 0x00000000000979c3 */ /* 0x000ea20000002600 */
[----:B------:R-:W3:Y:S01]  /*c230*/  S2R R157, SR_TID.X ;  /* 0x00000000009d7919 */ /* 0x000ee20000002100 */
[----:B------:R-:W2:Y:S01]  /*c240*/  LDCU.64 UR4, c[0x0][0x3e0] ;  /* 0x00007c00ff0477ac */ /* 0x000ea20008000a00 */
[----:B------:R-:W-:Y:S01]  /*c250*/  LOP3.LUT R3, R2, 0xff800000, RZ, 0xc0, !PT ;  /* 0xff80000002037812 */ /* 0x000fe200078ec0ff */
[----:B------:R-:W4:Y:S04]  /*c260*/  S2R R236, SR_CTAID.X ;  /* 0x0000000000ec7919 */ /* 0x000f280000002500 */
[----:B------:R-:W-:Y:S01]  /*c270*/  IMAD.IADD R2, R134, 0x1, -R3 ;  /* 0x0000000186027824 */ /* 0x000fe200078e0a03 */
[----:B------:R-:W-:-:S03]  /*c280*/  I2FP.F32.S32 R3, R3 ;  /* 0x0000000300037245 */ /* 0x000fc60000201400 */
[----:B------:R-:W-:Y:S01]  /*c290*/  FADD R132, R2, -1 ;  /* 0xbf80000002847421 */ /* 0x000fe20000000000 */
[----:B------:R-:W-:Y:S02]  /*c2a0*/  FSEL R2, RZ, -23, P0 ;  /* 0xc1b80000ff027808 */ /* 0x000fe40000000000 */
[----:B------:R-:W-:Y:S01]  /*c2b0*/  FSETP.GT.AND P0, PT, |R145|, 8.50705917302346158658e+37, PT ;  /* 0x7e8000009100780b */ /* 0x000fe20003f04200 */
[C---:B------:R-:W-:Y:S01]  /*c2c0*/  FFMA.FTZ R5, R132.reuse, R5, -0.16845393180847167969 ;  /* 0xbe2c7f3084057423 */ /* 0x040fe20000010005 */
[----:B------:R-:W5:Y:S02]  /*c2d0*/  @!P5 SYNCS.CCTL.IV [UR6+0x14000] ;  /* 0x01400000ff00d9b1 */ /* 0x000f640008000006 */
[----:B-----5:R-:W-:Y:S01]  /*c2e0*/  BAR.SYNC.DEFER_BLOCKING 0x0 ;  /* 0x0000000000007b1d */ /* 0x020fe20000010000 */
[----:B------:R-:W-:Y:S01]  /*c2f0*/  FFMA.FTZ R5, R132, R5, 0.1716887056827545166 ;  /* 0x3e2fcf2a84057423 */ /* 0x000fe20000010005 */
[----:B0-----:R-:W-:Y:S01]  /*c300*/  LOP3.LUT R4, R4, 0x10, RZ, 0xc0, !PT ;  /* 0x0000001004047812 */ /* 0x001fe200078ec0ff */
[----:B--2---:R-:W-:-:S02]  /*c310*/  UIMAD UR4, UR9, UR4, URZ ;  /* 0x00000004090472a4 */ /* 0x004fc4000f8e02ff */
[----:B------:R-:W-:Y:S01]  /*c320*/  FFMA.FTZ R5, R132, R5, -0.17900948226451873779 ;  /* 0xbe374e4384057423 */ /* 0x000fe20000010005 */
[----:B------:R-:W-:-:S03]  /*c330*/  LEA R135, R4, UR6, 0x7 ;  /* 0x0000000604877c11 */ /* 0x000fc6000f8e38ff */
[----:B------:R-:W-:Y:S01]  /*c340*/  FFMA.FTZ R5, R132, R5, 0.20512372255325317383 ;  /* 0x3e520bf484057423 */ /* 0x000fe20000010005 */
[----:B------:R-:W-:-:S03]  /*c350*/  @P0 FMUL R145, R145, 0.25 ;  /* 0x3e80000091910820 */ /* 0x000fc60000400000 */
[C---:B------:R-:W-:Y:S01]  /*c360*/  FFMA.FTZ R5, R132.reuse, R5, -0.24046532809734344482 ;  /* 0xbe763c8b84057423 */ /* 0x040fe20000010005 */
[----:B---3--:R-:W-:Y:S01]  /*c370*/  LOP3.LUT R138, R157, 0xf, RZ, 0xc0, !PT ;  /* 0x0000000f9d8a7812 */ /* 0x008fe200078ec0ff */
[----:B------:R-:W-:Y:S01]  /*c380*/  @!P2 FMUL R145, R145, 16777216 ;  /* 0x4b8000009191a820 */ /* 0x000fe20000400000 */
[----:B------:R-:W-:Y:S01]  /*c390*/  SHF.R.U32.HI R136, RZ, 0x2, R157 ;  /* 0x00000002ff887819 */ /* 0x000fe2000001169d */
[----:B------:R-:W-:Y:S01]  /*c3a0*/  FFMA.FTZ R5, R132, R5, 0.28857114911079406738 ;  /* 0x3e93bf9984057423 */ /* 0x000fe20000010005 */
[----:B----4-:R-:W-:Y:S02]  /*c3b0*/  IMAD.SHL.U32 R236, R236, 0x40, RZ ;  /* 0x00000040ecec7824 */ /* 0x010fe400078e00ff */
[----:B------:R-:W-:Y:S02]  /*c3c0*/  IMAD R137, R138, 0x10, R135 ;  /* 0x000000108a897824 */ /* 0x000fe400078e0287 */
[----:B------:R-:W-:Y:S01]  /*c3d0*/  FFMA.FTZ R133, R132, R5, -0.36067417263984680176 ;  /* 0xbeb8aa4984857423 */ /* 0x000fe20000010005 */
[----:B------:R-:W-:Y:S01]  /*c3e0*/  LOP3.LUT R136, R136, 0x18, RZ, 0xc0, !PT ;  /* 0x0000001888887812 */ /* 0x000fe200078ec0ff */
[----:B------:R-:W-:Y:S01]  /*c3f0*/  LDTM.16dp32bit_t0_t15.x128 R4, tmem[UR8] ;  /* 0x00000008000479ee */ /* 0x000fe20008b80000 */
[----:B------:R-:W0:Y:S01]  /*c400*/  LDTM.16dp32bit_t16_t31.x128 R4, tmem[UR8+0x80] ;  /* 0x00008008000479ee */ /* 0x000e220008ba0000 */
[----:B------:R-:W-:Y:S01]  /*c410*/  LOP3.LUT R138, R157, 0x60, RZ, 0xc0, !PT ;  /* 0x000000609d8a7812 */ /* 0x000fe200078ec0ff */
[----:B------:R-:W-:Y:S01]  /*c420*/  FFMA.FTZ R133, R132, R133, 0.48089820146560668945 ;  /* 0x3ef6384a84857423 */ /* 0x000fe20000010085 */
[----:B------:R-:W2:Y:S01]  /*c430*/  @!P5 SYNCS.CCTL.IV [UR6+0x14008] ;  /* 0x01400800ff00d9b1 */ /* 0x000ea20008000006 */
[----:B------:R-:W-:Y:S01]  /*c440*/  NOP ;  /* 0x0000000000007918 */ /* 0x000fe20000000000 */
[--C-:B------:R-:W-:Y:S01]  /*c450*/  LOP3.LUT R236, R236, 0x3f, R157.reuse, 0xf8, !PT ;  /* 0x0000003fecec7812 */ /* 0x100fe200078ef89d */
[----:B------:R-:W-:Y:S01]  /*c460*/  FFMA.FTZ R135, R132, R133, -0.72134751081466674805 ;  /* 0xbf38aa3b84877423 */ /* 0x000fe20000010085 */
[----:B------:R-:W-:Y:S01]  /*c470*/  FFMA.FTZ R133, R3, 1.1920928955078125e-07, R2 ;  /* 0x3400000003857823 */ /* 0x000fe20000010002 */
[----:B------:R-:W-:Y:S01]  /*c480*/  LOP3.LUT R3, R136, 0x1f, R157, 0xf8, !PT ;  /* 0x0000001f88037812 */ /* 0x000fe200078ef89d */
[----:B------:R-:W-:-:S02]  /*c490*/  IMAD.SHL.U32 R2, R157, 0x10, RZ ;  /* 0x000000109d027824 */ /* 0x000fc400078e00ff */
[C---:B------:R-:W-:Y:S01]  /*c4a0*/  FMUL R135, R132.reuse, R135 ;  /* 0x0000008784877220 */ /* 0x040fe20000400000 */
[----:B------:R-:W-:Y:S01]  /*c4b0*/  USHF.L.U32 UR8, UR4, 0x1, URZ ;  /* 0x0000000104087899 */ /* 0x000fe200080006ff */
[C---:B------:R-:W-:Y:S02]  /*c4c0*/  SHF.L.U32 R136, R3.reuse, 0x3, RZ ;  /* 0x0000000303887819 */ /* 0x040fe400000006ff */
[----:B------:R-:W-:Y:S01]  /*c4d0*/  FMUL R135, R132, R135 ;  /* 0x0000008784877220 */ /* 0x000fe20000400000 */
[----:B------:R-:W-:Y:S02]  /*c4e0*/  LOP3.LUT R2, R2, 0x30, RZ, 0xc0, !PT ;  /* 0x0000003002027812 */ /* 0x000fe400078ec0ff */
[----:B------:R-:W-:Y:S01]  /*c4f0*/  LOP3.LUT R139, R136, 0xc0, RZ, 0xc0, !PT ;  /* 0x000000c0888b7812 */ /* 0x000fe200078ec0ff */
[----:B------:R-:W-:Y:S01]  /*c500*/  FFMA.FTZ R136, R132, 1.4426950216293334961, R135 ;  /* 0x3fb8aa3b84887823 */ /* 0x000fe20000010087 */
[----:B------:R-:W-:Y:S01]  /*c510*/  IMAD R132, R138, 0x8, R137 ;  /* 0x000000088a847824 */ /* 0x000fe200078e0289 */
[----:B------:R-:W-:Y:S01]  /*c520*/  SHF.L.U32 R3, R3, 0x4, RZ ;  /* 0x0000000403037819 */ /* 0x000fe200000006ff */
[----:B------:R-:W-:-:S02]  /*c530*/  @P1 IMAD.MOV.U32 R135, RZ, RZ, 0x7f800000 ;  /* 0x7f800000ff871424 */ /* 0x000fc400078e00ff */
[----:B------:R-:W-:Y:S01]  /*c540*/  FADD R133, R133, R136 ;  /* 0x0000008885857221 */ /* 0x000fe20000000000 */
[----:B------:R-:W-:Y:S01]  /*c550*/  IADD3 R2, PT, PT, R139, UR6, R2 ;  /* 0x000000068b027c10 */ /* 0x000fe2000fffe002 */
[----:B------:R-:W3:Y:S01]  /*c560*/  MUFU.RCP R136, R145 ;  /* 0x0000009100887308 */ /* 0x000ee20000001000 */
[----:B0-----:R-:W-:Y:S01]  /*c570*/  @P0 FMUL R6, R6, 0.25 ;  /* 0x3e80000006060820 */ /* 0x001fe20000400000 */
[----:B------:R-:W-:Y:S01]  /*c580*/  @P0 FMUL R5, R5, 0.25 ;  /* 0x3e80000005050820 */ /* 0x000fe20000400000 */
        /* <DEDUP_REMOVED lines=14> */
[----:B------:R-:W-:Y:S01]  /*c670*/  @!P2 FMUL R6, R6, 16777216 ;  /* 0x4b8000000606a820 */ /* 0x000fe20000400000 */
        /* <DEDUP_REMOVED lines=15> */
[C---:B---3--:R-:W-:Y:S01]  /*c770*/  FMUL R137, R136.reuse, R6 ;  /* 0x0000000688897220 */ /* 0x048fe20000400000 */
        /* <DEDUP_REMOVED lines=14> */
[----:B------:R-:W-:Y:S01]  /*c860*/  FMUL R140, R136, R19 ;  /* 0x00000013888c7220 */ /* 0x000fe20000400000 */
[----:B------:R-:W-:Y:S01]  /*c870*/  F2FP.F16.F32.PACK_AB R8, R6, R5 ;  /* 0x000000050608723e */ /* 0x000fe200000000ff */
[----:B------:R-:W-:Y:S01]  /*c880*/  @P0 FMUL R48, R48, 0.25 ;  /* 0x3e80000030300820 */ /* 0x000fe20000400000 */
[----:B------:R-:W-:Y:S01]  /*c890*/  F2FP.F16.F32.PACK_AB R5, R10, R7 ;  /* 0x000000070a05723e */ /* 0x000fe200000000ff */
[----:B------:R-:W-:Y:S01]  /*c8a0*/  @P0 FMUL R91, R91, 0.25 ;  /* 0x3e8000005b5b0820 */ /* 0x000fe20000400000 */
[----:B------:R-:W-:Y:S01]  /*c8b0*/  F2FP.F16.F32.PACK_AB R6, R11, R12 ;  /* 0x0000000c0b06723e */ /* 0x000fe200000000ff */
[----:B------:R-:W-:Y:S01]  /*c8c0*/  @!P2 FMUL R48, R48, 16777216 ;  /* 0x4b8000003030a820 */ /* 0x000fe20000400000 */
[----:B------:R-:W-:Y:S01]  /*c8d0*/  F2FP.F16.F32.PACK_AB R4, R137, R4 ;  /* 0x000000048904723e */ /* 0x000fe200000000ff */
[----:B------:R-:W-:Y:S01]  /*c8e0*/  @P0 FMUL R20, R20, 0.25 ;  /* 0x3e80000014140820 */ /* 0x000fe20000400000 */
        /* <DEDUP_REMOVED lines=8> */
[----:B------:R-:W-:Y:S01]  /*c970*/  @P0 FMUL R25, R25, 0.25 ;  /* 0x3e80000019190820 */ /* 0x000fe20000400000 */
[----:B--2---:R-:W-:Y:S01]  /*c980*/  STS.128 [R132], R4 ;  /* 0x0000000484007388 */ /* 0x004fe20000000c00 */
[----:B------:R-:W-:Y:S01]  /*c990*/  @P0 FMUL R26, R26, 0.25 ;  /* 0x3e8000001a1a0820 */ /* 0x000fe20000400000 */
[----:B------:R-:W-:Y:S01]  /*c9a0*/  @P0 FMUL R27, R27, 0.25 ;  /* 0x3e8000001b1b0820 */ /* 0x000fe20000400000 */
[----:B------:R-:W-:Y:S01]  /*c9b0*/  @P0 FMUL R28, R28, 0.25 ;  /* 0x3e8000001c1c0820 */ /* 0x000fe20000400000 */
[----:B------:R-:W-:Y:S01]  /*c9c0*/  STS.128 [R132+0x400], R8 ;  /* 0x0004000884007388 */ /* 0x000fe20000000c00 */
        /* <DEDUP_REMOVED lines=102> */
[C---:B------:R-:W-:Y:S01]  /*d030*/  @P1 FFMA.FTZ R133, R134.reuse, R135, +INF ;  /* 0x7f80000086851423 */ /* 0x040fe20000010087 */
[----:B------:R-:W-:Y:S01]  /*d040*/  FSETP.NEU.AND P0, PT, R134, RZ, PT ;  /* 0x000000ff8600720b */ /* 0x000fe20003f0d000 */
[C---:B------:R-:W-:Y:S01]  /*d050*/  FMUL R151, R136.reuse, R48 ;  /* 0x0000003088977220 */ /* 0x040fe20000400000 */
[----:B------:R-:W-:Y:S01]  /*d060*/  FMUL R48, R136, R91 ;  /* 0x0000005b88307220 */ /* 0x000fe20000400000 */
[----:B------:R-:W-:Y:S01]  /*d070*/  @!P2 FMUL R51, R51, 16777216 ;  /* 0x4b8000003333a820 */ /* 0x000fe20000400000 */
[----:B------:R-:W-:Y:S01]  /*d080*/  FSEL R91, R133, -INF , P0 ;  /* 0xff800000855b7808 */ /* 0x000fe20000000000 */
[----:B------:R-:W-:Y:S01]  /*d090*/  @!P2 FMUL R78, R78, 16777216 ;  /* 0x4b8000004e4ea820 */ /* 0x000fe20000400000 */
[----:B------:R-:W-:Y:S01]  /*d0a0*/  @!P2 FMUL R20, R20, 16777216 ;  /* 0x4b8000001414a820 */ /* 0x000fe20000400000 */
[C---:B------:R-:W-:Y:S01]  /*d0b0*/  FMUL R162, R136.reuse, R51 ;  /* 0x0000003388a27220 */ /* 0x040fe20000400000 */
[----:B------:R-:W-:Y:S01]  /*d0c0*/  @!P2 FMUL R21, R21, 16777216 ;  /* 0x4b8000001515a820 */ /* 0x000fe20000400000 */
[----:B------:R-:W-:Y:S01]  /*d0d0*/  FFMA R91, R91, 0.69314718246459960938, R0 ;  /* 0x3f3172185b5b7823 */ /* 0x000fe20000000000 */
[----:B------:R-:W-:Y:S01]  /*d0e0*/  BAR.SYNC.DEFER_BLOCKING 0x0 ;  /* 0x0000000000007b1d */ /* 0x000fe20000010000 */
[----:B------:R-:W-:Y:S01]  /*d0f0*/  LOP3.LUT R0, R157, 0x7f, RZ, 0xc0, !PT ;  /* 0x0000007f9d007812 */ /* 0x000fe200078ec0ff */
[----:B------:R-:W-:Y:S01]  /*d100*/  FMUL R51, R136, R78 ;  /* 0x0000004e88337220 */ /* 0x000fe20000400000 */
[----:B------:R-:W-:Y:S01]  /*d110*/  @!P2 FMUL R22, R22, 16777216 ;  /* 0x4b8000001616a820 */ /* 0x000fe20000400000 */
[----:B------:R-:W-:Y:S01]  /*d120*/  @!P2 FMUL R23, R23, 16777216 ;  /* 0x4b8000001717a820 */ /* 0x000fe20000400000 */
[----:B------:R-:W-:Y:S01]  /*d130*/  LEA R78, R0, UR6, 0x4 ;  /* 0x00000006004e7c11 */ /* 0x000fe2000f8e20ff */
        /* <DEDUP_REMOVED lines=12> */
[C---:B------:R-:W-:Y:S01]  /*d200*/  FMUL R18, R136.reuse, R20 ;  /* 0x0000001488127220 */ /* 0x040fe20000400000 */
[C---:B------:R-:W-:Y:S01]  /*d210*/  FMUL R15, R136.reuse, R21 ;  /* 0x00000015880f7220 */ /* 0x040fe20000400000 */
[C---:B------:R-:W-:Y:S01]  /*d220*/  FMUL R141, R136.reuse, R22 ;  /* 0x00000016888d7220 */ /* 0x040fe20000400000 */
[C---:B------:R-:W-:Y:S01]  /*d230*/  FMUL R142, R136.reuse, R23 ;  /* 0x00000017888e7220 */ /* 0x040fe20000400000 */
[C---:B------:R-:W-:Y:S01]  /*d240*/  FMUL R19, R136.reuse, R24 ;  /* 0x0000001888137220 */ /* 0x040fe20000400000 */
[C---:B------:R-:W-:Y:S01]  /*d250*/  FMUL R146, R136.reuse, R26 ;  /* 0x0000001a88927220 */ /* 0x040fe20000400000 */
[----:B------:R-:W-:Y:S01]  /*d260*/  LDS.128 R4, [R78] ;  /* 0x000000004e047984 */ /* 0x000fe20000000c00 */
[C---:B------:R-:W-:Y:S01]  /*d270*/  FMUL R23, R136.reuse, R25 ;  /* 0x0000001988177220 */ /* 0x040fe20000400000 */
[C---:B------:R-:W-:Y:S01]  /*d280*/  FMUL R148, R136.reuse, R27 ;  /* 0x0000001b88947220 */ /* 0x040fe20000400000 */
[C---:B------:R-:W-:Y:S01]  /*d290*/  FMUL R145, R136.reuse, R28 ;  /* 0x0000001c88917220 */ /* 0x040fe20000400000 */
[----:B------:R-:W-:Y:S01]  /*d2a0*/  LDS.128 R8, [R78+0x800] ;  /* 0x000800004e087984 */ /* 0x000fe20000000c00 */
        /* <DEDUP_REMOVED lines=8> */
[----:B------:R-:W-:Y:S01]  /*d330*/  @!P2 FMUL R36, R36, 16777216 ;  /* 0x4b8000002424a820 */ /* 0x000fe20000400000 */
        /* <DEDUP_REMOVED lines=11> */
[----:B------:R-:W-:Y:S01]  /*d3f0*/  BAR.SYNC.DEFER_BLOCKING 0x0 ;  /* 0x0000000000007b1d */ /* 0x000fe20000010000 */
[----:B------:R-:W-:Y:S01]  /*d400*/  F2FP.F16.F32.PACK_AB R19, R160, R153 ;  /* 0x00000099a013723e */ /* 0x000fe200000000ff */
        /* <DEDUP_REMOVED lines=22> */
[----:B------:R-:W-:Y:S01]  /*d570*/  STS.128 [R132], R12 ;  /* 0x0000000c84007388 */ /* 0x000fe20000000c00 */
[----:B------:R-:W-:Y:S01]  /*d580*/  F2FP.F16.F32.PACK_AB R20, R21, R20 ;  /* 0x000000141514723e */ /* 0x000fe200000000ff */
[----:B------:R-:W-:Y:S01]  /*d590*/  @!P2 FMUL R52, R52, 16777216 ;  /* 0x4b8000003434a820 */ /* 0x000fe20000400000 */
[----:B------:R-:W-:Y:S01]  /*d5a0*/  F2FP.F16.F32.PACK_AB R21, R27, R22 ;  /* 0x000000161b15723e */ /* 0x000fe200000000ff */
[----:B------:R-:W-:Y:S01]  /*d5b0*/  STS.128 [R132+0x400], R16 ;  /* 0x0004001084007388 */ /* 0x000fe20000000c00 */
[----:B------:R-:W-:Y:S01]  /*d5c0*/  F2FP.F16.F32.PACK_AB R25, R26, R25 ;  /* 0x000000191a19723e */ /* 0x000fe200000000ff */
[----:B------:R-:W-:Y:S01]  /*d5d0*/  @!P2 FMUL R54, R54, 16777216 ;  /* 0x4b8000003636a820 */ /* 0x000fe20000400000 */
[----:B------:R-:W-:Y:S01]  /*d5e0*/  F2FP.F16.F32.PACK_AB R24, R39, R24 ;  /* 0x000000182718723e */ /* 0x000fe200000000ff */
[----:B------:R-:W-:Y:S01]  /*d5f0*/  BAR.SYNC.DEFER_BLOCKING 0x0 ;  /* 0x0000000000007b1d */ /* 0x000fe20000010000 */
        /* <DEDUP_REMOVED lines=31> */
[----:B------:R-:W-:Y:S01]  /*d7f0*/  BAR.SYNC.DEFER_BLOCKING 0x0 ;  /* 0x0000000000007b1d */ /* 0x000fe20000010000 */
        /* <DEDUP_REMOVED lines=23> */
[----:B------:R-:W-:Y:S01]  /*d970*/  STS.128 [R132], R20 ;  /* 0x0000001484007388 */ /* 0x000fe20000000c00 */
[----:B------:R-:W-:Y:S01]  /*d980*/  @!P2 FMUL R79, R79, 16777216 ;  /* 0x4b8000004f4fa820 */ /* 0x000fe20000400000 */
[----:B------:R-:W-:Y:S01]  /*d990*/  @!P2 FMUL R80, R80, 16777216 ;  /* 0x4b8000005050a820 */ /* 0x000fe20000400000 */
[----:B------:R-:W-:Y:S01]  /*d9a0*/  @!P2 FMUL R81, R81, 16777216 ;  /* 0x4b8000005151a820 */ /* 0x000fe20000400000 */
[----:B------:R-:W-:Y:S01]  /*d9b0*/  STS.128 [R132+0x400], R24 ;  /* 0x0004001884007388 */ /* 0x000fe20000000c00 */
[----:B------:R-:W-:Y:S01]  /*d9c0*/  @!P2 FMUL R82, R82, 16777216 ;  /* 0x4b8000005252a820 */ /* 0x000fe20000400000 */
[----:B------:R-:W-:Y:S01]  /*d9d0*/  @!P2 FMUL R83, R83, 16777216 ;  /* 0x4b8000005353a820 */ /* 0x000fe20000400000 */
[C---:B------:R-:W-:Y:S01]  /*d9e0*/  FMUL R36, R136.reuse, R68 ;  /* 0x0000004488247220 */ /* 0x040fe20000400000 */
[----:B------:R-:W-:Y:S01]  /*d9f0*/  BAR.SYNC.DEFER_BLOCKING 0x0 ;  /* 0x0000000000007b1d */ /* 0x000fe20000010000 */
        /* <DEDUP_REMOVED lines=23> */
[----:B------:R-:W-:Y:S01]  /*db70*/  LDS.128 R20, [R78] ;  /* 0x000000004e147984 */ /* 0x000fe20000000c00 */
[----:B------:R-:W-:Y:S01]  /*db80*/  F2FP.F16.F32.PACK_AB R42, R79, R42 ;  /* 0x0000002a4f2a723e */ /* 0x000fe200000000ff */
[----:B------:R-:W-:Y:S01]  /*db90*/  @!P2 FMUL R88, R88, 16777216 ;  /* 0x4b8000005858a820 */ /* 0x000fe20000400000 */
[----:B------:R-:W-:Y:S01]  /*dba0*/  F2FP.F16.F32.PACK_AB R39, R67, R80 ;  /* 0x000000504327723e */ /* 0x000fe200000000ff */
[----:B------:R-:W-:Y:S01]  /*dbb0*/  LDS.128 R24, [R78+0x800] ;  /* 0x000800004e187984 */ /* 0x000fe20000000c00 */
[----:B------:R-:W-:Y:S01]  /*dbc0*/  F2FP.F16.F32.PACK_AB R43, R58, R81 ;  /* 0x000000513a2b723e */ /* 0x000fe200000000ff */
[----:B------:R-:W-:Y:S01]  /*dbd0*/  @!P2 FMUL R89, R89, 16777216 ;  /* 0x4b8000005959a820 */ /* 0x000fe20000400000 */
[----:B------:R-:W-:Y:S01]  /*dbe0*/  @!P2 FMUL R90, R90, 16777216 ;  /* 0x4b8000005a5aa820 */ /* 0x000fe20000400000 */
[----:B------:R-:W-:Y:S01]  /*dbf0*/  BAR.SYNC.DEFER_BLOCKING 0x0 ;  /* 0x0000000000007b1d */ /* 0x000fe20000010000 */
        /* <DEDUP_REMOVED lines=25> */
[----:B------:R-:W0:Y:S01]  /*dd90*/  LDC R82, c[0x0][0x3e8] ;  /* 0x0000fa00ff527b82 */ /* 0x000e220000000800 */
[----:B------:R-:W-:Y:S01]  /*dda0*/  F2FP.F16.F32.PACK_AB R84, R45, R84 ;  /* 0x000000542d54723e */ /* 0x000fe200000000ff */
[----:B------:R-:W-:Y:S01]  /*ddb0*/  STS.128 [R132+0x400], R32 ;  /* 0x0004002084007388 */ /* 0x000fe20000000c00 */
[----:B------:R-:W-:Y:S01]  /*ddc0*/  F2FP.F16.F32.PACK_AB R85, R49, R88 ;  /* 0x000000583155723e */ /* 0x000fe200000000ff */
[----:B------:R-:W-:Y:S01]  /*ddd0*/  @!P2 FMUL R100, R100, 16777216 ;  /* 0x4b8000006464a820 */ /* 0x000fe20000400000 */
[----:B------:R-:W-:-:S03]  /*dde0*/  F2FP.F16.F32.PACK_AB R61, R48, R89 ;  /* 0x00000059303d723e */ /* 0x000fc600000000ff */
        /* <DEDUP_REMOVED lines=8> */
[C---:B------:R-:W-:Y:S01]  /*de70*/  FMUL R100, R136.reuse, R100 ;  /* 0x0000006488647220 */ /* 0x040fe20000400000 */
[----:B------:R-:W-:Y:S01]  /*de80*/  SHF.R.U32.HI R65, RZ, 0x6, R157 ;  /* 0x00000006ff417819 */ /* 0x000fe2000001169d */
[C---:B------:R-:W-:Y:S01]  /*de90*/  FMUL R101, R136.reuse, R101 ;  /* 0x0000006588657220 */ /* 0x040fe20000400000 */
[C---:B------:R-:W-:Y:S01]  /*dea0*/  FMUL R47, R136.reuse, R102 ;  /* 0x00000066882f7220 */ /* 0x040fe20000400000 */
[----:B------:R-:W-:Y:S01]  /*deb0*/  FMUL R46, R136, R103 ;  /* 0x00000067882e7220 */ /* 0x000fe20000400000 */
[----:B------:R-:W-:Y:S01]  /*dec0*/  SGXT.U32 R65, R65, 0x1 ;  /* 0x000000014141781a */ /* 0x000fe20000000000 */
[----:B------:R-:W-:Y:S01]  /*ded0*/  @!P2 FMUL R104, R104, 16777216 ;  /* 0x4b8000006868a820 */ /* 0x000fe20000400000 */
[----:B------:R-:W-:Y:S01]  /*dee0*/  @!P2 FMUL R105, R105, 16777216 ;  /* 0x4b8000006969a820 */ /* 0x000fe20000400000 */
[----:B------:R-:W-:Y:S01]  /*def0*/  F2FP.F16.F32.PACK_AB R56, R47, R100 ;  /* 0x000000642f38723e */ /* 0x000fe200000000ff */
[----:B------:R-:W-:Y:S01]  /*df00*/  @!P2 FMUL R106, R106, 16777216 ;  /* 0x4b8000006a6aa820 */ /* 0x000fe20000400000 */
[----:B------:R-:W-:Y:S01]  /*df10*/  F2FP.F16.F32.PACK_AB R96, R46, R101 ;  /* 0x000000652e60723e */ /* 0x000fe200000000ff */
[----:B0-----:R-:W-:-:S02]  /*df20*/  IMAD R65, R65, R82, RZ ;  /* 0x0000005241417224 */ /* 0x001fc400078e02ff */
[----:B------:R-:W-:Y:S01]  /*df30*/  @!P2 FMUL R107, R107, 16777216 ;  /* 0x4b8000006b6ba820 */ /* 0x000fe20000400000 */
[----:B------:R-:W-:Y:S01]  /*df40*/  @!P2 FMUL R108, R108, 16777216 ;  /* 0x4b8000006c6ca820 */ /* 0x000fe20000400000 */
[----:B------:R-:W-:Y:S01]  /*df50*/  @!P2 FMUL R109, R109, 16777216 ;  /* 0x4b8000006d6da820 */ /* 0x000fe20000400000 */
[----:B------:R-:W-:Y:S01]  /*df60*/  @!P2 FMUL R110, R110, 16777216 ;  /* 0x4b8000006e6ea820 */ /* 0x000fe20000400000 */
[----:B------:R-:W-:Y:S01]  /*df70*/  LDS.128 R28, [R78] ;  /* 0x000000004e1c7984 */ /* 0x000fe20000000c00 */
[----:B------:R-:W-:Y:S01]  /*df80*/  LEA R67, R82, R65, 0x1 ;  /* 0x0000004152437211 */ /* 0x000fe200078e08ff */
[----:B------:R-:W-:Y:S01]  /*df90*/  @!P2 FMUL R111, R111, 16777216 ;  /* 0x4b8000006f6fa820 */ /* 0x000fe20000400000 */
[----:B------:R-:W-:Y:S01]  /*dfa0*/  @!P2 FMUL R112, R112, 16777216 ;  /* 0x4b8000007070a820 */ /* 0x000fe20000400000 */
[----:B------:R-:W-:Y:S01]  /*dfb0*/  LDS.128 R32, [R78+0x800] ;  /* 0x000800004e207984 */ /* 0x000fe20000000c00 */
[----:B------:R-:W-:Y:S01]  /*dfc0*/  @!P2 FMUL R113, R113, 16777216 ;  /* 0x4b8000007171a820 */ /* 0x000fe20000400000 */
[----:B------:R-:W-:Y:S01]  /*dfd0*/  @!P2 FMUL R114, R114, 16777216 ;  /* 0x4b8000007272a820 */ /* 0x000fe20000400000 */
[----:B------:R-:W-:Y:S01]  /*dfe0*/  @!P2 FMUL R115, R115, 16777216 ;  /* 0x4b8000007373a820 */ /* 0x000fe20000400000 */
[----:B------:R-:W-:Y:S01]  /*dff0*/  BAR.SYNC.DEFER_BLOCKING 0x0 ;  /* 0x0000000000007b1d */ /* 0x000fe20000010000 */
[----:B------:R-:W-:-:S02]  /*e000*/  IMAD R71, R82, 0x2, R67 ;  /* 0x0000000252477824 */ /* 0x000fc400078e0243 */
        /* <DEDUP_REMOVED lines=12> */
[----:B------:R-:W-:Y:S01]  /*e0d0*/  IMAD R79, R82, 0x2, R71 ;  /* 0x00000002524f7824 */ /* 0x000fe200078e0247 */
[----:B------:R-:W-:Y:S01]  /*e0e0*/  F2FP.F16.F32.PACK_AB R57, R57, R104 ;  /* 0x000000683939723e */ /* 0x000fe200000000ff */
[----:B------:R-:W0:Y:S01]  /*e0f0*/  LDC.64 R102, c[0x0][0x398] ;  /* 0x0000e600ff667b82 */ /* 0x000e220000000a00 */
[----:B------:R-:W-:Y:S01]  /*e100*/  F2FP.F16.F32.PACK_AB R97, R52, R105 ;  /* 0x000000693461723e */ /* 0x000fe200000000ff */
[----:B------:R-:W-:Y:S01]  /*e110*/  IMAD R53, R236, UR5, RZ ;  /* 0x00000005ec357c24 */ /* 0x000fe2000f8e02ff */
[----:B------:R-:W-:Y:S01]  /*e120*/  F2FP.F16.F32.PACK_AB R58, R73, R108 ;  /* 0x0000006c493a723e */ /* 0x000fe200000000ff */
[----:B------:R-:W-:Y:S01]  /*e130*/  UIMAD.WIDE UR4, UR4, 0x2, URZ ;  /* 0x00000002040478a5 */ /* 0x000fe2000f8e02ff */
[----:B------:R-:W-:Y:S01]  /*e140*/  F2FP.F16.F32.PACK_AB R98, R68, R109 ;  /* 0x0000006d4462723e */ /* 0x000fe200000000ff */
[----:B------:R-:W-:Y:S01]  /*e150*/  IMAD.HI R52, R53, 0x2, RZ ;  /* 0x0000000235347827 */ /* 0x000fe200078e02ff */
[----:B------:R-:W-:Y:S01]  /*e160*/  F2FP.F16.F32.PACK_AB R59, R77, R112 ;  /* 0x000000704d3b723e */ /* 0x000fe200000000ff */
[----:B------:R-:W-:Y:S01]  /*e170*/  STS.128 [R132], R36 ;  /* 0x0000002484007388 */ /* 0x000fe20000000c00 */
[----:B------:R-:W-:Y:S01]  /*e180*/  F2FP.F16.F32.PACK_AB R99, R74, R113 ;  /* 0x000000714a63723e */ /* 0x000fe200000000ff */
[----:B------:R-:W-:Y:S01]  /*e190*/  @!P2 FMUL R117, R117, 16777216 ;  /* 0x4b8000007575a820 */ /* 0x000fe20000400000 */
[----:B------:R-:W-:Y:S01]  /*e1a0*/  LEA R81, R82, R79, 0x1 ;  /* 0x0000004f52517211 */ /* 0x000fe200078e08ff */
[----:B------:R-:W-:Y:S01]  /*e1b0*/  STS.128 [R132+0x400], R40 ;  /* 0x0004002884007388 */ /* 0x000fe20000000c00 */
[----:B------:R-:W-:Y:S01]  /*e1c0*/  SHF.L.U32 R55, R53, 0x1, RZ ;  /* 0x0000000135377819 */ /* 0x000fe200000006ff */
[----:B------:R-:W-:Y:S01]  /*e1d0*/  @!P2 FMUL R119, R119, 16777216 ;  /* 0x4b8000007777a820 */ /* 0x000fe20000400000 */
[----:B------:R-:W-:Y:S01]  /*e1e0*/  @!P2 FMUL R120, R120, 16777216 ;  /* 0x4b8000007878a820 */ /* 0x000fe20000400000 */
[----:B------:R-:W-:Y:S01]  /*e1f0*/  BAR.SYNC.DEFER_BLOCKING 0x0 ;  /* 0x0000000000007b1d */ /* 0x000fe20000010000 */
[----:B------:R-:W-:-:S02]  /*e200*/  IMAD R89, R82, 0x2, R81 ;  /* 0x0000000252597824 */ /* 0x000fc400078e0251 */
[----:B------:R-:W-:Y:S01]  /*e210*/  @!P2 FMUL R122, R122, 16777216 ;  /* 0x4b8000007a7aa820 */ /* 0x000fe20000400000 */
[C---:B------:R-:W-:Y:S01]  /*e220*/  FMUL R117, R136.reuse, R117 ;  /* 0x0000007588757220 */ /* 0x040fe20000400000 */
[----:B------:R-:W-:Y:S01]  /*e230*/  FMUL R66, R136, R119 ;  /* 0x0000007788427220 */ /* 0x000fe20000400000 */
[----:B------:R-:W-:Y:S01]  /*e240*/  @!P2 FMUL R124, R124, 16777216 ;  /* 0x4b8000007c7ca820 */ /* 0x000fe20000400000 */
[----:B------:R-:W-:Y:S01]  /*e250*/  LEA R93, R82, R89, 0x1 ;  /* 0x00000059525d7211 */ /* 0x000fe200078e08ff */
[----:B------:R-:W-:Y:S01]  /*e260*/  @!P2 FMUL R126, R126, 16777216 ;  /* 0x4b8000007e7ea820 */ /* 0x000fe20000400000 */
[C---:B------:R-:W-:Y:S01]  /*e270*/  FMUL R120, R136.reuse, R120 ;  /* 0x0000007888787220 */ /* 0x040fe20000400000 */
[----:B------:R-:W-:Y:S01]  /*e280*/  FMUL R75, R136, R122 ;  /* 0x0000007a884b7220 */ /* 0x000fe20000400000 */
[----:B------:R-:W-:Y:S01]  /*e290*/  @!P2 FMUL R118, R118, 16777216 ;  /* 0x4b8000007676a820 */ /* 0x000fe20000400000 */
[----:B------:R-:W-:Y:S02]  /*e2a0*/  IMAD R73, R82, 0x2, R93 ;  /* 0x0000000252497824 */ /* 0x000fe400078e025d */
[C---:B------:R-:W-:Y:S01]  /*e2b0*/  FMUL R124, R136.reuse, R124 ;  /* 0x0000007c887c7220 */ /* 0x040fe20000400000 */
[----:B------:R-:W-:Y:S01]  /*e2c0*/  FMUL R83, R136, R126 ;  /* 0x0000007e88537220 */ /* 0x000fe20000400000 */
[----:B------:R-:W-:Y:S01]  /*e2d0*/  F2FP.F16.F32.PACK_AB R108, R66, R117 ;  /* 0x00000075426c723e */ /* 0x000fe200000000ff */
[----:B------:R-:W-:-:S02]  /*e2e0*/  IMAD R77, R82, 0x2, R73 ;  /* 0x00000002524d7824 */ /* 0x000fc400078e0249 */
[----:B------:R-:W-:Y:S01]  /*e2f0*/  @!P2 FMUL R128, R128, 16777216 ;  /* 0x4b8000008080a820 */ /* 0x000fe20000400000 */
[----:B------:R-:W-:Y:S01]  /*e300*/  @!P2 FMUL R130, R130, 16777216 ;  /* 0x4b8000008282a820 */ /* 0x000fe20000400000 */
[----:B------:R-:W-:Y:S01]  /*e310*/  F2FP.F16.F32.PACK_AB R117, R75, R120 ;  /* 0x000000784b75723e */ /* 0x000fe200000000ff */
[----:B------:R-:W-:Y:S01]  /*e320*/  @!P2 FMUL R116, R116, 16777216 ;  /* 0x4b8000007474a820 */ /* 0x000fe20000400000 */
[----:B------:R-:W-:Y:S01]  /*e330*/  @!P2 FMUL R121, R121, 16777216 ;  /* 0x4b8000007979a820 */ /* 0x000fe20000400000 */
[----:B------:R-:W-:Y:S01]  /*e340*/  @!P2 FMUL R123, R123, 16777216 ;  /* 0x4b8000007b7ba820 */ /* 0x000fe20000400000 */
[----:B------:R-:W-:Y:S01]  /*e350*/  @!P2 FMUL R125, R125, 16777216 ;  /* 0x4b8000007d7da820 */ /* 0x000fe20000400000 */
[----:B------:R-:W-:Y:S01]  /*e360*/  @!P2 FMUL R127, R127, 16777216 ;  /* 0x4b8000007f7fa820 */ /* 0x000fe20000400000 */
[----:B------:R-:W2:Y:S01]  /*e370*/  LDS.128 R40, [R78] ;  /* 0x000000004e287984 */ /* 0x000ea20000000c00 */
[----:B------:R-:W-:Y:S01]  /*e380*/  @!P2 FMUL R129, R129, 16777216 ;  /* 0x4b8000008181a820 */ /* 0x000fe20000400000 */
[C---:B------:R-:W-:Y:S01]  /*e390*/  FMUL R69, R136.reuse, R118 ;  /* 0x0000007688457220 */ /* 0x040fe20000400000 */
[----:B------:R-:W-:Y:S01]  /*e3a0*/  @!P2 FMUL R131, R131, 16777216 ;  /* 0x4b8000008383a820 */ /* 0x000fe20000400000 */
[----:B------:R-:W-:Y:S01]  /*e3b0*/  LDS.128 R36, [R78+0x800] ;  /* 0x000800004e247984 */ /* 0x000fe20000000c00 */
[C---:B------:R-:W-:Y:S01]  /*e3c0*/  FMUL R128, R136.reuse, R128 ;  /* 0x0000008088807220 */ /* 0x040fe20000400000 */
[C---:B------:R-:W-:Y:S01]  /*e3d0*/  FMUL R95, R136.reuse, R130 ;  /* 0x00000082885f7220 */ /* 0x040fe20000400000 */
[----:B------:R-:W-:Y:S01]  /*e3e0*/  F2FP.F16.F32.PACK_AB R118, R83, R124 ;  /* 0x0000007c5376723e */ /* 0x000fe200000000ff */
[----:B------:R-:W-:Y:S01]  /*e3f0*/  BAR.SYNC.DEFER_BLOCKING 0x0 ;  /* 0x0000000000007b1d */ /* 0x000fe20000010000 */
        /* <DEDUP_REMOVED lines=8> */
[----:B------:R-:W3:Y:S01]  /*e480*/  LDCU UR4, c[0x0][0x3ec] ;  /* 0x00007d80ff0477ac */ /* 0x000ee20008000800 */
[----:B------:R-:W-:-:S02]  /*e490*/  F2FP.F16.F32.PACK_AB R116, R69, R116 ;  /* 0x000000744574723e */ /* 0x000fc400000000ff */
[----:B------:R-:W-:Y:S02]  /*e4a0*/  F2FP.F16.F32.PACK_AB R109, R70, R121 ;  /* 0x00000079466d723e */ /* 0x000fe400000000ff */
[----:B------:R-:W-:Y:S02]  /*e4b0*/  F2FP.F16.F32.PACK_AB R110, R90, R125 ;  /* 0x0000007d5a6e723e */ /* 0x000fe400000000ff */
[----:B------:R-:W-:Y:S01]  /*e4c0*/  F2FP.F16.F32.PACK_AB R111, R136, R129 ;  /* 0x00000081886f723e */ /* 0x000fe200000000ff */
[----:B------:R4:W-:Y:S01]  /*e4d0*/  STS.128 [R132], R84 ;  /* 0x0000005484007388 */ /* 0x0009e20000000c00 */
[----:B---3--:R-:W-:-:S03]  /*e4e0*/  UIMAD UR4, UR9, UR4, URZ ;  /* 0x00000004090472a4 */ /* 0x008fc6000f8e02ff */
[----:B------:R0:W-:Y:S01]  /*e4f0*/  STS.128 [R132+0x400], R60 ;  /* 0x0004003c84007388 */ /* 0x0001e20000000c00 */
[----:B------:R-:W-:Y:S01]  /*e500*/  BAR.SYNC.DEFER_BLOCKING 0x0 ;  /* 0x0000000000007b1d */ /* 0x000fe20000010000 */
[----:B--2---:R-:W-:Y:S01]  /*e510*/  PRMT R90, R42, 0x7632, R90 ;  /* 0x000076322a5a7816 */ /* 0x004fe2000000005a */
[----:B----4-:R-:W-:Y:S01]  /*e520*/  IMAD R85, R82, 0x2, R77 ;  /* 0x0000000252557824 */ /* 0x010fe200078e024d */
[----:B0-----:R-:W-:-:S03]  /*e530*/  IADD3 R60, P0, P1, R55, UR8, R102 ;  /* 0x00000008373c7c10 */ /* 0x001fc6000f91e066 */
[----:B------:R-:W-:Y:S01]  /*e540*/  IMAD R87, R82, 0x2, R85 ;  /* 0x0000000252577824 */ /* 0x000fe200078e0255 */
[----:B------:R-:W-:-:S04]  /*e550*/  IADD3.X R61, PT, PT, R52, UR5, R103, P0, P1 ;  /* 0x00000005343d7c10 */ /* 0x000fc800087e2467 */
[C---:B------:R-:W-:Y:S02]  /*e560*/  LEA R101, R82.reuse, R87, 0x1 ;  /* 0x0000005752657211 */ /* 0x040fe400078e08ff */
[-C--:B------:R-:W-:Y:S02]  /*e570*/  LEA R62, P0, R65, R60.reuse, 0x1 ;  /* 0x0000003c413e7211 */ /* 0x080fe400078008ff */
[----:B------:R-:W-:Y:S01]  /*e580*/  LEA R64, P1, R67, R60, 0x1 ;  /* 0x0000003c43407211 */ /* 0x000fe200078208ff */
[C---:B------:R-:W-:Y:S01]  /*e590*/  IMAD R75, R82.reuse, 0x2, R101 ;  /* 0x00000002524b7824 */ /* 0x040fe200078e0265 */
[----:B------:R-:W0:Y:S01]  /*e5a0*/  LDS.128 R48, [R78] ;  /* 0x000000004e307984 */ /* 0x000e220000000c00 */
[----:B------:R-:W-:Y:S02]  /*e5b0*/  LEA.HI.X.SX32 R63, R65, R61, 0x1, P0 ;  /* 0x0000003d413f7211 */ /* 0x000fe400000f0eff */
[C---:B------:R-:W-:Y:S01]  /*e5c0*/  IMAD R83, R82.reuse, 0x2, R75 ;  /* 0x0000000252537824 */ /* 0x040fe200078e024b */
[----:B------:R-:W-:Y:S01]  /*e5d0*/  LDS.128 R44, [R78+0x800] ;  /* 0x000800004e2c7984 */ /* 0x000fe20000000c00 */
[----:B------:R-:W-:Y:S03]  /*e5e0*/  BAR.SYNC.DEFER_BLOCKING 0x0 ;  /* 0x0000000000007b1d */ /* 0x000fe60000010000 */
[----:B------:R-:W-:-:S02]  /*e5f0*/  LEA R95, R82, R83, 0x1 ;  /* 0x00000053525f7211 */ /* 0x000fc400078e08ff */
[-C--:B------:R-:W-:Y:S02]  /*e600*/  LEA R66, P0, R71, R60.reuse, 0x1 ;  /* 0x0000003c47427211 */ /* 0x080fe400078008ff */
[-C--:B------:R-:W-:Y:S02]  /*e610*/  LEA.HI.X.SX32 R65, R67, R61.reuse, 0x1, P1 ;  /* 0x0000003d43417211 */ /* 0x080fe400008f0eff */
[----:B------:R-:W-:Y:S02]  /*e620*/  LEA.HI.X.SX32 R67, R71, R61, 0x1, P0 ;  /* 0x0000003d47437211 */ /* 0x000fe400000f0eff */
[----:B------:R-:W-:-:S04]  /*e630*/  LEA R68, P0, R79, R60, 0x1 ;  /* 0x0000003c4f447211 */ /* 0x000fc800078008ff */
[----:B------:R-:W-:Y:S02]  /*e640*/  LEA.HI.X.SX32 R69, R79, R61, 0x1, P0 ;  /* 0x0000003d4f457211 */ /* 0x000fe400000f0eff */
[----:B------:R-:W-:-:S04]  /*e650*/  LEA R70, P0, R81, R60, 0x1 ;  /* 0x0000003c51467211 */ /* 0x000fc800078008ff */
[----:B------:R-:W-:Y:S01]  /*e660*/  LEA.HI.X.SX32 R71, R81, R61, 0x1, P0 ;  /* 0x0000003d51477211 */ /* 0x000fe200000f0eff */
[----:B------:R-:W-:Y:S04]  /*e670*/  STS.128 [R132], R56 ;  /* 0x0000003884007388 */ /* 0x000fe80000000c00 */
[----:B------:R2:W-:Y:S01]  /*e680*/  STS.128 [R132+0x400], R96 ;  /* 0x0004006084007388 */ /* 0x0005e20000000c00 */
[----:B------:R-:W-:Y:S01]  /*e690*/  BAR.SYNC.DEFER_BLOCKING 0x0 ;  /* 0x0000000000007b1d */ /* 0x000fe20000010000 */
[----:B--2---:R-:W-:-:S04]  /*e6a0*/  IMAD R97, R82, 0x2, R95 ;  /* 0x0000000252617824 */ /* 0x004fc800078e025f */
[----:B------:R-:W-:-:S05]  /*e6b0*/  IMAD R99, R82, 0x2, R97 ;  /* 0x0000000252637824 */ /* 0x000fca00078e0261 */
[C---:B------:R-:W-:Y:S01]  /*e6c0*/  LEA R103, R82.reuse, R99, 0x1 ;  /* 0x0000006352677211 */ /* 0x040fe200078e08ff */
[----:B------:R-:W2:Y:S04]  /*e6d0*/  LDS.128 R56, [R78] ;  /* 0x000000004e387984 */ /* 0x000ea80000000c00 */
[C---:B------:R-:W-:Y:S01]  /*e6e0*/  IMAD R105, R82.reuse, 0x2, R103 ;  /* 0x0000000252697824 */ /* 0x040fe200078e0267 */
[----:B------:R-:W-:Y:S03]  /*e6f0*/  LDS.128 R52, [R78+0x800] ;  /* 0x000800004e347984 */ /* 0x000fe60000000c00 */
[C---:B------:R-:W-:Y:S01]  /*e700*/  IMAD R107, R82.reuse, 0x2, R105 ;  /* 0x00000002526b7824 */ /* 0x040fe200078e0269 */
[----:B------:R-:W-:Y:S04]  /*e710*/  BAR.SYNC.DEFER_BLOCKING 0x0 ;  /* 0x0000000000007b1d */ /* 0x000fe80000010000 */
[----:B------:R-:W-:-:S05]  /*e720*/  LEA R79, R82, R107, 0x1 ;  /* 0x0000006b524f7211 */ /* 0x000fca00078e08ff */
[C---:B------:R-:W-:Y:S01]  /*e730*/  IMAD R81, R82.reuse, 0x2, R79 ;  /* 0x0000000252517824 */ /* 0x040fe200078e024f */
[----:B------:R-:W-:Y:S04]  /*e740*/  STS.128 [R132], R116 ;  /* 0x0000007484007388 */ /* 0x000fe80000000c00 */
[----:B------:R3:W-:Y:S01]  /*e750*/  STS.128 [R132+0x400], R108 ;  /* 0x0004006c84007388 */ /* 0x0007e20000000c00 */
[----:B------:R-:W-:Y:S01]  /*e760*/  BAR.SYNC.DEFER_BLOCKING 0x0 ;  /* 0x0000000000007b1d */ /* 0x000fe20000010000 */
[----:B---3--:R-:W-:-:S05]  /*e770*/  IMAD R109, R82, 0x2, R81 ;  /* 0x00000002526d7824 */ /* 0x008fca00078e0251 */
[----:B------:R3:W-:Y:S02]  /*e780*/  STG.E.U16 desc[UR12][R62.64], R4 ;  /* 0x000000043e007986 */ /* 0x0007e4000c10150c */
[----:B---3--:R-:W-:Y:S02]  /*e790*/  PRMT R63, R4, 0x7632, R63 ;  /* 0x00007632043f7816 */ /* 0x008fe4000000003f */
[----:B------:R-:W-:-:S03]  /*e7a0*/  LEA R62, P0, R89, R60, 0x1 ;  /* 0x0000003c593e7211 */ /* 0x000fc600078008ff */
[----:B------:R3:W-:Y:S04]  /*e7b0*/  STG.E.U16 desc[UR12][R64.64], R63 ;  /* 0x0000003f40007986 */ /* 0x0007e8000c10150c */
[----:B------:R4:W-:Y:S01]  /*e7c0*/  STG.E.U16 desc[UR12][R66.64], R5 ;  /* 0x0000000542007986 */ /* 0x0009e2000c10150c */
[----:B---3--:R-:W-:Y:S02]  /*e7d0*/  PRMT R65, R5, 0x7632, R65 ;  /* 0x0000763205417816 */ /* 0x008fe40000000041 */
[----:B------:R-:W-:Y:S02]  /*e7e0*/  LEA.HI.X.SX32 R63, R89, R61, 0x1, P0 ;  /* 0x0000003d593f7211 */ /* 0x000fe400000f0eff */
[----:B------:R-:W-:Y:S01]  /*e7f0*/  LEA R64, P0, R93, R60, 0x1 ;  /* 0x0000003c5d407211 */ /* 0x000fe200078008ff */
[----:B------:R3:W-:Y:S01]  /*e800*/  STG.E.U16 desc[UR12][R68.64], R65 ;  /* 0x0000004144007986 */ /* 0x0007e2000c10150c */
[----:B------:R-:W-:-:S02]  /*e810*/  LEA R89, R82, R109, 0x1 ;  /* 0x0000006d52597211 */ /* 0x000fc400078e08ff */
[----:B----4-:R-:W-:Y:S01]  /*e820*/  PRMT R5, R6, 0x7632, R5 ;  /* 0x0000763206057816 */ /* 0x010fe20000000005 */
[----:B------:R-:W-:Y:S04]  /*e830*/  STG.E.U16 desc[UR12][R70.64], R6 ;  /* 0x0000000646007986 */ /* 0x000fe8000c10150c */
[----:B------:R4:W-:Y:S01]  /*e840*/  STG.E.U16 desc[UR12][R62.64], R5 ;  /* 0x000000053e007986 */ /* 0x0009e2000c10150c */
[----:B---3--:R-:W-:Y:S01]  /*e850*/  LEA.HI.X.SX32 R65, R93, R61, 0x1, P0 ;  /* 0x0000003d5d417211 */ /* 0x008fe200000f0eff */
[----:B------:R-:W-:Y:S01]  /*e860*/  IMAD R93, R82, 0x2, R89 ;  /* 0x00000002525d7824 */ /* 0x000fe200078e0259 */
[----:B------:R-:W-:-:S03]  /*e870*/  LEA R4, P0, R73, R60, 0x1 ;  /* 0x0000003c49047211 */ /* 0x000fc600078008ff */
[----:B------:R-:W-:Y:S01]  /*e880*/  IMAD R111, R82, 0x2, R93 ;  /* 0x00000002526f7824 */ /* 0x000fe200078e025d */
[----:B------:R-:W-:Y:S01]  /*e890*/  STG.E.U16 desc[UR12][R64.64], R7 ;  /* 0x0000000740007986 */ /* 0x000fe2000c10150c */
[----:B----4-:R-:W-:-:S03]  /*e8a0*/  LEA.HI.X.SX32 R5, R73, R61, 0x1, P0 ;  /* 0x0000003d49057211 */ /* 0x010fc600000f0eff */
[C---:B------:R-:W-:Y:S02]  /*e8b0*/  LEA R73, R82.reuse, R111, 0x1 ;  /* 0x0000006f52497211 */ /* 0x040fe400078e08ff */
[-C--:B------:R-:W-:Y:S02]  /*e8c0*/  LEA R66, P0, R77, R60.reuse, 0x1 ;  /* 0x0000003c4d427211 */ /* 0x080fe400078008ff */
[----:B------:R-:W-:Y:S01]  /*e8d0*/  PRMT R63, R7, 0x7632, R63 ;  /* 0x00007632073f7816 */ /* 0x000fe2000000003f */
[C---:B------:R-:W-:Y:S01]  /*e8e0*/  IMAD R71, R82.reuse, 0x2, R73 ;  /* 0x0000000252477824 */ /* 0x040fe200078e0249 */
[-C--:B------:R-:W-:Y:S02]  /*e8f0*/  LEA.HI.X.SX32 R67, R77, R61.reuse, 0x1, P0 ;  /* 0x0000003d4d437211 */ /* 0x080fe400000f0eff */
[C---:B------:R-:W-:Y:S01]  /*e900*/  LEA R68, P0, R85.reuse, R60, 0x1 ;  /* 0x0000003c55447211 */ /* 0x040fe200078008ff */
[----:B------:R-:W-:Y:S01]  /*e910*/  IMAD R77, R82, 0x2, R71 ;  /* 0x00000002524d7824 */ /* 0x000fe200078e0247 */
[----:B------:R3:W-:Y:S02]  /*e920*/  STG.E.U16 desc[UR12][R4.64], R63 ;  /* 0x0000003f04007986 */ /* 0x0007e4000c10150c */
[----:B------:R-:W-:-:S02]  /*e930*/  LEA.HI.X.SX32 R69, R85, R61, 0x1, P0 ;  /* 0x0000003d55457211 */ /* 0x000fc400000f0eff */
[C---:B------:R-:W-:Y:S01]  /*e940*/  LEA R62, P0, R87.reuse, R60, 0x1 ;  /* 0x0000003c573e7211 */ /* 0x040fe200078008ff */
[----:B------:R4:W-:Y:S01]  /*e950*/  STG.E.U16 desc[UR12][R66.64], R12 ;  /* 0x0000000c42007986 */ /* 0x0009e2000c10150c */
[----:B------:R-:W-:Y:S02]  /*e960*/  LEA R85, R82, R77, 0x1 ;  /* 0x0000004d52557211 */ /* 0x000fe400078e08ff */
[----:B---3--:R-:W-:-:S03]  /*e970*/  LEA.HI.X.SX32 R63, R87, R61, 0x1, P0 ;  /* 0x0000003d573f7211 */ /* 0x008fc600000f0eff */
[----:B------:R-:W-:Y:S01]  /*e980*/  IMAD R87, R82, 0x2, R85 ;  /* 0x0000000252577824 */ /* 0x000fe200078e0255 */
[CC--:B------:R-:W-:Y:S02]  /*e990*/  LEA R6, P0, R101.reuse, R60.reuse, 0x1 ;  /* 0x0000003c65067211 */ /* 0x0c0fe400078008ff */
[----:B------:R-:W-:Y:S01]  /*e9a0*/  PRMT R5, R12, 0x7632, R5 ;  /* 0x000076320c057816 */ /* 0x000fe20000000005 */
[C---:B------:R-:W-:Y:S01]  /*e9b0*/  IMAD R113, R82.reuse, 0x2, R87 ;  /* 0x0000000252717824 */ /* 0x040fe200078e0257 */
[----:B------:R-:W-:Y:S02]  /*e9c0*/  LEA.HI.X.SX32 R7, R101, R61, 0x1, P0 ;  /* 0x0000003d65077211 */ /* 0x000fe400000f0eff */
[----:B------:R-:W-:Y:S01]  /*e9d0*/  LEA R4, P0, R75, R60, 0x1 ;  /* 0x0000003c4b047211 */ /* 0x000fe200078008ff */
[----:B------:R3:W-:Y:S01]  /*e9e0*/  STG.E.U16 desc[UR12][R68.64], R5 ;  /* 0x0000000544007986 */ /* 0x0007e2000c10150c */
[----:B------:R-:W-:-:S03]  /*e9f0*/  LEA R101, R82, R113, 0x1 ;  /* 0x0000007152657211 */ /* 0x000fc600078e08ff */
[----:B------:R5:W-:Y:S02]  /*ea00*/  STG.E.U16 desc[UR12][R62.64], R13 ;  /* 0x0000000d3e007986 */ /* 0x000be4000c10150c */
[----:B----4-:R-:W-:-:S04]  /*ea10*/  IMAD R67, R82, 0x2, R101 ;  /* 0x0000000252437824 */ /* 0x010fc800078e0265 */
[C---:B---3--:R-:W-:Y:S01]  /*ea20*/  IMAD R69, R82.reuse, 0x2, R67 ;  /* 0x0000000252457824 */ /* 0x048fe200078e0243 */
[----:B------:R-:W-:Y:S02]  /*ea30*/  LEA.HI.X.SX32 R5, R75, R61, 0x1, P0 ;  /* 0x0000003d4b057211 */ /* 0x000fe400000f0eff */
[CC--:B------:R-:W-:Y:S02]  /*ea40*/  LEA R64, P0, R83.reuse, R60.reuse, 0x1 ;  /* 0x0000003c53407211 */ /* 0x0c0fe400078008ff */
[C---:B------:R-:W-:Y:S02]  /*ea50*/  LEA R75, R82.reuse, R69, 0x1 ;  /* 0x00000045524b7211 */ /* 0x040fe400078e08ff */
[----:B------:R-:W-:Y:S02]  /*ea60*/  LEA.HI.X.SX32 R65, R83, R61, 0x1, P0 ;  /* 0x0000003d53417211 */ /* 0x000fe400000f0eff */
[----:B------:R-:W-:Y:S01]  /*ea70*/  LEA R12, P0, R95, R60, 0x1 ;  /* 0x0000003c5f0c7211 */ /* 0x000fe200078008ff */
[----:B------:R-:W-:Y:S01]  /*ea80*/  IMAD R83, R82, 0x2, R75 ;  /* 0x0000000252537824 */ /* 0x000fe200078e024b */
[----:B-----5:R-:W-:-:S02]  /*ea90*/  PRMT R63, R13, 0x7632, R63 ;  /* 0x000076320d3f7816 */ /* 0x020fc4000000003f */
[-C--:B------:R-:W-:Y:S01]  /*eaa0*/  LEA.HI.X.SX32 R13, R95, R61.reuse, 0x1, P0 ;  /* 0x0000003d5f0d7211 */ /* 0x080fe200000f0eff */
[----:B------:R-:W-:Y:S01]  /*eab0*/  IMAD R95, R82, 0x2, R83 ;  /* 0x00000002525f7824 */ /* 0x000fe200078e0253 */
[C---:B------:R-:W-:Y:S01]  /*eac0*/  LEA R62, P1, R97.reuse, R60, 0x1 ;  /* 0x0000003c613e7211 */ /* 0x040fe200078208ff */
[----:B------:R3:W-:Y:S04]  /*ead0*/  STG.E.U16 desc[UR12][R6.64], R63 ;  /* 0x0000003f06007986 */ /* 0x0007e8000c10150c */
[----:B------:R4:W-:Y:S01]  /*eae0*/  STG.E.U16 desc[UR12][R4.64], R14 ;  /* 0x0000000e04007986 */ /* 0x0009e2000c10150c */
[----:B---3--:R-:W-:Y:S02]  /*eaf0*/  PRMT R7, R14, 0x7632, R7 ;  /* 0x000076320e077816 */ /* 0x008fe40000000007 */
[----:B------:R-:W-:-:S02]  /*eb00*/  LEA.HI.X.SX32 R63, R97, R61, 0x1, P1 ;  /* 0x0000003d613f7211 */ /* 0x000fc400008f0eff */
[-C--:B------:R-:W-:Y:S01]  /*eb10*/  LEA R6, P0, R99, R60.reuse, 0x1 ;  /* 0x0000003c63067211 */ /* 0x080fe200078008ff */
[----:B------:R3:W-:Y:S01]  /*eb20*/  STG.E.U16 desc[UR12][R64.64], R7 ;  /* 0x0000000740007986 */ /* 0x0007e2000c10150c */
[C---:B------:R-:W-:Y:S02]  /*eb30*/  LEA R97, R82.reuse, R95, 0x1 ;  /* 0x0000005f52617211 */ /* 0x040fe400078e08ff */
[----:B----4-:R-:W-:Y:S01]  /*eb40*/  PRMT R5, R15, 0x7632, R5 ;  /* 0x000076320f057816 */ /* 0x010fe20000000005 */
[----:B------:R-:W-:Y:S04]  /*eb50*/  STG.E.U16 desc[UR12][R12.64], R15 ;  /* 0x0000000f0c007986 */ /* 0x000fe8000c10150c */
[----:B------:R4:W-:Y:S01]  /*eb60*/  STG.E.U16 desc[UR12][R62.64], R5 ;  /* 0x000000053e007986 */ /* 0x0009e2000c10150c */
[----:B---3--:R-:W-:Y:S01]  /*eb70*/  LEA.HI.X.SX32 R7, R99, R61, 0x1, P0 ;  /* 0x0000003d63077211 */ /* 0x008fe200000f0eff */
[----:B------:R-:W-:Y:S01]  /*eb80*/  IMAD R99, R82, 0x2, R97 ;  /* 0x0000000252637824 */ /* 0x000fe200078e0261 */
[----:B------:R-:W-:-:S03]  /*eb90*/  LEA R4, P0, R103, R60, 0x1 ;  /* 0x0000003c67047211 */ /* 0x000fc600078008ff */
[C---:B------:R-:W-:Y:S01]  /*eba0*/  IMAD R115, R82.reuse, 0x2, R99 ;  /* 0x0000000252737824 */ /* 0x040fe200078e0263 */
[----:B------:R3:W-:Y:S01]  /*ebb0*/  STG.E.U16 desc[UR12][R6.64], R20 ;  /* 0x0000001406007986 */ /* 0x0007e2000c10150c */
[----:B----4-:R-:W-:Y:S02]  /*ebc0*/  LEA.HI.X.SX32 R5, R103, R61, 0x1, P0 ;  /* 0x0000003d67057211 */ /* 0x010fe400000f0eff */
[CC--:B------:R-:W-:Y:S02]  /*ebd0*/  LEA R64, P0, R105.reuse, R60.reuse, 0x1 ;  /* 0x0000003c69407211 */ /* 0x0c0fe400078008ff */
[C---:B------:R-:W-:Y:S02]  /*ebe0*/  LEA R103, R82.reuse, R115, 0x1 ;  /* 0x0000007352677211 */ /* 0x040fe400078e08ff */
[----:B------:R-:W-:Y:S02]  /*ebf0*/  LEA.HI.X.SX32 R65, R105, R61, 0x1, P0 ;  /* 0x0000003d69417211 */ /* 0x000fe400000f0eff */
[----:B------:R-:W-:Y:S01]  /*ec00*/  LEA R12, P0, R107, R60, 0x1 ;  /* 0x0000003c6b0c7211 */ /* 0x000fe200078008ff */
[----:B------:R-:W-:Y:S01]  /*ec10*/  IMAD R105, R82, 0x2, R103 ;  /* 0x0000000252697824 */ /* 0x000fe200078e0267 */
[----:B---3--:R-:W-:-:S02]  /*ec20*/  PRMT R7, R20, 0x7632, R7 ;  /* 0x0000763214077816 */ /* 0x008fc40000000007 */
[----:B------:R-:W-:Y:S01]  /*ec30*/  LEA.HI.X.SX32 R13, R107, R61, 0x1, P0 ;  /* 0x0000003d6b0d7211 */ /* 0x000fe200000f0eff */
[C---:B------:R-:W-:Y:S01]  /*ec40*/  IMAD R117, R82.reuse, 0x2, R105 ;  /* 0x0000000252757824 */ /* 0x040fe200078e0269 */
[-C--:B------:R-:W-:Y:S01]  /*ec50*/  LEA R14, P0, R79, R60.reuse, 0x1 ;  /* 0x0000003c4f0e7211 */ /* 0x080fe200078008ff */
[----:B------:R3:W-:Y:S01]  /*ec60*/  STG.E.U16 desc[UR12][R4.64], R7 ;  /* 0x0000000704007986 */ /* 0x0007e2000c10150c */
[-C--:B------:R-:W-:Y:S02]  /*ec70*/  LEA R20, P1, R89, R60.reuse, 0x1 ;  /* 0x0000003c59147211 */ /* 0x080fe400078208ff */
[C---:B------:R-:W-:Y:S01]  /*ec80*/  LEA R107, R82.reuse, R117, 0x1 ;  /* 0x00000075526b7211 */ /* 0x040fe200078e08ff */
[----:B------:R4:W-:Y:S01]  /*ec90*/  STG.E.U16 desc[UR12][R64.64], R21 ;  /* 0x0000001540007986 */ /* 0x0009e2000c10150c */
[----:B------:R-:W-:Y:S02]  /*eca0*/  LEA.HI.X.SX32 R15, R79, R61, 0x1, P0 ;  /* 0x0000003d4f0f7211 */ /* 0x000fe400000f0eff */
[----:B------:R-:W-:Y:S01]  /*ecb0*/  LEA R6, P0, R81, R60, 0x1 ;  /* 0x0000003c51067211 */ /* 0x000fe200078008ff */
[----:B------:R-:W-:Y:S01]  /*ecc0*/  IMAD R119, R82, 0x2, R107 ;  /* 0x0000000252777824 */ /* 0x000fe200078e026b */
[----:B------:R-:W-:-:S03]  /*ecd0*/  PRMT R79, R41, 0x7632, R79 ;  /* 0x00007632294f7816 */ /* 0x000fc6000000004f */
[C---:B------:R-:W-:Y:S01]  /*ece0*/  IMAD R121, R82.reuse, 0x2, R119 ;  /* 0x0000000252797824 */ /* 0x040fe200078e0277 */
[----:B---3--:R-:W-:Y:S02]  /*ecf0*/  LEA.HI.X.SX32 R7, R81, R61, 0x1, P0 ;  /* 0x0000003d51077211 */ /* 0x008fe400000f0eff */
[----:B------:R-:W-:Y:S02]  /*ed00*/  PRMT R5, R21, 0x7632, R5 ;  /* 0x0000763215057816 */ /* 0x000fe40000000005 */
[C---:B------:R-:W-:Y:S02]  /*ed10*/  LEA R81, R82.reuse, R121, 0x1 ;  /* 0x0000007952517211 */ /* 0x040fe400078e08ff */
[-C--:B------:R-:W-:Y:S01]  /*ed20*/  LEA R4, P0, R109, R60.reuse, 0x1 ;  /* 0x0000003c6d047211 */ /* 0x080fe200078008ff */
[----:B------:R3:W-:Y:S01]  /*ed30*/  STG.E.U16 desc[UR12][R12.64], R5 ;  /* 0x000000050c007986 */ /* 0x0007e2000c10150c */
[-C--:B----4-:R-:W-:Y:S01]  /*ed40*/  LEA.HI.X.SX32 R21, R89, R61.reuse, 0x1, P1 ;  /* 0x0000003d59157211 */ /* 0x090fe200008f0eff */
[----:B------:R-:W-:Y:S01]  /*ed50*/  IMAD R123, R82, 0x2, R81 ;  /* 0x00000002527b7824 */ /* 0x000fe200078e0251 */
[C---:B------:R-:W-:Y:S01]  /*ed60*/  LEA R62, P1, R69.reuse, R60, 0x1 ;  /* 0x0000003c453e7211 */ /* 0x040fe200078208ff */
[----:B------:R-:W-:Y:S03]  /*ed70*/  STG.E.U16 desc[UR12][R14.64], R22 ;  /* 0x000000160e007986 */ /* 0x000fe6000c10150c */
[----:B------:R-:W-:-:S02]  /*ed80*/  LEA.HI.X.SX32 R63, R69, R61, 0x1, P1 ;  /* 0x0000003d453f7211 */ /* 0x000fc400008f0eff */
[----:B---3--:R-:W-:Y:S01]  /*ed90*/  LEA.HI.X.SX32 R5, R109, R61, 0x1, P0 ;  /* 0x0000003d6d057211 */ /* 0x008fe200000f0eff */
[----:B------:R-:W-:Y:S01]  /*eda0*/  IMAD R109, R82, 0x2, R123 ;  /* 0x00000002526d7824 */ /* 0x000fe200078e027b */
[----:B------:R-:W-:Y:S02]  /*edb0*/  PRMT R13, R22, 0x7632, R13 ;  /* 0x00007632160d7816 */ /* 0x000fe4000000000d */
[C---:B------:R-:W-:Y:S02]  /*edc0*/  LEA R12, P0, R93.reuse, R60, 0x1 ;  /* 0x0000003c5d0c7211 */ /* 0x040fe400078008ff */
[C---:B------:R-:W-:Y:S01]  /*edd0*/  LEA R89, R82.reuse, R109, 0x1 ;  /* 0x0000006d52597211 */ /* 0x040fe200078e08ff */
[----:B------:R3:W-:Y:S04]  /*ede0*/  STG.E.U16 desc[UR12][R6.64], R13 ;  /* 0x0000000d06007986 */ /* 0x0007e8000c10150c */
[----:B------:R4:W-:Y:S01]  /*edf0*/  STG.E.U16 desc[UR12][R4.64], R23 ;  /* 0x0000001704007986 */ /* 0x0009e2000c10150c */
[----:B---3--:R-:W-:Y:S01]  /*ee00*/  LEA.HI.X.SX32 R13, R93, R61, 0x1, P0 ;  /* 0x0000003d5d0d7211 */ /* 0x008fe200000f0eff */
[----:B------:R-:W-:Y:S01]  /*ee10*/  IMAD R93, R82, 0x2, R89 ;  /* 0x00000002525d7824 */ /* 0x000fe200078e0259 */
[----:B------:R-:W-:-:S02]  /*ee20*/  PRMT R7, R23, 0x7632, R7 ;  /* 0x0000763217077816 */ /* 0x000fc40000000007 */
[C---:B------:R-:W-:Y:S01]  /*ee30*/  LEA R6, P0, R111.reuse, R60, 0x1 ;  /* 0x0000003c6f067211 */ /* 0x040fe200078008ff */
[----:B------:R-:W-:Y:S01]  /*ee40*/  IMAD R125, R82, 0x2, R93 ;  /* 0x00000002527d7824 */ /* 0x000fe200078e025d */
[----:B----4-:R-:W-:Y:S01]  /*ee50*/  PRMT R5, R28, 0x7632, R5 ;  /* 0x000076321c057816 */ /* 0x010fe20000000005 */
[----:B------:R3:W-:Y:S04]  /*ee60*/  STG.E.U16 desc[UR12][R20.64], R7 ;  /* 0x0000000714007986 */ /* 0x0007e8000c10150c */
[----:B------:R-:W-:Y:S01]  /*ee70*/  STG.E.U16 desc[UR12][R12.64], R28 ;  /* 0x0000001c0c007986 */ /* 0x000fe2000c10150c */
[----:B---3--:R-:W-:Y:S02]  /*ee80*/  LEA.HI.X.SX32 R7, R111, R61, 0x1, P0 ;  /* 0x0000003d6f077211 */ /* 0x008fe400000f0eff */
[----:B------:R-:W-:-:S02]  /*ee90*/  LEA R111, R82, R125, 0x1 ;  /* 0x0000007d526f7211 */ /* 0x000fc400078e08ff */
[CC--:B------:R-:W-:Y:S01]  /*eea0*/  LEA R14, P0, R73.reuse, R60.reuse, 0x1 ;  /* 0x0000003c490e7211 */ /* 0x0c0fe200078008ff */
[----:B------:R3:W-:Y:S02]  /*eeb0*/  STG.E.U16 desc[UR12][R6.64], R5 ;  /* 0x0000000506007986 */ /* 0x0007e4000c10150c */
[C---:B------:R-:W-:Y:S01]  /*eec0*/  IMAD R127, R82.reuse, 0x2, R111 ;  /* 0x00000002527f7824 */ /* 0x040fe200078e026f */
[----:B------:R-:W-:Y:S02]  /*eed0*/  LEA.HI.X.SX32 R15, R73, R61, 0x1, P0 ;  /* 0x0000003d490f7211 */ /* 0x000fe400000f0eff */
[----:B------:R-:W-:Y:S01]  /*eee0*/  LEA R4, P0, R71, R60, 0x1 ;  /* 0x0000003c47047211 */ /* 0x000fe200078008ff */
[C---:B------:R-:W-:Y:S02]  /*eef0*/  IMAD R129, R82.reuse, 0x2, R127 ;  /* 0x0000000252817824 */ /* 0x040fe400078e027f */
[----:B------:R-:W-:Y:S03]  /*ef00*/  STG.E.U16 desc[UR12][R14.64], R29 ;  /* 0x0000001d0e007986 */ /* 0x000fe6000c10150c */
[----:B------:R-:W-:-:S02]  /*ef10*/  LEA R131, R82, R129, 0x1 ;  /* 0x0000008152837211 */ /* 0x000fc400078e08ff */
[-C--:B---3--:R-:W-:Y:S02]  /*ef20*/  LEA.HI.X.SX32 R5, R71, R61.reuse, 0x1, P0 ;  /* 0x0000003d47057211 */ /* 0x088fe400000f0eff */
[-C--:B------:R-:W-:Y:S01]  /*ef30*/  LEA R20, P0, R77, R60.reuse, 0x1 ;  /* 0x0000003c4d147211 */ /* 0x080fe200078008ff */
[C---:B------:R-:W-:Y:S01]  /*ef40*/  IMAD R133, R82.reuse, 0x2, R131 ;  /* 0x0000000252857824 */ /* 0x040fe200078e0283 */
[----:B------:R-:W-:Y:S02]  /*ef50*/  PRMT R7, R29, 0x7632, R7 ;  /* 0x000076321d077816 */ /* 0x000fe40000000007 */
[----:B------:R-:W-:Y:S01]  /*ef60*/  LEA.HI.X.SX32 R21, R77, R61, 0x1, P0 ;  /* 0x0000003d4d157211 */ /* 0x000fe200000f0eff */
[C---:B------:R-:W-:Y:S01]  /*ef70*/  IMAD R135, R82.reuse, 0x2, R133 ;  /* 0x0000000252877824 */ /* 0x040fe200078e0285 */
[C---:B------:R-:W-:Y:S01]  /*ef80*/  LEA R12, P0, R85.reuse, R60, 0x1 ;  /* 0x0000003c550c7211 */ /* 0x040fe200078008ff */
[----:B------:R3:W-:Y:S03]  /*ef90*/  STG.E.U16 desc[UR12][R4.64], R7 ;  /* 0x0000000704007986 */ /* 0x0007e6000c10150c */
[----:B------:R-:W-:Y:S01]  /*efa0*/  LEA R137, R82, R135, 0x1 ;  /* 0x0000008752897211 */ /* 0x000fe200078e08ff */
[----:B------:R-:W-:Y:S01]  /*efb0*/  STG.E.U16 desc[UR12][R20.64], R30 ;  /* 0x0000001e14007986 */ /* 0x000fe2000c10150c */
[----:B------:R-:W-:-:S02]  /*efc0*/  LEA.HI.X.SX32 R13, R85, R61, 0x1, P0 ;  /* 0x0000003d550d7211 */ /* 0x000fc400000f0eff */
[----:B------:R-:W-:Y:S01]  /*efd0*/  LEA R6, P0, R87, R60, 0x1 ;  /* 0x0000003c57067211 */ /* 0x000fe200078008ff */
[----:B------:R-:W-:-:S03]  /*efe0*/  IMAD R139, R82, 0x2, R137 ;  /* 0x00000002528b7824 */ /* 0x000fc600078e0289 */
[-C--:B---3--:R-:W-:Y:S01]  /*eff0*/  LEA.HI.X.SX32 R7, R87, R61.reuse, 0x1, P0 ;  /* 0x0000003d57077211 */ /* 0x088fe200000f0eff */
[----:B------:R-:W-:Y:S01]  /*f000*/  IMAD R141, R82, 0x2, R139 ;  /* 0x00000002528d7824 */ /* 0x000fe200078e028b */
[CC--:B------:R-:W-:Y:S02]  /*f010*/  LEA R14, P0, R113.reuse, R60.reuse, 0x1 ;  /* 0x0000003c710e7211 */ /* 0x0c0fe400078008ff */
[----:B------:R-:W-:Y:S02]  /*f020*/  PRMT R5, R30, 0x7632, R5 ;  /* 0x000076321e057816 */ /* 0x000fe40000000005 */
[----:B------:R-:W-:Y:S02]  /*f030*/  LEA.HI.X.SX32 R15, R113, R61, 0x1, P0 ;  /* 0x0000003d710f7211 */ /* 0x000fe400000f0eff */
[----:B------:R-:W-:Y:S01]  /*f040*/  LEA R113, R82, R141, 0x1 ;  /* 0x0000008d52717211 */ /* 0x000fe200078e08ff */
[----:B------:R3:W-:Y:S01]  /*f050*/  STG.E.U16 desc[UR12][R12.64], R5 ;  /* 0x000000050c007986 */ /* 0x0007e2000c10150c */
[----:B------:R-:W-:-:S03]  /*f060*/  LEA R4, P0, R101, R60, 0x1 ;  /* 0x0000003c65047211 */ /* 0x000fc600078008ff */
[C---:B------:R-:W-:Y:S01]  /*f070*/  IMAD R143, R82.reuse, 0x2, R113 ;  /* 0x00000002528f7824 */ /* 0x040fe200078e0271 */
[----:B------:R4:W-:Y:S03]  /*f080*/  STG.E.U16 desc[UR12][R6.64], R31 ;  /* 0x0000001f06007986 */ /* 0x0009e6000c10150c */
[----:B------:R-:W-:Y:S01]  /*f090*/  IMAD R145, R82, 0x2, R143 ;  /* 0x0000000252917824 */ /* 0x000fe200078e028f */
[----:B---3--:R-:W-:-:S04]  /*f0a0*/  PRMT R13, R31, 0x7632, R13 ;  /* 0x000076321f0d7816 */ /* 0x008fc8000000000d */
[C---:B------:R-:W-:Y:S02]  /*f0b0*/  LEA R147, R82.reuse, R145, 0x1 ;  /* 0x0000009152937211 */ /* 0x040fe400078e08ff */
[-C--:B------:R-:W-:Y:S01]  /*f0c0*/  LEA.HI.X.SX32 R5, R101, R61.reuse, 0x1, P0 ;  /* 0x0000003d65057211 */ /* 0x080fe200000f0eff */
[----:B------:R3:W-:Y:S01]  /*f0d0*/  STG.E.U16 desc[UR12][R14.64], R13 ;  /* 0x0000000d0e007986 */ /* 0x0007e2000c10150c */
[CC--:B------:R-:W-:Y:S01]  /*f0e0*/  LEA R20, P0, R67.reuse, R60.reuse, 0x1 ;  /* 0x0000003c43147211 */ /* 0x0c0fe200078008ff */
[C---:B----4-:R-:W-:Y:S02]  /*f0f0*/  IMAD R7, R82.reuse, 0x2, R147 ;  /* 0x0000000252077824 */ /* 0x050fe400078e0293 */
[----:B------:R4:W-:Y:S01]  /*f100*/  STG.E.U16 desc[UR12][R4.64], R40 ;  /* 0x0000002804007986 */ /* 0x0009e2000c10150c */
[----:B------:R-:W-:Y:S01]  /*f110*/  LEA.HI.X.SX32 R21, R67, R61, 0x1, P0 ;  /* 0x0000003d43157211 */ /* 0x000fe200000f0eff */
[----:B------:R-:W-:Y:S01]  /*f120*/  IMAD R149, R82, 0x2, R7 ;  /* 0x0000000252957824 */ /* 0x000fe200078e0207 */
[----:B------:R-:W-:-:S04]  /*f130*/  LEA R12, P0, R75, R60, 0x1 ;  /* 0x0000003c4b0c7211 */ /* 0x000fc800078008ff */
[----:B------:R-:W-:Y:S02]  /*f140*/  LEA R151, R82, R149, 0x1 ;  /* 0x0000009552977211 */ /* 0x000fe400078e08ff */
[----:B---3--:R-:W-:Y:S02]  /*f150*/  PRMT R15, R40, 0x7632, R15 ;  /* 0x00007632280f7816 */ /* 0x008fe4000000000f */
[-C--:B------:R-:W-:Y:S01]  /*f160*/  LEA R14, P1, R83, R60.reuse, 0x1 ;  /* 0x0000003c530e7211 */ /* 0x080fe200078208ff */
[----:B----4-:R-:W-:Y:S01]  /*f170*/  IMAD R5, R82, 0x2, R151 ;  /* 0x0000000252057824 */ /* 0x010fe200078e0297 */
[----:B------:R-:W-:Y:S01]  /*f180*/  LEA.HI.X.SX32 R13, R75, R61, 0x1, P0 ;  /* 0x0000003d4b0d7211 */ /* 0x000fe200000f0eff */
[----:B------:R3:W-:Y:S01]  /*f190*/  STG.E.U16 desc[UR12][R20.64], R15 ;  /* 0x0000000f14007986 */ /* 0x0007e2000c10150c */
[----:B------:R-:W-:-:S03]  /*f1a0*/  LEA R22, P0, R95, R60, 0x1 ;  /* 0x0000003c5f167211 */ /* 0x000fc600078008ff */
[----:B------:R4:W-:Y:S01]  /*f1b0*/  STG.E.U16 desc[UR12][R62.64], R41 ;  /* 0x000000293e007986 */ /* 0x0009e2000c10150c */
[-C--:B------:R-:W-:Y:S02]  /*f1c0*/  LEA.HI.X.SX32 R23, R95, R61.reuse, 0x1, P0 ;  /* 0x0000003d5f177211 */ /* 0x080fe400000f0eff */
[CC--:B------:R-:W-:Y:S01]  /*f1d0*/  LEA R30, P0, R115.reuse, R60.reuse, 0x1 ;  /* 0x0000003c731e7211 */ /* 0x0c0fe200078008ff */
[----:B------:R5:W-:Y:S03]  /*f1e0*/  STG.E.U16 desc[UR12][R12.64], R79 ;  /* 0x0000004f0c007986 */ /* 0x000be6000c10150c */
[-C--:B------:R-:W-:Y:S02]  /*f1f0*/  LEA.HI.X.SX32 R31, R115, R61.reuse, 0x1, P0 ;  /* 0x0000003d731f7211 */ /* 0x080fe400000f0eff */
[----:B---3--:R-:W-:Y:S01]  /*f200*/  LEA.HI.X.SX32 R15, R83, R61, 0x1, P1 ;  /* 0x0000003d530f7211 */ /* 0x008fe200008f0eff */
[----:B------:R-:W-:Y:S01]  /*f210*/  IMAD R83, R82, 0x2, R5 ;  /* 0x0000000252537824 */ /* 0x000fe200078e0205 */
[----:B------:R-:W-:-:S02]  /*f220*/  LEA R20, P2, R99, R60, 0x1 ;  /* 0x0000003c63147211 */ /* 0x000fc400078408ff */
[-C--:B------:R-:W-:Y:S01]  /*f230*/  LEA R28, P1, R97, R60.reuse, 0x1 ;  /* 0x0000003c611c7211 */ /* 0x080fe200078208ff */
[----:B------:R0:W-:Y:S01]  /*f240*/  STG.E.U16 desc[UR12][R14.64], R42 ;  /* 0x0000002a0e007986 */ /* 0x0001e2000c10150c */
[C---:B------:R-:W-:Y:S02]  /*f250*/  LEA R153, R82.reuse, R83, 0x1 ;  /* 0x0000005352997211 */ /* 0x040fe400078e08ff */
[-C--:B------:R-:W-:Y:S01]  /*f260*/  LEA.HI.X.SX32 R21, R99, R61.reuse, 0x1, P2 ;  /* 0x0000003d63157211 */ /* 0x080fe200010f0eff */
[----:B------:R-:W-:Y:S01]  /*f270*/  STG.E.U16 desc[UR12][R22.64], R90 ;  /* 0x0000005a16007986 */ /* 0x000fe2000c10150c */
[-C--:B----4-:R-:W-:Y:S01]  /*f280*/  LEA R62, P2, R105, R60.reuse, 0x1 ;  /* 0x0000003c693e7211 */ /* 0x090fe200078408ff */
[C---:B------:R-:W-:Y:S01]  /*f290*/  IMAD R155, R82.reuse, 0x2, R153 ;  /* 0x00000002529b7824 */ /* 0x040fe200078e0299 */
[-C--:B------:R-:W-:Y:S02]  /*f2a0*/  LEA.HI.X.SX32 R29, R97, R61.reuse, 0x1, P1 ;  /* 0x0000003d611d7211 */ /* 0x080fe400008f0eff */
[----:B------:R-:W-:Y:S01]  /*f2b0*/  LEA.HI.X.SX32 R63, R105, R61, 0x1, P2 ;  /* 0x0000003d693f7211 */ /* 0x000fe200010f0eff */
[----:B------:R-:W-:Y:S01]  /*f2c0*/  IMAD R157, R82, 0x2, R155 ;  /* 0x00000002529d7824 */ /* 0x000fe200078e029b */
[-C--:B------:R-:W-:Y:S01]  /*f2d0*/  LEA R68, P2, R119, R60.reuse, 0x1 ;  /* 0x0000003c77447211 */ /* 0x080fe200078408ff */
[----:B------:R-:W-:Y:S01]  /*f2e0*/  STG.E.U16 desc[UR12][R28.64], R43 ;  /* 0x0000002b1c007986 */ /* 0x000fe2000c10150c */
[----:B------:R-:W-:-:S02]  /*f2f0*/  LEA R40, P1, R103, R60, 0x1 ;  /* 0x0000003c67287211 */ /* 0x000fc400078208ff */
[C---:B------:R-:W-:Y:S02]  /*f300*/  LEA R159, R82.reuse, R157, 0x1 ;  /* 0x0000009d529f7211 */ /* 0x040fe400078e08ff */
[-C--:B------:R-:W-:Y:S02]  /*f310*/  LEA.HI.X.SX32 R69, R119, R61.reuse, 0x1, P2 ;  /* 0x0000003d77457211 */ /* 0x080fe400010f0eff */
[-C--:B------:R-:W-:Y:S01]  /*f320*/  LEA R74, P2, R123, R60.reuse, 0x1 ;  /* 0x0000003c7b4a7211 */ /* 0x080fe200078408ff */
[C---:B------:R-:W-:Y:S01]  /*f330*/  IMAD R161, R82.reuse, 0x2, R159 ;  /* 0x0000000252a17824 */ /* 0x040fe200078e029f */
[-C--:B------:R-:W-:Y:S02]  /*f340*/  LEA R64, P0, R117, R60.reuse, 0x1 ;  /* 0x0000003c75407211 */ /* 0x080fe400078008ff */
[----:B------:R-:W-:Y:S01]  /*f350*/  LEA.HI.X.SX32 R75, R123, R61, 0x1, P2 ;  /* 0x0000003d7b4b7211 */ /* 0x000fe200010f0eff */
[----:B------:R-:W-:Y:S01]  /*f360*/  IMAD R163, R82, 0x2, R161 ;  /* 0x0000000252a37824 */ /* 0x000fe200078e02a1 */
[----:B------:R-:W-:-:S02]  /*f370*/  LEA R84, P2, R93, R60, 0x1 ;  /* 0x0000003c5d547211 */ /* 0x000fc400078408ff */
[----:B------:R-:W-:Y:S02]  /*f380*/  LEA.HI.X.SX32 R41, R103, R61, 0x1, P1 ;  /* 0x0000003d67297211 */ /* 0x000fe400008f0eff */
[C---:B------:R-:W-:Y:S02]  /*f390*/  LEA R165, R82.reuse, R163, 0x1 ;  /* 0x000000a352a57211 */ /* 0x040fe400078e08ff */
[-C--:B------:R-:W-:Y:S02]  /*f3a0*/  LEA R66, P1, R107, R60.reuse, 0x1 ;  /* 0x0000003c6b427211 */ /* 0x080fe400078208ff */
[-C--:B------:R-:W-:Y:S01]  /*f3b0*/  LEA.HI.X.SX32 R65, R117, R61.reuse, 0x1, P0 ;  /* 0x0000003d75417211 */ /* 0x080fe200000f0eff */
        /* <DEDUP_REMOVED lines=32> */
[-C--:B------:R-:W-:Y:S02]  /*f5c0*/  LEA.HI.X.SX32 R89, R111, R61.reuse, 0x1, P1 ;  /* 0x0000003d6f597211 */ /* 0x080fe400008f0eff */
[-C--:B------:R-:W-:Y:S02]  /*f5d0*/  LEA R96, P1, R131, R60.reuse, 0x1 ;  /* 0x0000003c83607211 */ /* 0x080fe400078208ff */
[-C--:B------:R-:W-:Y:S02]  /*f5e0*/  LEA.HI.X.SX32 R95, R129, R61.reuse, 0x1, P0 ;  /* 0x0000003d815f7211 */ /* 0x080fe400000f0eff */
[-C--:B------:R-:W-:Y:S02]  /*f5f0*/  LEA R100, P0, R135, R60.reuse, 0x1 ;  /* 0x0000003c87647211 */ /* 0x080fe400078008ff */
[----:B------:R-:W-:Y:S02]  /*f600*/  LEA.HI.X.SX32 R111, R143, R61, 0x1, P2 ;  /* 0x0000003d8f6f7211 */ /* 0x000fe400010f0eff */
[----:B------:R-:W-:-:S02]  /*f610*/  LEA R116, P2, R7, R60, 0x1 ;  /* 0x0000003c07747211 */ /* 0x000fc400078408ff */
[-C--:B------:R-:W-:Y:S02]  /*f620*/  LEA.HI.X.SX32 R97, R131, R61.reuse, 0x1, P1 ;  /* 0x0000003d83617211 */ /* 0x080fe400008f0eff */
[-C--:B------:R-:W-:Y:S02]  /*f630*/  LEA R102, P1, R137, R60.reuse, 0x1 ;  /* 0x0000003c89667211 */ /* 0x080fe400078208ff */
[-C--:B------:R-:W-:Y:S02]  /*f640*/  LEA.HI.X.SX32 R101, R135, R61.reuse, 0x1, P0 ;  /* 0x0000003d87657211 */ /* 0x080fe400000f0eff */
[----:B------:R-:W-:Y:S02]  /*f650*/  LEA R106, P0, R141, R60, 0x1 ;  /* 0x0000003c8d6a7211 */ /* 0x000fe400078008ff */
[----:B------:R-:W-:Y:S02]  /*f660*/  LEA.HI.X.SX32 R117, R7, R61, 0x1, P2 ;  /* 0x0000003d07757211 */ /* 0x000fe400010f0eff */
[----:B------:R-:W-:-:S02]  /*f670*/  LEA R7, R82, R187, 0x1 ;  /* 0x000000bb52077211 */ /* 0x000fc400078e08ff */
[-C--:B------:R-:W-:Y:S02]  /*f680*/  LEA.HI.X.SX32 R103, R137, R61.reuse, 0x1, P1 ;  /* 0x0000003d89677211 */ /* 0x080fe400008f0eff */
[-C--:B------:R-:W-:Y:S01]  /*f690*/  LEA R108, P1, R113, R60.reuse, 0x1 ;  /* 0x0000003c716c7211 */ /* 0x080fe200078208ff */
[----:B------:R-:W-:Y:S01]  /*f6a0*/  IMAD R189, R82, 0x2, R7 ;  /* 0x0000000252bd7824 */ /* 0x000fe200078e0207 */
[-C--:B------:R-:W-:Y:S02]  /*f6b0*/  LEA.HI.X.SX32 R107, R141, R61.reuse, 0x1, P0 ;  /* 0x0000003d8d6b7211 */ /* 0x080fe400000f0eff */
[-C--:B------:R-:W-:Y:S02]  /*f6c0*/  LEA R112, P0, R145, R60.reuse, 0x1 ;  /* 0x0000003c91707211 */ /* 0x080fe400078008ff */
[----:B------:R-:W-:Y:S02]  /*f6d0*/  LEA R122, P2, R5, R60, 0x1 ;  /* 0x0000003c057a7211 */ /* 0x000fe400078408ff */
[----:B------:R-:W-:-:S02]  /*f6e0*/  LEA.HI.X.SX32 R109, R113, R61, 0x1, P1 ;  /* 0x0000003d716d7211 */ /* 0x000fc400008f0eff */
[-C--:B------:R-:W-:Y:S02]  /*f6f0*/  LEA.HI.X.SX32 R113, R145, R61.reuse, 0x1, P0 ;  /* 0x0000003d91717211 */ /* 0x080fe400000f0eff */
[-C--:B------:R-:W-:Y:S01]  /*f700*/  LEA.HI.X.SX32 R123, R5, R61.reuse, 0x1, P2 ;  /* 0x0000003d057b7211 */ /* 0x080fe200010f0eff */
[----:B------:R-:W-:Y:S01]  /*f710*/  IMAD R5, R82, 0x2, R189 ;  /* 0x0000000252057824 */ /* 0x000fe200078e02bd */
[-C--:B------:R-:W-:Y:S02]  /*f720*/  LEA R118, P0, R149, R60.reuse, 0x1 ;  /* 0x0000003c95767211 */ /* 0x080fe400078008ff */
[-C--:B------:R-:W-:Y:S02]  /*f730*/  LEA R114, P1, R147, R60.reuse, 0x1 ;  /* 0x0000003c93727211 */ /* 0x080fe400078208ff */
[----:B------:R-:W-:Y:S02]  /*f740*/  LEA.HI.X.SX32 R119, R149, R61, 0x1, P0 ;  /* 0x0000003d95777211 */ /* 0x000fe400000f0eff */
[----:B------:R-:W-:-:S02]  /*f750*/  LEA R124, P0, R83, R60, 0x1 ;  /* 0x0000003c537c7211 */ /* 0x000fc400078008ff */
[C---:B------:R-:W-:Y:S02]  /*f760*/  LEA R191, R82.reuse, R5, 0x1 ;  /* 0x0000000552bf7211 */ /* 0x040fe400078e08ff */
[-C--:B------:R-:W-:Y:S02]  /*f770*/  LEA.HI.X.SX32 R125, R83, R61.reuse, 0x1, P0 ;  /* 0x0000003d537d7211 */ /* 0x080fe400000f0eff */
[-C--:B------:R-:W-:Y:S01]  /*f780*/  LEA.HI.X.SX32 R115, R147, R61.reuse, 0x1, P1 ;  /* 0x0000003d93737211 */ /* 0x080fe200008f0eff */
[C---:B------:R-:W-:Y:S01]  /*f790*/  IMAD R83, R82.reuse, 0x2, R191 ;  /* 0x0000000252537824 */ /* 0x040fe200078e02bf */
[-C--:B------:R-:W-:Y:S02]  /*f7a0*/  LEA R120, P1, R151, R60.reuse, 0x1 ;  /* 0x0000003c97787211 */ /* 0x080fe400078208ff */
[----:B------:R-:W-:Y:S01]  /*f7b0*/  LEA R128, P2, R155, R60, 0x1 ;  /* 0x0000003c9b807211 */ /* 0x000fe200078408ff */
[----:B------:R-:W-:Y:S01]  /*f7c0*/  IMAD R193, R82, 0x2, R83 ;  /* 0x0000000252c17824 */ /* 0x000fe200078e0253 */
[----:B------:R-:W-:-:S02]  /*f7d0*/  LEA.HI.X.SX32 R121, R151, R61, 0x1, P1 ;  /* 0x0000003d97797211 */ /* 0x000fc400008f0eff */
[CC--:B------:R-:W-:Y:S02]  /*f7e0*/  LEA R126, P1, R153.reuse, R60.reuse, 0x1 ;  /* 0x0000003c997e7211 */ /* 0x0c0fe400078208ff */
        /* <DEDUP_REMOVED lines=26> */
[-C--:B------:R-:W-:Y:S02]  /*f990*/  LEA.HI.X.SX32 R141, R167, R61.reuse, 0x1, P2 ;  /* 0x0000003da78d7211 */ /* 0x080fe400010f0eff */
[-C--:B------:R-:W-:Y:S02]  /*f9a0*/  LEA.HI.X.SX32 R143, R169, R61.reuse, 0x1, P0 ;  /* 0x0000003da98f7211 */ /* 0x080fe400000f0eff */
[-C--:B------:R-:W-:Y:S02]  /*f9b0*/  LEA R146, P2, R173, R60.reuse, 0x1 ;  /* 0x0000003cad927211 */ /* 0x080fe400078408ff */
[-C--:B------:R-:W-:Y:S02]  /*f9c0*/  LEA R148, P0, R175, R60.reuse, 0x1 ;  /* 0x0000003caf947211 */ /* 0x080fe400078008ff */
[----:B------:R-:W-:Y:S02]  /*f9d0*/  LEA.HI.X.SX32 R151, R177, R61, 0x1, P1 ;  /* 0x0000003db1977211 */ /* 0x000fe400008f0eff */
[----:B------:R-:W-:-:S02]  /*f9e0*/  LEA R156, P1, R183, R60, 0x1 ;  /* 0x0000003cb79c7211 */ /* 0x000fc400078208ff */
[-C--:B------:R-:W-:Y:S02]  /*f9f0*/  LEA.HI.X.SX32 R147, R173, R61.reuse, 0x1, P2 ;  /* 0x0000003dad937211 */ /* 0x080fe400010f0eff */
[-C--:B------:R-:W-:Y:S02]  /*fa00*/  LEA.HI.X.SX32 R149, R175, R61.reuse, 0x1, P0 ;  /* 0x0000003daf957211 */ /* 0x080fe400000f0eff */
[-C--:B------:R-:W-:Y:S02]  /*fa10*/  LEA R152, P2, R179, R60.reuse, 0x1 ;  /* 0x0000003cb3987211 */ /* 0x080fe400078408ff */
[-C--:B------:R-:W-:Y:S02]  /*fa20*/  LEA R154, P0, R181, R60.reuse, 0x1 ;  /* 0x0000003cb59a7211 */ /* 0x080fe400078008ff */
[----:B------:R-:W-:Y:S02]  /*fa30*/  LEA.HI.X.SX32 R157, R183, R61, 0x1, P1 ;  /* 0x0000003db79d7211 */ /* 0x000fe400008f0eff */
[----:B------:R-:W-:-:S02]  /*fa40*/  LEA R162, P1, R7, R60, 0x1 ;  /* 0x0000003c07a27211 */ /* 0x000fc400078208ff */
[C---:B------:R-:W-:Y:S02]  /*fa50*/  LEA R213, R82.reuse, R211, 0x1 ;  /* 0x000000d352d57211 */ /* 0x040fe400078e08ff */
[-C--:B------:R-:W-:Y:S02]  /*fa60*/  LEA.HI.X.SX32 R153, R179, R61.reuse, 0x1, P2 ;  /* 0x0000003db3997211 */ /* 0x080fe400010f0eff */
[-C--:B------:R-:W-:Y:S02]  /*fa70*/  LEA.HI.X.SX32 R155, R181, R61.reuse, 0x1, P0 ;  /* 0x0000003db59b7211 */ /* 0x080fe400000f0eff */
[-C--:B------:R-:W-:Y:S02]  /*fa80*/  LEA R158, P2, R185, R60.reuse, 0x1 ;  /* 0x0000003cb99e7211 */ /* 0x080fe400078408ff */
[----:B------:R-:W-:Y:S02]  /*fa90*/  LEA R160, P0, R187, R60, 0x1 ;  /* 0x0000003cbba07211 */ /* 0x000fe400078008ff */
[-C--:B------:R-:W-:Y:S01]  /*faa0*/  LEA.HI.X.SX32 R163, R7, R61.reuse, 0x1, P1 ;  /* 0x0000003d07a37211 */ /* 0x080fe200008f0eff */
[----:B------:R-:W-:Y:S01]  /*fab0*/  IMAD R7, R82, 0x2, R213 ;  /* 0x0000000252077824 */ /* 0x000fe200078e02d5 */
[----:B------:R-:W-:-:S02]  /*fac0*/  LEA.HI.X.SX32 R159, R185, R61, 0x1, P2 ;  /* 0x0000003db99f7211 */ /* 0x000fc400010f0eff */
[-C--:B------:R-:W-:Y:S01]  /*fad0*/  LEA.HI.X.SX32 R161, R187, R61.reuse, 0x1, P0 ;  /* 0x0000003dbba17211 */ /* 0x080fe200000f0eff */
[----:B------:R-:W-:Y:S01]  /*fae0*/  IMAD R215, R82, 0x2, R7 ;  /* 0x0000000252d77824 */ /* 0x000fe200078e0207 */
[-C--:B------:R-:W-:Y:S02]  /*faf0*/  LEA R164, P2, R189, R60.reuse, 0x1 ;  /* 0x0000003cbda47211 */ /* 0x080fe400078408ff */
[-C--:B------:R-:W-:Y:S02]  /*fb00*/  LEA R166, P0, R5, R60.reuse, 0x1 ;  /* 0x0000003c05a67211 */ /* 0x080fe400078008ff */
[-C--:B------:R-:W-:Y:S02]  /*fb10*/  LEA.HI.X.SX32 R165, R189, R61.reuse, 0x1, P2 ;  /* 0x0000003dbda57211 */ /* 0x080fe400010f0eff */
[----:B------:R-:W-:Y:S02]  /*fb20*/  LEA.HI.X.SX32 R167, R5, R61, 0x1, P0 ;  /* 0x0000003d05a77211 */ /* 0x000fe400000f0eff */
[----:B------:R-:W-:-:S02]  /*fb30*/  LEA R170, P2, R83, R60, 0x1 ;  /* 0x0000003c53aa7211 */ /* 0x000fc400078408ff */
[C---:B------:R-:W-:Y:S02]  /*fb40*/  LEA R5, R82.reuse, R215, 0x1 ;  /* 0x000000d752057211 */ /* 0x040fe400078e08ff */
[-C--:B------:R-:W-:Y:S02]  /*fb50*/  LEA.HI.X.SX32 R171, R83, R61.reuse, 0x1, P2 ;  /* 0x0000003d53ab7211 */ /* 0x080fe400010f0eff */
[-C--:B------:R-:W-:Y:S01]  /*fb60*/  LEA R168, P1, R191, R60.reuse, 0x1 ;  /* 0x0000003cbfa87211 */ /* 0x080fe200078208ff */
[C---:B------:R-:W-:Y:S01]  /*fb70*/  IMAD R83, R82.reuse, 0x2, R5 ;  /* 0x0000000252537824 */ /* 0x040fe200078e0205 */
[----:B------:R-:W-:Y:S02]  /*fb80*/  LEA R176, P2, R197, R60, 0x1 ;  /* 0x0000003cc5b07211 */ /* 0x000fe400078408ff */
[-C--:B------:R-:W-:Y:S01]  /*fb90*/  LEA.HI.X.SX32 R169, R191, R61.reuse, 0x1, P1 ;  /* 0x0000003dbfa97211 */ /* 0x080fe200008f0eff */
[----:B------:R-:W-:Y:S01]  /*fba0*/  IMAD R217, R82, 0x2, R83 ;  /* 0x0000000252d97824 */ /* 0x000fe200078e0253 */
[----:B------:R-:W-:-:S02]  /*fbb0*/  LEA.HI.X.SX32 R177, R197, R61, 0x1, P2 ;  /* 0x0000003dc5b17211 */ /* 0x000fc400010f0eff */
[-C--:B------:R-:W-:Y:S02]  /*fbc0*/  LEA R174, P1, R195, R60.reuse, 0x1 ;  /* 0x0000003cc3ae7211 */ /* 0x080fe400078208ff */
[C---:B------:R-:W-:Y:S02]  /*fbd0*/  LEA R219, R82.reuse, R217, 0x1 ;  /* 0x000000d952db7211 */ /* 0x040fe400078e08ff */
[-C--:B------:R-:W-:Y:S02]  /*fbe0*/  LEA R182, P2, R203, R60.reuse, 0x1 ;  /* 0x0000003ccbb67211 */ /* 0x080fe400078408ff */
[-C--:B------:R-:W-:Y:S01]  /*fbf0*/  LEA.HI.X.SX32 R175, R195, R61.reuse, 0x1, P1 ;  /* 0x0000003dc3af7211 */ /* 0x080fe200008f0eff */
[C---:B------:R-:W-:Y:S01]  /*fc00*/  IMAD R221, R82.reuse, 0x2, R219 ;  /* 0x0000000252dd7824 */ /* 0x040fe200078e02db */
[----:B------:R-:W-:Y:S02]  /*fc10*/  LEA.HI.X.SX32 R183, R203, R61, 0x1, P2 ;  /* 0x0000003dcbb77211 */ /* 0x000fe400010f0eff */
[-C--:B------:R-:W-:Y:S01]  /*fc20*/  LEA R180, P1, R201, R60.reuse, 0x1 ;  /* 0x0000003cc9b47211 */ /* 0x080fe200078208ff */
[----:B------:R-:W-:Y:S01]  /*fc30*/  IMAD R223, R82, 0x2, R221 ;  /* 0x0000000252df7824 */ /* 0x000fe200078e02dd */
[----:B------:R-:W-:-:S02]  /*fc40*/  LEA R188, P2, R209, R60, 0x1 ;  /* 0x0000003cd1bc7211 */ /* 0x000fc400078408ff */
[----:B------:R-:W-:Y:S02]  /*fc50*/  LEA.HI.X.SX32 R181, R201, R61, 0x1, P1 ;  /* 0x0000003dc9b57211 */ /* 0x000fe400008f0eff */
[C---:B------:R-:W-:Y:S02]  /*fc60*/  LEA R225, R82.reuse, R223, 0x1 ;  /* 0x000000df52e17211 */ /* 0x040fe400078e08ff */
[----:B------:R-:W-:Y:S02]  /*fc70*/  LEA.HI.X.SX32 R189, R209, R61, 0x1, P2 ;  /* 0x0000003dd1bd7211 */ /* 0x000fe400010f0eff */
[-C--:B------:R-:W-:Y:S01]  /*fc80*/  LEA R186, P1, R207, R60.reuse, 0x1 ;  /* 0x0000003ccfba7211 */ /* 0x080fe200078208ff */
[----:B------:R-:W-:Y:S01]  /*fc90*/  IMAD R227, R82, 0x2, R225 ;  /* 0x0000000252e37824 */ /* 0x000fe200078e02e1 */
[-C--:B------:R-:W-:Y:S02]  /*fca0*/  LEA R194, P2, R7, R60.reuse, 0x1 ;  /* 0x0000003c07c27211 */ /* 0x080fe400078408ff */
[----:B------:R-:W-:-:S02]  /*fcb0*/  LEA R172, P0, R193, R60, 0x1 ;  /* 0x0000003cc1ac7211 */ /* 0x000fc400078008ff */
[-C--:B------:R-:W-:Y:S02]  /*fcc0*/  LEA.HI.X.SX32 R187, R207, R61.reuse, 0x1, P1 ;  /* 0x0000003dcfbb7211 */ /* 0x080fe400008f0eff */
[-C--:B------:R-:W-:Y:S01]  /*fcd0*/  LEA.HI.X.SX32 R195, R7, R61.reuse, 0x1, P2 ;  /* 0x0000003d07c37211 */ /* 0x080fe200010f0eff */
[----:B------:R-:W-:Y:S01]  /*fce0*/  IMAD R7, R82, 0x2, R227 ;  /* 0x0000000252077824 */ /* 0x000fe200078e02e3 */
[-C--:B------:R-:W-:Y:S02]  /*fcf0*/  LEA R192, P1, R213, R60.reuse, 0x1 ;  /* 0x0000003cd5c07211 */ /* 0x080fe400078208ff */
[-C--:B------:R-:W-:Y:S02]  /*fd00*/  LEA.HI.X.SX32 R173, R193, R61.reuse, 0x1, P0 ;  /* 0x0000003dc1ad7211 */ /* 0x080fe400000f0eff */
[----:B------:R-:W-:Y:S02]  /*fd10*/  LEA R178, P0, R199, R60, 0x1 ;  /* 0x0000003cc7b27211 */ /* 0x000fe400078008ff */
[----:B------:R-:W-:-:S02]  /*fd20*/  LEA.HI.X.SX32 R193, R213, R61, 0x1, P1 ;  /* 0x0000003dd5c17211 */ /* 0x000fc400008f0eff */
[-C--:B------:R-:W-:Y:S02]  /*fd30*/  LEA R198, P1, R5, R60.reuse, 0x1 ;  /* 0x0000003c05c67211 */ /* 0x080fe400078208ff */
[C---:B------:R-:W-:Y:S02]  /*fd40*/  LEA R229, R82.reuse, R7, 0x1 ;  /* 0x0000000752e57211 */ /* 0x040fe400078e08ff */
[-C--:B------:R-:W-:Y:S02]  /*fd50*/  LEA.HI.X.SX32 R179, R199, R61.reuse, 0x1, P0 ;  /* 0x0000003dc7b37211 */ /* 0x080fe400000f0eff */
[-C--:B------:R-:W-:Y:S02]  /*fd60*/  LEA R200, P2, R83, R60.reuse, 0x1 ;  /* 0x0000003c53c87211 */ /* 0x080fe400078408ff */
[----:B------:R-:W-:Y:S01]  /*fd70*/  LEA.HI.X.SX32 R199, R5, R61, 0x1, P1 ;  /* 0x0000003d05c77211 */ /* 0x000fe200008f0eff */
[----:B------:R-:W-:Y:S01]  /*fd80*/  IMAD R5, R82, 0x2, R229 ;  /* 0x0000000252057824 */ /* 0x000fe200078e02e5 */
[----:B------:R-:W-:-:S02]  /*fd90*/  LEA R184, P0, R205, R60, 0x1 ;  /* 0x0000003ccdb87211 */ /* 0x000fc400078008ff */
[-C--:B------:R-:W-:Y:S01]  /*fda0*/  LEA.HI.X.SX32 R201, R83, R61.reuse, 0x1, P2 ;  /* 0x0000003d53c97211 */ /* 0x080fe200010f0eff */
[C---:B------:R-:W-:Y:S01]  /*fdb0*/  IMAD R83, R82.reuse, 0x2, R5 ;  /* 0x0000000252537824 */ /* 0x040fe200078e0205 */
[----:B------:R-:W-:Y:S02]  /*fdc0*/  LEA.HI.X.SX32 R185, R205, R61, 0x1, P0 ;  /* 0x0000003dcdb97211 */ /* 0x000fe400000f0eff */
[-C--:B------:R-:W-:Y:S02]  /*fdd0*/  LEA R190, P0, R211, R60.reuse, 0x1 ;  /* 0x0000003cd3be7211 */ /* 0x080fe400078008ff */
[----:B------:R-:W-:Y:S02]  /*fde0*/  LEA R206, P2, R221, R60, 0x1 ;  /* 0x0000003cddce7211 */ /* 0x000fe400078408ff */
[----:B------:R-:W-:Y:S02]  /*fdf0*/  LEA R231, R82, R83, 0x1 ;  /* 0x0000005352e77211 */ /* 0x000fe400078e08ff */
[----:B------:R-:W-:-:S02]  /*fe00*/  LEA.HI.X.SX32 R191, R211, R61, 0x1, P0 ;  /* 0x0000003dd3bf7211 */ /* 0x000fc400000f0eff */
[-C--:B------:R-:W-:Y:S01]  /*fe10*/  LEA R196, P0, R215, R60.reuse, 0x1 ;  /* 0x0000003cd7c47211 */ /* 0x080fe200078008ff */
[C---:B------:R-:W-:Y:S01]  /*fe20*/  IMAD R233, R82.reuse, 0x2, R231 ;  /* 0x0000000252e97824 */ /* 0x040fe200078e02e7 */
[-C--:B------:R-:W-:Y:S02]  /*fe30*/  LEA.HI.X.SX32 R207, R221, R61.reuse, 0x1, P2 ;  /* 0x0000003dddcf7211 */ /* 0x080fe400010f0eff */
[-C--:B------:R-:W-:Y:S02]  /*fe40*/  LEA R212, P2, R227, R60.reuse, 0x1 ;  /* 0x0000003ce3d47211 */ /* 0x080fe400078408ff */
[-C--:B------:R-:W-:Y:S02]  /*fe50*/  LEA.HI.X.SX32 R197, R215, R61.reuse, 0x1, P0 ;  /* 0x0000003dd7c57211 */ /* 0x080fe400000f0eff */
[----:B------:R-:W-:Y:S02]  /*fe60*/  LEA R202, P0, R217, R60, 0x1 ;  /* 0x0000003cd9ca7211 */ /* 0x000fe400078008ff */
[-C--:B------:R-:W-:Y:S01]  /*fe70*/  LEA.HI.X.SX32 R213, R227, R61.reuse, 0x1, P2 ;  /* 0x0000003de3d57211 */ /* 0x080fe200010f0eff */
[----:B------:R-:W-:Y:S01]  /*fe80*/  IMAD R227, R82, 0x2, R233 ;  /* 0x0000000252e37824 */ /* 0x000fe200078e02e9 */
[----:B------:R-:W-:-:S02]  /*fe90*/  LEA.HI.X.SX32 R203, R217, R61, 0x1, P0 ;  /* 0x0000003dd9cb7211 */ /* 0x000fc400000f0eff */
[-C--:B------:R-:W-:Y:S02]  /*fea0*/  LEA R204, P1, R219, R60.reuse, 0x1 ;  /* 0x0000003cdbcc7211 */ /* 0x080fe400078208ff */
[-C--:B------:R-:W-:Y:S02]  /*feb0*/  LEA R208, P0, R223, R60.reuse, 0x1 ;  /* 0x0000003cdfd07211 */ /* 0x080fe400078008ff */
[----:B------:R-:W-:Y:S02]  /*fec0*/  LEA R218, P2, R5, R60, 0x1 ;  /* 0x0000003c05da7211 */ /* 0x000fe400078408ff */
[----:B------:R-:W-:Y:S02]  /*fed0*/  LEA R235, R82, R227, 0x1 ;  /* 0x000000e352eb7211 */ /* 0x000fe400078e08ff */
[-C--:B------:R-:W-:Y:S02]  /*fee0*/  LEA.HI.X.SX32 R205, R219, R61.reuse, 0x1, P1 ;  /* 0x0000003ddbcd7211 */ /* 0x080fe400008f0eff */
[----:B------:R-:W-:-:S02]  /*fef0*/  LEA.HI.X.SX32 R209, R223, R61, 0x1, P0 ;  /* 0x0000003ddfd17211 */ /* 0x000fc400000f0eff */
[-C--:B------:R-:W-:Y:S02]  /*ff00*/  LEA R214, P0, R7, R60.reuse, 0x1 ;  /* 0x0000003c07d67211 */ /* 0x080fe400078008ff */
[-C--:B------:R-:W-:Y:S01]  /*ff10*/  LEA.HI.X.SX32 R219, R5, R61.reuse, 0x1, P2 ;  /* 0x0000003d05db7211 */ /* 0x080fe200010f0eff */
[C---:B------:R-:W-:Y:S01]  /*ff20*/  IMAD R5, R82.reuse, 0x2, R235 ;  /* 0x0000000252057824 */ /* 0x040fe200078e02eb */
[-C--:B------:R-:W-:Y:S02]  /*ff30*/  LEA R210, P1, R225, R60.reuse, 0x1 ;  /* 0x0000003ce1d27211 */ /* 0x080fe400078208ff */
[-C--:B------:R-:W-:Y:S01]  /*ff40*/  LEA.HI.X.SX32 R215, R7, R61.reuse, 0x1, P0 ;  /* 0x0000003d07d77211 */ /* 0x080fe200000f0eff */
[----:B------:R-:W-:Y:S01]  /*ff50*/  IMAD R7, R82, 0x2, R5 ;  /* 0x0000000252077824 */ /* 0x000fe200078e0205 */
[----:B------:R-:W-:Y:S02]  /*ff60*/  LEA R224, P2, R233, R60, 0x1 ;  /* 0x0000003ce9e07211 */ /* 0x000fe400078408ff */
[----:B------:R-:W-:-:S02]  /*ff70*/  LEA.HI.X.SX32 R211, R225, R61, 0x1, P1 ;  /* 0x0000003de1d37211 */ /* 0x000fc400008f0eff */
[-C--:B------:R-:W-:Y:S02]  /*ff80*/  LEA R216, P1, R229, R60.reuse, 0x1 ;  /* 0x0000003ce5d87211 */ /* 0x080fe400078208ff */
[----:B------:R-:W-:Y:S02]  /*ff90*/  LEA.HI.X.SX32 R225, R233, R61, 0x1, P2 ;  /* 0x0000003de9e17211 */ /* 0x000fe400010f0eff */
[C---:B------:R-:W-:Y:S02]  /*ffa0*/  LEA R233, R82.reuse, R7, 0x1 ;  /* 0x0000000752e97211 */ /* 0x040fe400078e08ff */
[----:B------:R-:W-:Y:S02]  /*ffb0*/  LEA.HI.X.SX32 R217, R229, R61, 0x1, P1 ;  /* 0x0000003de5d97211 */ /* 0x000fe400008f0eff */
[-C--:B------:R-:W-:Y:S01]  /*ffc0*/  LEA R220, P0, R83, R60.reuse, 0x1 ;  /* 0x0000003c53dc7211 */ /* 0x080fe200078008ff */
[----:B------:R-:W-:Y:S01]  /*ffd0*/  IMAD R237, R82, 0x2, R233 ;  /* 0x0000000252ed7824 */ /* 0x000fe200078e02e9 */
[----:B------:R-:W-:-:S02]  /*ffe0*/  LEA R222, P1, R231, R60, 0x1 ;  /* 0x0000003ce7de7211 */ /* 0x000fc400078208ff */
[-C--:B------:R-:W-:Y:S01]  /*fff0*/  LEA.HI.X.SX32 R221, R83, R61.reuse, 0x1, P0 ;  /* 0x0000003d53dd7211 */ /* 0x080fe200000f0eff */
[----:B------:R-:W-:Y:S01]  /*10000*/  IMAD R4, R82, 0x2, R237 ;  /* 0x0000000252047824 */ /* 0x000fe200078e02ed */
[-C--:B------:R-:W-:Y:S02]  /*10010*/  LEA.HI.X.SX32 R223, R231, R61.reuse, 0x1, P1 ;  /* 0x0000003de7df7211 */ /* 0x080fe400008f0eff */
[-C--:B------:R-:W-:Y:S02]  /*10020*/  LEA R226, P0, R227, R60.reuse, 0x1 ;  /* 0x0000003ce3e27211 */ /* 0x080fe400078008ff */
[-C--:B------:R-:W-:Y:S02]  /*10030*/  LEA R228, P1, R235, R60.reuse, 0x1 ;  /* 0x0000003cebe47211 */ /* 0x080fe400078208ff */
[----:B------:R-:W-:Y:S02]  /*10040*/  LEA R230, P2, R5, R60, 0x1 ;  /* 0x0000003c05e67211 */ /* 0x000fe400078408ff */
[----:B------:R-:W-:-:S02]  /*10050*/  LEA.HI.X.SX32 R227, R227, R61, 0x1, P0 ;  /* 0x0000003de3e37211 */ /* 0x000fc400000f0eff */
[-C--:B------:R-:W-:Y:S02]  /*10060*/  LEA.HI.X.SX32 R229, R235, R61.reuse, 0x1, P1 ;  /* 0x0000003debe57211 */ /* 0x080fe400008f0eff */
[----:B------:R-:W-:Y:S02]  /*10070*/  LEA.HI.X.SX32 R231, R5, R61, 0x1, P2 ;  /* 0x0000003d05e77211 */ /* 0x000fe400010f0eff */
[-C--:B------:R-:W-:Y:S02]  /*10080*/  LEA R82, P0, R7, R60.reuse, 0x1 ;  /* 0x0000003c07527211 */ /* 0x080fe400078008ff */
[-C--:B------:R-:W-:Y:S02]  /*10090*/  LEA R232, P1, R233, R60.reuse, 0x1 ;  /* 0x0000003ce9e87211 */ /* 0x080fe400078208ff */
[-C--:B------:R-:W-:Y:S02]  /*100a0*/  LEA R234, P2, R237, R60.reuse, 0x1 ;  /* 0x0000003cedea7211 */ /* 0x080fe400078408ff */
[----:B------:R-:W-:-:S02]  /*100b0*/  LEA R60, P3, R4, R60, 0x1 ;  /* 0x0000003c043c7211 */ /* 0x000fc400078608ff */
[-C--:B------:R-:W-:Y:S02]  /*100c0*/  LEA.HI.X.SX32 R83, R7, R61.reuse, 0x1, P0 ;  /* 0x0000003d07537211 */ /* 0x080fe400000f0eff */
[-C--:B------:R-:W-:Y:S02]  /*100d0*/  LEA.HI.X.SX32 R233, R233, R61.reuse, 0x1, P1 ;  /* 0x0000003de9e97211 */ /* 0x080fe400008f0eff */
[-C--:B------:R-:W-:Y:S02]  /*100e0*/  LEA.HI.X.SX32 R235, R237, R61.reuse, 0x1, P2 ;  /* 0x0000003dedeb7211 */ /* 0x080fe400010f0eff */
[----:B------:R-:W-:Y:S02]  /*100f0*/  LEA.HI.X.SX32 R61, R4, R61, 0x1, P3 ;  /* 0x0000003d043d7211 */ /* 0x000fe400018f0eff */
[----:B------:R-:W3:Y:S01]  /*10100*/  LDS.128 R4, [R78] ;  /* 0x000000004e047984 */ /* 0x000ee20000000c00 */
[----:B-----5:R-:W-:Y:S02]  /*10110*/  PRMT R13, R43, 0x7632, R13 ;  /* 0x000076322b0d7816 */ /* 0x020fe4000000000d */
[----:B0-----:R-:W-:-:S02]  /*10120*/  PRMT R15, R48, 0x7632, R15 ;  /* 0x00007632300f7816 */ /* 0x001fc4000000000f */
[----:B------:R-:W-:Y:S01]  /*10130*/  PRMT R12, R50, 0x7632, R12 ;  /* 0x00007632320c7816 */ /* 0x000fe2000000000c */
[----:B------:R0:W-:Y:S01]  /*10140*/  STG.E.U16 desc[UR12][R20.64], R13 ;  /* 0x0000000d14007986 */ /* 0x0001e2000c10150c */
[----:B------:R-:W-:Y:S02]  /*10150*/  PRMT R14, R51, 0x7632, R14 ;  /* 0x00007632330e7816 */ /* 0x000fe4000000000e */
[----:B--2---:R-:W-:Y:S01]  /*10160*/  PRMT R42, R57, 0x7632, R42 ;  /* 0x00007632392a7816 */ /* 0x004fe2000000002a */
[----:B------:R-:W-:Y:S01]  /*10170*/  STG.E.U16 desc[UR12][R30.64], R48 ;  /* 0x000000301e007986 */ /* 0x000fe2000c10150c */
[----:B------:R-:W-:Y:S02]  /*10180*/  PRMT R79, R27, 0x7632, R79 ;  /* 0x000076321b4f7816 */ /* 0x000fe4000000004f */
[----:B------:R-:W-:Y:S01]  /*10190*/  ISETP.GE.U32.AND P0, PT, R0, 0x40, PT ;  /* 0x000000400000780c */ /* 0x000fe20003f06070 */
[----:B------:R2:W-:Y:S01]  /*101a0*/  STG.E.U16 desc[UR12][R40.64], R15 ;  /* 0x0000000f28007986 */ /* 0x0005e2000c10150c */
[----:B------:R-:W-:Y:S01]  /*101b0*/  IMAD.HI R0, R236, 0x4, RZ ;  /* 0x00000004ec007827 */ /* 0x000fe200078e02ff */
[----:B0-----:R-:W-:-:S02]  /*101c0*/  PRMT R21, R49, 0x7632, R21 ;  /* 0x0000763231157816 */ /* 0x001fc40000000015 */
[----:B------:R0:W-:Y:S01]  /*101d0*/  STG.E.U16 desc[UR12][R62.64], R49 ;  /* 0x000000313e007986 */ /* 0x0001e2000c10150c */
[----:B------:R-:W-:-:S03]  /*101e0*/  PRMT R13, R56, 0x7632, R13 ;  /* 0x00007632380d7816 */ /* 0x000fc6000000000d */
[----:B------:R4:W-:Y:S01]  /*101f0*/  STG.E.U16 desc[UR12][R64.64], R21 ;  /* 0x0000001540007986 */ /* 0x0009e2000c10150c */
[----:B--2---:R-:W-:-:S03]  /*10200*/  PRMT R15, R58, 0x7632, R15 ;  /* 0x000076323a0f7816 */ /* 0x004fc6000000000f */
[----:B------:R2:W-:Y:S04]  /*10210*/  STG.E.U16 desc[UR12][R66.64], R50 ;  /* 0x0000003242007986 */ /* 0x0005e8000c10150c */
[----:B------:R5:W-:Y:S01]  /*10220*/  STG.E.U16 desc[UR12][R68.64], R12 ;  /* 0x0000000c44007986 */ /* 0x000be2000c10150c */
[----:B0-----:R-:W-:-:S03]  /*10230*/  PRMT R63, R11, 0x7632, R63 ;  /* 0x000076320b3f7816 */ /* 0x001fc6000000003f */
[----:B------:R0:W-:Y:S01]  /*10240*/  STG.E.U16 desc[UR12][R70.64], R51 ;  /* 0x0000003346007986 */ /* 0x0001e2000c10150c */
[----:B----4-:R-:W-:-:S03]  /*10250*/  PRMT R65, R16, 0x7632, R65 ;  /* 0x0000763210417816 */ /* 0x010fc60000000041 */
[----:B------:R4:W-:Y:S01]  /*10260*/  STG.E.U16 desc[UR12][R72.64], R14 ;  /* 0x0000000e48007986 */ /* 0x0009e2000c10150c */
[----:B---3--:R-:W-:Y:S02]  /*10270*/  PRMT R49, R4, 0x7632, R49 ;  /* 0x0000763204317816 */ /* 0x008fe40000000031 */
[----:B--2---:R-:W-:Y:S01]  /*10280*/  PRMT R67, R17, 0x7632, R67 ;  /* 0x0000763211437816 */ /* 0x004fe20000000043 */
[----:B------:R2:W-:Y:S01]  /*10290*/  STG.E.U16 desc[UR12][R74.64], R56 ;  /* 0x000000384a007986 */ /* 0x0005e2000c10150c */
[----:B-----5:R-:W-:Y:S02]  /*102a0*/  PRMT R12, R59, 0x7632, R12 ;  /* 0x000076323b0c7816 */ /* 0x020fe4000000000c */
[----:B------:R-:W-:Y:S01]  /*102b0*/  PRMT R69, R18, 0x7632, R69 ;  /* 0x0000763212457816 */ /* 0x000fe20000000045 */
[----:B------:R3:W-:Y:S01]  /*102c0*/  STG.E.U16 desc[UR12][R76.64], R13 ;  /* 0x0000000d4c007986 */ /* 0x0007e2000c10150c */
[----:B0-----:R-:W-:Y:S02]  /*102d0*/  PRMT R51, R5, 0x7632, R51 ;  /* 0x0000763205337816 */ /* 0x001fe40000000033 */
[----:B------:R-:W-:Y:S01]  /*102e0*/  PRMT R71, R19, 0x7632, R71 ;  /* 0x0000763213477816 */ /* 0x000fe20000000047 */
[----:B------:R0:W-:Y:S01]  /*102f0*/  STG.E.U16 desc[UR12][R80.64], R57 ;  /* 0x0000003950007986 */ /* 0x0001e2000c10150c */
[----:B----4-:R-:W-:-:S02]  /*10300*/  PRMT R14, R7, 0x7632, R14 ;  /* 0x00007632070e7816 */ /* 0x010fc4000000000e */
[----:B------:R-:W-:Y:S01]  /*10310*/  PRMT R73, R24, 0x7632, R73 ;  /* 0x0000763218497816 */ /* 0x000fe20000000049 */
[----:B------:R4:W-:Y:S01]  /*10320*/  STG.E.U16 desc[UR12][R84.64], R42 ;  /* 0x0000002a54007986 */ /* 0x0009e2000c10150c */
[----:B--2---:R-:W-:-:S03]  /*10330*/  PRMT R75, R25, 0x7632, R75 ;  /* 0x00007632194b7816 */ /* 0x004fc6000000004b */
[----:B------:R2:W-:Y:S01]  /*10340*/  STG.E.U16 desc[UR12][R86.64], R58 ;  /* 0x0000003a56007986 */ /* 0x0005e2000c10150c */
[----:B---3--:R-:W-:Y:S02]  /*10350*/  PRMT R13, R6, 0x7632, R13 ;  /* 0x00007632060d7816 */ /* 0x008fe4000000000d */
[----:B------:R-:W-:Y:S01]  /*10360*/  PRMT R77, R26, 0x7632, R77 ;  /* 0x000076321a4d7816 */ /* 0x000fe2000000004d */
[----:B------:R3:W-:Y:S01]  /*10370*/  STG.E.U16 desc[UR12][R88.64], R15 ;  /* 0x0000000f58007986 */ /* 0x0007e2000c10150c */
[----:B0-----:R-:W-:Y:S02]  /*10380*/  PRMT R57, R8, 0x7632, R57 ;  /* 0x0000763208397816 */ /* 0x001fe40000000039 */
[----:B------:R-:W-:Y:S01]  /*10390*/  PRMT R81, R32, 0x7632, R81 ;  /* 0x0000763220517816 */ /* 0x000fe20000000051 */
[----:B------:R0:W-:Y:S01]  /*103a0*/  STG.E.U16 desc[UR12][R92.64], R59 ;  /* 0x0000003b5c007986 */ /* 0x0001e2000c10150c */
[----:B----4-:R-:W-:-:S03]  /*103b0*/  PRMT R85, R34, 0x7632, R85 ;  /* 0x0000763222557816 */ /* 0x010fc60000000055 */
[----:B------:R4:W-:Y:S01]  /*103c0*/  STG.E.U16 desc[UR12][R94.64], R12 ;  /* 0x0000000c5e007986 */ /* 0x0009e2000c10150c */
[----:B--2---:R-:W-:-:S03]  /*103d0*/  PRMT R87, R35, 0x7632, R87 ;  /* 0x0000763223577816 */ /* 0x004fc60000000057 */
[----:B------:R2:W-:Y:S01]  /*103e0*/  STG.E.U16 desc[UR12][R96.64], R4 ;  /* 0x0000000460007986 */ /* 0x0005e2000c10150c */
[----:B---3--:R-:W-:-:S03]  /*103f0*/  PRMT R89, R36, 0x7632, R89 ;  /* 0x0000763224597816 */ /* 0x008fc60000000059 */
[----:B------:R3:W-:Y:S01]  /*10400*/  STG.E.U16 desc[UR12][R98.64], R49 ;  /* 0x0000003162007986 */ /* 0x0007e2000c10150c */
[----:B0-----:R-:W-:Y:S02]  /*10410*/  PRMT R59, R9, 0x7632, R59 ;  /* 0x00007632093b7816 */ /* 0x001fe4000000003b */
[----:B------:R-:W-:Y:S01]  /*10420*/  PRMT R93, R38, 0x7632, R93 ;  /* 0x00007632265d7816 */ /* 0x000fe2000000005d */
[----:B------:R0:W-:Y:S01]  /*10430*/  STG.E.U16 desc[UR12][R100.64], R5 ;  /* 0x0000000564007986 */ /* 0x0001e2000c10150c */
[----:B----4-:R-:W-:-:S03]  /*10440*/  PRMT R95, R39, 0x7632, R95 ;  /* 0x00007632275f7816 */ /* 0x010fc6000000005f */
[----:B------:R4:W-:Y:S01]  /*10450*/  STG.E.U16 desc[UR12][R102.64], R51 ;  /* 0x0000003366007986 */ /* 0x0009e2000c10150c */
[----:B--2---:R-:W-:Y:S02]  /*10460*/  PRMT R4, R10, 0x7632, R4 ;  /* 0x000076320a047816 */ /* 0x004fe40000000004 */
[----:B------:R-:W-:Y:S01]  /*10470*/  PRMT R97, R44, 0x7632, R97 ;  /* 0x000076322c617816 */ /* 0x000fe20000000061 */
        /* <DEDUP_REMOVED lines=8> */
[----:B--2---:R-:W-:-:S03]  /*10500*/  PRMT R105, R52, 0x7632, R105 ;  /* 0x0000763234697816 */ /* 0x004fc60000000069 */
[----:B------:R-:W-:Y:S01]  /*10510*/  STG.E.U16 desc[UR12][R112.64], R8 ;  /* 0x0000000870007986 */ /* 0x000fe2000c10150c */
[----:B---3--:R-:W-:-:S03]  /*10520*/  PRMT R107, R53, 0x7632, R107 ;  /* 0x00007632356b7816 */ /* 0x008fc6000000006b */
[----:B------:R-:W-:Y:S01]  /*10530*/  STG.E.U16 desc[UR12][R114.64], R57 ;  /* 0x0000003972007986 */ /* 0x000fe2000c10150c */
[----:B0-----:R-:W-:Y:S01]  /*10540*/  PRMT R109, R54, 0x7632, R109 ;  /* 0x00007632366d7816 */ /* 0x001fe2000000006d */
[----:B------:R-:W0:Y:S02]  /*10550*/  LDC.64 R6, c[0x0][0x3a0] ;  /* 0x0000e800ff067b82 */ /* 0x000e240000000a00 */
[----:B------:R-:W-:Y:S01]  /*10560*/  STG.E.U16 desc[UR12][R116.64], R9 ;  /* 0x0000000974007986 */ /* 0x000fe2000c10150c */
[----:B----4-:R-:W-:-:S03]  /*10570*/  PRMT R111, R55, 0x7632, R111 ;  /* 0x00007632376f7816 */ /* 0x010fc6000000006f */
[----:B------:R-:W-:Y:S04]  /*10580*/  STG.E.U16 desc[UR12][R118.64], R59 ;  /* 0x0000003b76007986 */ /* 0x000fe8000c10150c */
[----:B------:R-:W-:Y:S04]  /*10590*/  STG.E.U16 desc[UR12][R120.64], R10 ;  /* 0x0000000a78007986 */ /* 0x000fe8000c10150c */
[----:B------:R2:W-:Y:S04]  /*105a0*/  STG.E.U16 desc[UR12][R122.64], R4 ;  /* 0x000000047a007986 */ /* 0x0005e8000c10150c */
[----:B------:R-:W-:Y:S04]  /*105b0*/  STG.E.U16 desc[UR12][R124.64], R11 ;  /* 0x0000000b7c007986 */ /* 0x000fe8000c10150c */
[----:B------:R-:W-:Y:S04]  /*105c0*/  STG.E.U16 desc[UR12][R126.64], R63 ;  /* 0x0000003f7e007986 */ /* 0x000fe8000c10150c */
[----:B------:R-:W-:Y:S01]  /*105d0*/  STG.E.U16 desc[UR12][R128.64], R16 ;  /* 0x0000001080007986 */ /* 0x000fe2000c10150c */
[----:B--2---:R-:W-:-:S03]  /*105e0*/  PRMT R4, R33, 0x7632, R4 ;  /* 0x0000763221047816 */ /* 0x004fc60000000004 */
[----:B------:R-:W-:Y:S04]  /*105f0*/  STG.E.U16 desc[UR12][R130.64], R65 ;  /* 0x0000004182007986 */ /* 0x000fe8000c10150c */
        /* <DEDUP_REMOVED lines=14> */
[----:B------:R-:W2:Y:S04]  /*106e0*/  LDS.128 R76, [R78+0x800] ;  /* 0x000800004e4c7984 */ /* 0x000ea80000000c00 */
[----:B------:R-:W-:Y:S04]  /*106f0*/  STG.E.U16 desc[UR12][R160.64], R32 ;  /* 0x00000020a0007986 */ /* 0x000fe8000c10150c */
[----:B------:R-:W-:Y:S04]  /*10700*/  STG.E.U16 desc[UR12][R162.64], R81 ;  /* 0x00000051a2007986 */ /* 0x000fe8000c10150c */
[----:B------:R-:W-:Y:S04]  /*10710*/  STG.E.U16 desc[UR12][R164.64], R33 ;  /* 0x00000021a4007986 */ /* 0x000fe8000c10150c */
[----:B------:R3:W-:Y:S04]  /*10720*/  STG.E.U16 desc[UR12][R166.64], R4 ;  /* 0x00000004a6007986 */ /* 0x0007e8000c10150c */
[----:B------:R-:W-:Y:S04]  /*10730*/  STG.E.U16 desc[UR12][R168.64], R34 ;  /* 0x00000022a8007986 */ /* 0x000fe8000c10150c */
[----:B------:R-:W-:Y:S04]  /*10740*/  STG.E.U16 desc[UR12][R170.64], R85 ;  /* 0x00000055aa007986 */ /* 0x000fe8000c10150c */
[----:B------:R-:W-:Y:S01]  /*10750*/  STG.E.U16 desc[UR12][R172.64], R35 ;  /* 0x00000023ac007986 */ /* 0x000fe2000c10150c */
[----:B---3--:R-:W-:Y:S01]  /*10760*/  LOP3.LUT R4, R3, 0xf0, RZ, 0xc0, !PT ;  /* 0x000000f003047812 */ /* 0x008fe200078ec0ff */
[----:B------:R-:W-:-:S02]  /*10770*/  IMAD.SHL.U32 R3, R236, 0x4, RZ ;  /* 0x00000004ec037824 */ /* 0x000fc400078e00ff */
[----:B------:R-:W-:Y:S04]  /*10780*/  STG.E.U16 desc[UR12][R174.64], R87 ;  /* 0x00000057ae007986 */ /* 0x000fe8000c10150c */
[----:B------:R-:W-:Y:S04]  /*10790*/  STG.E.U16 desc[UR12][R176.64], R36 ;  /* 0x00000024b0007986 */ /* 0x000fe8000c10150c */
[----:B------:R-:W-:Y:S01]  /*107a0*/  STG.E.U16 desc[UR12][R178.64], R89 ;  /* 0x00000059b2007986 */ /* 0x000fe2000c10150c */
[----:B--2---:R-:W-:Y:S02]  /*107b0*/  PRMT R113, R76, 0x7632, R113 ;  /* 0x000076324c717816 */ /* 0x004fe40000000071 */
[----:B------:R-:W-:Y:S01]  /*107c0*/  PRMT R115, R77, 0x7632, R115 ;  /* 0x000076324d737816 */ /* 0x000fe20000000073 */
[----:B------:R-:W-:Y:S01]  /*107d0*/  STG.E.U16 desc[UR12][R180.64], R37 ;  /* 0x00000025b4007986 */ /* 0x000fe2000c10150c */
[----:B------:R-:W-:-:S02]  /*107e0*/  PRMT R116, R78, 0x7632, R116 ;  /* 0x000076324e747816 */ /* 0x000fc40000000074 */
[----:B------:R-:W-:Y:S01]  /*107f0*/  PRMT R30, R79, 0x7632, R30 ;  /* 0x000076324f1e7816 */ /* 0x000fe2000000001e */
        /* <DEDUP_REMOVED lines=28> */
[----:B------:R-:W-:Y:S01]  /*109c0*/  STG.E.U16 desc[UR12][R60.64], R30 ;  /* 0x0000001e3c007986 */ /* 0x000fe2000c10150c */
[----:B------:R-:W-:Y:S06]  /*109d0*/  BAR.SYNC.DEFER_BLOCKING 0x0 ;  /* 0x0000000000007b1d */ /* 0x000fec0000010000 */
[----:B------:R0:W-:Y:S02]  /*109e0*/  STSM.16.M88 [R2], R91 ;  /* 0x0000005b02007844 */ /* 0x0001e40000000000 */
[----:B------:R-:W-:Y:S06]  /*109f0*/  BAR.SYNC.DEFER_BLOCKING 0x0 ;  /* 0x0000000000007b1d */ /* 0x000fec0000010000 */
[----:B------:R-:W2:Y:S01]  /*10a00*/  LDSM.16.M88 R5, [R4+UR6] ;  /* 0x000000060405783b */ /* 0x000ea20008000000 */
[----:B------:R-:W-:-:S02]  /*10a10*/  USHF.L.U32 UR6, UR4, 0x2, URZ ;  /* 0x0000000204067899 */ /* 0x000fc400080006ff */
[----:B------:R-:W-:-:S04]  /*10a20*/  UIMAD.WIDE UR4, UR4, 0x4, URZ ;  /* 0x00000004040478a5 */ /* 0x000fc8000f8e02ff */
[----:B0-----:R-:W-:-:S04]  /*10a30*/  IADD3 R2, P1, P2, R3, UR6, R6 ;  /* 0x0000000603027c10 */ /* 0x001fc8000fa3e006 */
[----:B------:R-:W-:-:S05]  /*10a40*/  IADD3.X R3, PT, PT, R0, UR5, R7, P1, P2 ;  /* 0x0000000500037c10 */ /* 0x000fca0008fe4407 */
[----:B--2---:R0:W-:Y:S01]  /*10a50*/  @!P0 STG.E desc[UR12][R2.64], R5 ;  /* 0x0000000502008986 */ /* 0x0041e2000c10190c */
[----:B------:R-:W-:Y:S06]  /*10a60*/  BAR.SYNC.DEFER_BLOCKING 0x0 ;  /* 0x0000000000007b1d */ /* 0x000fec0000010000 */
[----:B------:R-:W-:Y:S05]  /*10a70*/  BRA.U UP0, `(.L_x_22) ;  /* 0x0000000100a07547 */ /* 0x000fea000b800000 */
[----:B------:R-:W2:Y:S01]  /*10a80*/  S2UR UR5, SR_CgaCtaId ;  /* 0x00000000000579c3 */ /* 0x000ea20000008800 */
[----:B------:R-:W-:Y:S01]  /*10a90*/  NOP ;  /* 0x0000000000007918 */ /* 0x000fe20000000000 */
[----:B------:R-:W-:Y:S01]  /*10aa0*/  UMOV UR4, 0x50 ;  /* 0x0000005000047882 */ /* 0x000fe20000000000 */
[----:B------:R-:W-:Y:S01]  /*10ab0*/  IMAD.U32 R0, RZ, RZ, UR7 ;  /* 0x00000007ff007e24 */ /* 0x000fe2000f8e00ff */
[----:B0-----:R-:W-:Y:S01]  /*10ac0*/  MOV R3, 0xffff ;  /* 0x0000ffff00037802 */ /* 0x001fe20000000f00 */
[----:B------:R-:W-:-:S03]  /*10ad0*/  IMAD.MOV.U32 R7, RZ, RZ, 0x1 ;  /* 0x00000001ff077424 */ /* 0x000fc600078e00ff */
[----:B------:R-:W-:-:S04]  /*10ae0*/  LOP3.LUT R0, R0, 0xffff, RZ, 0xc0, !PT ;  /* 0x0000ffff00007812 */ /* 0x000fc800078ec0ff */
[----:B------:R-:W-:-:S05]  /*10af0*/  SHF.R.U32.HI R0, RZ, 0x5, R0 ;  /* 0x00000005ff007819 */ /* 0x000fca0000011600 */
[----:B------:R-:W-:Y:S01]  /*10b00*/  VIADD R2, R0, 0x10 ;  /* 0x0000001000027836 */ /* 0x000fe20000000000 */
[----:B------:R-:W-:Y:S01]  /*10b10*/  SHF.L.U32 R0, R3, R0, RZ ;  /* 0x0000000003007219 */ /* 0x000fe200000006ff */
[----:B--2---:R-:W-:-:S03]  /*10b20*/  ULEA UR6, UR5, UR4, 0x18 ;  /* 0x0000000405067291 */ /* 0x004fc6000f8ec0ff */
[----:B------:R-:W-:-:S04]  /*10b30*/  SHF.L.U32 R3, R7, R2, RZ ;  /* 0x0000000207037219 */ /* 0x000fc800000006ff */
[----:B------:R-:W-:Y:S02]  /*10b40*/  LOP3.LUT R0, R3, R0, RZ, 0xfc, !PT ;  /* 0x0000000003007212 */ /* 0x000fe400078efcff */
[----:B------:R-:W0:Y:S02]  /*10b50*/  LDS R5, [UR6] ;  /* 0x00000006ff057984 */ /* 0x000e240008000800 */
[C---:B------:R-:W-:Y:S02]  /*10b60*/  LOP3.LUT R2, R0.reuse, 0xffff, RZ, 0xc0, !PT ;  /* 0x0000ffff00027812 */ /* 0x040fe400078ec0ff */
[----:B0-----:R-:W-:-:S04]  /*10b70*/  LOP3.LUT R3, R0, 0xffff, R5, 0x80, !PT ;  /* 0x0000ffff00037812 */ /* 0x001fc800078e8005 */
[----:B------:R-:W-:-:S13]  /*10b80*/  ISETP.NE.AND P0, PT, R3, R2, PT ;  /* 0x000000020300720c */ /* 0x000fda0003f05270 */
[----:B------:R-:W-:Y:S05]  /*10b90*/  @P0 BRA `(.L_x_23) ;  /* 0x0000000000500947 */ /* 0x000fea0003800000 */
[----:B------:R-:W-:Y:S02]  /*10ba0*/  SHF.R.U32.HI R5, RZ, 0x10, R5 ;  /* 0x00000010ff057819 */ /* 0x000fe40000011605 */
[----:B------:R-:W-:-:S04]  /*10bb0*/  SHF.R.U32.HI R2, RZ, 0x10, R0 ;  /* 0x00000010ff027819 */ /* 0x000fc80000011600 */
[----:B------:R-:W-:-:S04]  /*10bc0*/  LOP3.LUT R5, R5, R2, RZ, 0xc0, !PT ;  /* 0x0000000205057212 */ /* 0x000fc800078ec0ff */
[----:B------:R-:W-:-:S13]  /*10bd0*/  ISETP.NE.AND P0, PT, R5, R2, PT ;  /* 0x000000020500720c */ /* 0x000fda0003f05270 */
[----:B------:R-:W-:Y:S05]  /*10be0*/  @P0 BRA `(.L_x_24) ;  /* 0x0000000000300947 */ /* 0x000fea0003800000 */
[----:B------:R-:W-:Y:S01]  /*10bf0*/  R2UR UR4, R0 ;  /* 0x00000000000472ca */ /* 0x000fe200000e0000 */
[----:B------:R-:W-:Y:S01]  /*10c00*/  VOTEU.ANY UR5, UPT, PT ;  /* 0x0000000000057886 */ /* 0x000fe200038e0100 */
[----:B------:R-:W0:Y:S01]  /*10c10*/  S2R R0, SR_LANEID ;  /* 0x0000000000007919 */ /* 0x000e220000000000 */
[----:B------:R-:W-:-:S10]  /*10c20*/  UFLO.U32 UR5, UR5 ;  /* 0x00000005000572bd */ /* 0x000fd400080e0000 */
[----:B------:R-:W-:-:S06]  /*10c30*/  ULOP3.LUT UR4, URZ, UR4, URZ, 0x33, !UPT ;  /* 0x00000004ff047292 */ /* 0x000fcc000f8e33ff */
[----:B------:R-:W-:-:S04]  /*10c40*/  MOV R2, UR4 ;  /* 0x0000000400027c02 */ /* 0x000fc80008000f00 */
[----:B------:R-:W2:Y:S02]  /*10c50*/  REDUX UR8, R2 ;  /* 0x00000000020873c4 */ /* 0x000ea40000000000 */
[----:B------:R3:W-:Y:S01]  /*10c60*/  UTCATOMSWS.AND URZ, UR4 ;  /* 0x0000000400ff79e3 */ /* 0x0007e20008000000 */
[----:B0-----:R-:W-:Y:S01]  /*10c70*/  ISETP.EQ.U32.AND P0, PT, R0, UR5, PT ;  /* 0x0000000500007c0c */ /* 0x001fe2000bf02070 */
[----:B--2---:R-:W-:-:S12]  /*10c80*/  IMAD.U32 R0, RZ, RZ, UR8 ;  /* 0x00000008ff007e24 */ /* 0x004fd8000f8e00ff */
[----:B------:R3:W-:Y:S01]  /*10c90*/  @P0 ATOMS.AND RZ, [UR6], R0 ;  /* 0x00000000ffff098c */ /* 0x0007e2000a800006 */
[----:B------:R-:W-:Y:S05]  /*10ca0*/  BRA `(.L_x_22) ;  /* 0x0000000000147947 */ /* 0x000fea0003800000 */
.L_x_24:
[----:B------:R-:W-:-:S07]  /*10cb0*/  MOV R2, 0x10cd0 ;  /* 0x00010cd000027802 */ /* 0x000fce0000000f00 */
[----:B-1----:R-:W-:Y:S05]  /*10cc0*/  CALL.REL.NOINC `($__internal_0_$__cuda_sm10x_tcgen05_guardrail_trap_col_being_dealloced_not_returned_by_alloc) ;  /* 0x0000000000447944 */ /* 0x002fea0003c00000 */
[----:B------:R-:W-:Y:S05]  /*10cd0*/  BRA `(.L_x_22) ;  /* 0x0000000000087947 */ /* 0x000fea0003800000 */
.L_x_23:
[----:B------:R-:W-:-:S07]  /*10ce0*/  MOV R2, 0x10d00 ;  /* 0x00010d0000027802 */ /* 0x000fce0000000f00 */
[----:B-1----:R-:W-:Y:S05]  /*10cf0*/  CALL.REL.NOINC `($__internal_2_$__cuda_sm10x_tcgen05_guardrail_trap_unallocated_columns_being_dealloced) ;  /* 0x0000000000507944 */ /* 0x002fea0003c00000 */
.L_x_22:
[----:B------:R-:W-:Y:S01]  /*10d00*/  NOP ;  /* 0x0000000000007918 */ /* 0x000fe20000000000 */
[----:B-1-3--:R-:W-:Y:S05]  /*10d10*/  EXIT ;  /* 0x000000000000794d */ /* 0x00afea0003800000 */
.L_x_8:
[----:B------:R-:W0:Y:S02]  /*10d20*/  SYNCS.PHASECHK.TRANS64.TRYWAIT P2, [UR6+0xc000], RZ ;  /* 0x00c000ffff0075a7 */ /* 0x000e240008041106 */
[----:B0-----:R-:W-:Y:S05]  /*10d30*/  @!P2 BRA `(.L_x_8) ;  /* 0xfffffffc00f8a947 */ /* 0x001fea000383ffff */
[----:B------:R-:W-:Y:S05]  /*10d40*/  BRA `(.L_x_7) ;  /* 0xffffff5400ec7947 */ /* 0x000fea000383ffff */
.L_x_17:
[----:B------:R-:W1:Y:S02]  /*10d50*/  SYNCS.PHASECHK.TRANS64.TRYWAIT P0, [UR6+0x14010], RZ ;  /* 0x014010ffff0075a7 */ /* 0x000e640008001106 */
[----:B-1----:R-:W-:Y:S05]  /*10d60*/  @!P0 BRA `(.L_x_17) ;  /* 0xfffffffc00f88947 */ /* 0x002fea000383ffff */
[----:B------:R-:W-:Y:S05]  /*10d70*/  BRA `(.L_x_25) ;  /* 0xffffff8c00dc7947 */ /* 0x000fea000383ffff */
.L_x_18:
[----:B------:R-:W2:Y:S02]  /*10d80*/  SYNCS.PHASECHK.TRANS64.TRYWAIT P0, [R252+URZ], R20 ;  /* 0x00000014fc0075a7 */ /* 0x000ea400080011ff */
[----:B--2---:R-:W-:Y:S05]  /*10d90*/  @!P0 BRA `(.L_x_18) ;  /* 0xfffffffc00f88947 */ /* 0x004fea000383ffff */
[----:B------:R-:W-:Y:S05]  /*10da0*/  BRA `(.L_x_26) ;  /* 0xffffff98009c7947 */ /* 0x000fea000383ffff */
.L_x_21:
[----:B------:R-:W0:Y:S02]  /*10db0*/  SYNCS.PHASECHK.TRANS64.TRYWAIT P0, [R252+URZ], R147 ;  /* 0x00000093fc0075a7 */ /* 0x000e2400080011ff */
[----:B0-----:R-:W-:Y:S05]  /*10dc0*/  @!P0 BRA `(.L_x_21) ;  /* 0xfffffffc00f88947 */ /* 0x001fea000383ffff */
[----:B------:R-:W-:Y:S05]  /*10dd0*/  BRA `(.L_x_27) ;  /* 0xffffffb000e87947 */ /* 0x000fea000383ffff */
        .weak           $__internal_0_$__cuda_sm10x_tcgen05_guardrail_trap_col_being_dealloced_not_returned_by_alloc
        .type           $__internal_0_$__cuda_sm10x_tcgen05_guardrail_trap_col_being_dealloced_not_returned_by_alloc,@function
        .size           $__internal_0_$__cuda_sm10x_tcgen05_guardrail_trap_col_being_dealloced_not_returned_by_alloc,($__internal_1_$__cuda_sm10x_tcgen05_guardrail_trap_phase_invalid_during_alloc - $__internal_0_$__cuda_sm10x_tcgen05_guardrail_trap_col_being_dealloced_not_returned_by_alloc)
$__internal_0_$__cuda_sm10x_tcgen05_guardrail_trap_col_being_dealloced_not_returned_by_alloc:
[----:B------:R-:W-:Y:S05]  /*10de0*/  BPT.TRAP 0x1 ;  /* 0x000000040000795c */ /* 0x000fea0000300000 */
[----:B------:R-:W-:-:S04]  /*10df0*/  IMAD.MOV.U32 R3, RZ, RZ, 0x0 ;  /* 0x00000000ff037424 */ /* 0x000fc800078e00ff */
[----:B------:R-:W-:Y:S05]  /*10e00*/  RET.REL.NODEC R2 `(attn_fwd) ;  /* 0xfffffef0027c7950 */ /* 0x000fea0003c3ffff */
        .weak           $__internal_1_$__cuda_sm10x_tcgen05_guardrail_trap_phase_invalid_during_alloc
        .type           $__internal_1_$__cuda_sm10x_tcgen05_guardrail_trap_phase_invalid_during_alloc,@function
        .size           $__internal_1_$__cuda_sm10x_tcgen05_guardrail_trap_phase_invalid_during_alloc,($__internal_2_$__cuda_sm10x_tcgen05_guardrail_trap_unallocated_columns_being_dealloced - $__internal_1_$__cuda_sm10x_tcgen05_guardrail_trap_phase_invalid_during_alloc)
$__internal_1_$__cuda_sm10x_tcgen05_guardrail_trap_phase_invalid_during_alloc:
[----:B------:R-:W-:Y:S05]  /*10e10*/  BPT.TRAP 0x1 ;  /* 0x000000040000795c */ /* 0x000fea0000300000 */
[----:B------:R-:W-:-:S04]  /*10e20*/  MOV R3, 0x0 ;  /* 0x0000000000037802 */ /* 0x000fc80000000f00 */
[----:B------:R-:W-:Y:S05]  /*10e30*/  RET.REL.NODEC R2 `(attn_fwd) ;  /* 0xfffffef002707950 */ /* 0x000fea0003c3ffff */
        .weak           $__internal_2_$__cuda_sm10x_tcgen05_guardrail_trap_unallocated_columns_being_dealloced
        .type           $__internal_2_$__cuda_sm10x_tcgen05_guardrail_trap_unallocated_columns_being_dealloced,@function
        .size           $__internal_2_$__cuda_sm10x_tcgen05_guardrail_trap_unallocated_columns_being_dealloced,(.L_x_31 - $__internal_2_$__cuda_sm10x_tcgen05_guardrail_trap_unallocated_columns_being_dealloced)
$__internal_2_$__cuda_sm10x_tcgen05_guardrail_trap_unallocated_columns_being_dealloced:
[----:B------:R-:W-:Y:S05]  /*10e40*/  BPT.TRAP 0x1 ;  /* 0x000000040000795c */ /* 0x000fea0000300000 */
[----:B------:R-:W-:-:S04]  /*10e50*/  IMAD.MOV.U32 R3, RZ, RZ, 0x0 ;  /* 0x00000000ff037424 */ /* 0x000fc800078e00ff */
[----:B------:R-:W-:Y:S05]  /*10e60*/  RET.REL.NODEC R2 `(attn_fwd) ;  /* 0xfffffef002647950 */ /* 0x000fea0003c3ffff */
.L_x_28:
[----:B------:R-:W-:-:S00]  /*10e70*/  BRA `(.L_x_28) ;  /* 0xfffffffc00fc7947 */ /* 0x000fc0000383ffff */
[----:B------:R-:W-:-:S00]  /*10e80*/  NOP ;  /* 0x0000000000007918 */ /* 0x000fc00000000000 */
[----:B------:R-:W-:-:S00]  /*10e90*/  NOP ;  /* 0x0000000000007918 */ /* 0x000fc00000000000 */
[----:B------:R-:W-:-:S00]  /*10ea0*/  NOP ;  /* 0x0000000000007918 */ /* 0x000fc00000000000 */
[----:B------:R-:W-:-:S00]  /*10eb0*/  NOP ;  /* 0x0000000000007918 */ /* 0x000fc00000000000 */
[----:B------:R-:W-:-:S00]  /*10ec0*/  NOP ;  /* 0x0000000000007918 */ /* 0x000fc00000000000 */
[----:B------:R-:W-:-:S00]  /*10ed0*/  NOP ;  /* 0x0000000000007918 */ /* 0x000fc00000000000 */
[----:B------:R-:W-:-:S00]  /*10ee0*/  NOP ;  /* 0x0000000000007918 */ /* 0x000fc00000000000 */
[----:B------:R-:W-:-:S00]  /*10ef0*/  NOP ;  /* 0x0000000000007918 */ /* 0x000fc00000000000 */
.L_x_31:


//--------------------- .nv.global.init           --------------------------
	.section	.nv.global.init,"aw",@progbits
.nv.global.init:
	.type		_$_str,@object
	.size		_$_str,(.L_3 - _$_str)
_$_str:
        /*0000*/ 	.byte	0x5f, 0x5f, 0x43, 0x55, 0x44, 0x41, 0x5f, 0x46, 0x54, 0x5a, 0x00
.L_3:


//--------------------- .nv.shared.attn_fwd       --------------------------
	.section	.nv.shared.attn_fwd,"aw",@nobits
	.sectionflags	@""
	.align	16
	.zero		1024


//--------------------- .nv.shared.reserved.0     --------------------------
	.section	.nv.shared.reserved.0,"aw",@nobits
	.align	8
	.weak		__nv_reservedSMEM_offset_0_alias
	.size		__nv_reservedSMEM_offset_0_alias, 0, 64
	.other		__nv_reservedSMEM_offset_0_alias,@"STO_CUDA_RESERVED_SHARED STV_DEFAULT"
__nv_reservedSMEM_offset_0_alias:
	.zero		0
.nv.shared.reserved.0:
	.zero		64
	.weak		__nv_reservedSMEM_allocation_phase
	.type		__nv_reservedSMEM_allocation_phase,@object
	.size		__nv_reservedSMEM_allocation_phase,(.L_0 - __nv_reservedSMEM_allocation_phase)
__nv_reservedSMEM_allocation_phase:
	.zero		1
.L_0:
	.zero		7
	.weak		__nv_reservedSMEM_devtool_atexit_pc
	.type		__nv_reservedSMEM_devtool_atexit_pc,@object
	.size		__nv_reservedSMEM_devtool_atexit_pc,(__nv_reservedSMEM_allocation_mask - __nv_reservedSMEM_devtool_atexit_pc)
__nv_reservedSMEM_devtool_atexit_pc:
	.zero		8
	.weak		__nv_reservedSMEM_allocation_mask
	.type		__nv_reservedSMEM_allocation_mask,@object
	.size		__nv_reservedSMEM_allocation_mask,(.L_2 - __nv_reservedSMEM_allocation_mask)
__nv_reservedSMEM_allocation_mask:
	.zero		4
.L_2:


//--------------------- .nv.constant0.attn_fwd    --------------------------
	.section	.nv.constant0.attn_fwd,"a",@progbits
	.sectionflags	@""
	.align	4
.nv.constant0.attn_fwd:
	.zero		1032


//--------------------- SYMBOLS --------------------------

	.type		.nv.reservedSmem.offset0,@object
	.size		.nv.reservedSmem.offset0,0x4
	.type		.nv.reservedSmem.cap,@object
	.size		.nv.reservedSmem.cap,0x4
